//
// Generated by NVIDIA NVVM Compiler
//
// Compiler Build ID: CL-36424714
// Cuda compilation tools, release 13.0, V13.0.88
// Based on NVVM 20.0.0
//

.version 9.0
.target sm_100
.address_size 64

	// .globl	gcn_layer_kernel
.extern .shared .align 16 .b8 shared_weights[];
.extern .shared .align 16 .b8 shared_attention[];

.visible .entry gcn_layer_kernel(
	.param .u64 .ptr .align 1 gcn_layer_kernel_param_0,
	.param .u64 .ptr .align 1 gcn_layer_kernel_param_1,
	.param .u64 .ptr .align 1 gcn_layer_kernel_param_2,
	.param .u64 .ptr .align 1 gcn_layer_kernel_param_3,
	.param .u64 .ptr .align 1 gcn_layer_kernel_param_4,
	.param .u64 .ptr .align 1 gcn_layer_kernel_param_5,
	.param .u64 .ptr .align 1 gcn_layer_kernel_param_6,
	.param .align 4 .b8 gcn_layer_kernel_param_7[44]
)
{
	.reg .pred 	%p<37>;
	.reg .b32 	%r<218>;
	.reg .b32 	%f<335>;
	.reg .b64 	%rd<66>;

	ld.param.u32 	%r1, [gcn_layer_kernel_param_7+8];
	ld.param.u32 	%r2, [gcn_layer_kernel_param_7+12];
	ld.param.u32 	%r58, [gcn_layer_kernel_param_7];
	ld.param.u64 	%rd10, [gcn_layer_kernel_param_0];
	ld.param.u64 	%rd6, [gcn_layer_kernel_param_1];
	ld.param.u64 	%rd7, [gcn_layer_kernel_param_2];
	ld.param.u64 	%rd11, [gcn_layer_kernel_param_3];
	ld.param.u64 	%rd12, [gcn_layer_kernel_param_4];
	ld.param.u64 	%rd8, [gcn_layer_kernel_param_5];
	ld.param.u64 	%rd9, [gcn_layer_kernel_param_6];
	cvta.to.global.u64 	%rd1, %rd10;
	cvta.to.global.u64 	%rd2, %rd12;
	cvta.to.global.u64 	%rd3, %rd11;
	mov.u32 	%r3, %ctaid.x;
	mov.u32 	%r4, %tid.x;
	setp.ge.s32 	%p1, %r3, %r58;
	setp.ge.s32 	%p2, %r4, %r2;
	or.pred  	%p3, %p1, %p2;
	@%p3 bra 	$L__BB0_46;
	mul.lo.s32 	%r5, %r1, %r2;
	setp.ge.s32 	%p4, %r4, %r5;
	@%p4 bra 	$L__BB0_4;
	mov.u32 	%r6, %ntid.x;
	cvta.to.global.u64 	%rd4, %rd6;
	mov.u32 	%r60, shared_weights;
	mov.u32 	%r199, %r4;
$L__BB0_3:
	mul.wide.s32 	%rd13, %r199, 4;
	add.s64 	%rd14, %rd4, %rd13;
	ld.global.nc.f32 	%f46, [%rd14];
	shl.b32 	%r59, %r199, 2;
	add.s32 	%r61, %r60, %r59;
	st.shared.f32 	[%r61], %f46;
	add.s32 	%r199, %r199, %r6;
	setp.lt.s32 	%p5, %r199, %r5;
	@%p5 bra 	$L__BB0_3;
$L__BB0_4:
	bar.sync 	0;
	mul.wide.u32 	%rd15, %r3, 4;
	add.s64 	%rd16, %rd3, %rd15;
	ld.global.nc.u32 	%r206, [%rd16];
	ld.global.nc.u32 	%r10, [%rd16+4];
	sub.s32 	%r62, %r10, %r206;
	add.s32 	%r63, %r62, 1;
	cvt.rn.f32.s32 	%f48, %r63;
	sqrt.rn.f32 	%f1, %f48;
	setp.lt.s32 	%p6, %r1, 1;
	mov.f32 	%f315, 0f00000000;
	@%p6 bra 	$L__BB0_17;
	mul.lo.s32 	%r11, %r1, %r3;
	and.b32  	%r12, %r1, 15;
	setp.lt.u32 	%p7, %r1, 16;
	mov.f32 	%f315, 0f00000000;
	mov.b32 	%r202, 0;
	@%p7 bra 	$L__BB0_8;
	and.b32  	%r202, %r1, 2147483632;
	mov.f32 	%f315, 0f00000000;
	mov.b32 	%r200, 0;
$L__BB0_7:
	.pragma "nounroll";
	add.s32 	%r66, %r200, %r11;
	mul.wide.u32 	%rd17, %r66, 4;
	add.s64 	%rd18, %rd1, %rd17;
	ld.global.nc.f32 	%f52, [%rd18];
	mad.lo.s32 	%r67, %r200, %r2, %r4;
	shl.b32 	%r68, %r67, 2;
	mov.u32 	%r69, shared_weights;
	add.s32 	%r70, %r69, %r68;
	ld.shared.f32 	%f53, [%r70];
	fma.rn.f32 	%f54, %f52, %f53, %f315;
	ld.global.nc.f32 	%f55, [%rd18+4];
	shl.b32 	%r71, %r2, 2;
	add.s32 	%r72, %r70, %r71;
	ld.shared.f32 	%f56, [%r72];
	fma.rn.f32 	%f57, %f55, %f56, %f54;
	ld.global.nc.f32 	%f58, [%rd18+8];
	add.s32 	%r73, %r72, %r71;
	ld.shared.f32 	%f59, [%r73];
	fma.rn.f32 	%f60, %f58, %f59, %f57;
	ld.global.nc.f32 	%f61, [%rd18+12];
	add.s32 	%r74, %r73, %r71;
	ld.shared.f32 	%f62, [%r74];
	fma.rn.f32 	%f63, %f61, %f62, %f60;
	ld.global.nc.f32 	%f64, [%rd18+16];
	add.s32 	%r75, %r74, %r71;
	ld.shared.f32 	%f65, [%r75];
	fma.rn.f32 	%f66, %f64, %f65, %f63;
	ld.global.nc.f32 	%f67, [%rd18+20];
	add.s32 	%r76, %r75, %r71;
	ld.shared.f32 	%f68, [%r76];
	fma.rn.f32 	%f69, %f67, %f68, %f66;
	ld.global.nc.f32 	%f70, [%rd18+24];
	add.s32 	%r77, %r76, %r71;
	ld.shared.f32 	%f71, [%r77];
	fma.rn.f32 	%f72, %f70, %f71, %f69;
	ld.global.nc.f32 	%f73, [%rd18+28];
	add.s32 	%r78, %r77, %r71;
	ld.shared.f32 	%f74, [%r78];
	fma.rn.f32 	%f75, %f73, %f74, %f72;
	ld.global.nc.f32 	%f76, [%rd18+32];
	add.s32 	%r79, %r78, %r71;
	ld.shared.f32 	%f77, [%r79];
	fma.rn.f32 	%f78, %f76, %f77, %f75;
	ld.global.nc.f32 	%f79, [%rd18+36];
	add.s32 	%r80, %r79, %r71;
	ld.shared.f32 	%f80, [%r80];
	fma.rn.f32 	%f81, %f79, %f80, %f78;
	ld.global.nc.f32 	%f82, [%rd18+40];
	add.s32 	%r81, %r80, %r71;
	ld.shared.f32 	%f83, [%r81];
	fma.rn.f32 	%f84, %f82, %f83, %f81;
	ld.global.nc.f32 	%f85, [%rd18+44];
	add.s32 	%r82, %r81, %r71;
	ld.shared.f32 	%f86, [%r82];
	fma.rn.f32 	%f87, %f85, %f86, %f84;
	ld.global.nc.f32 	%f88, [%rd18+48];
	add.s32 	%r83, %r82, %r71;
	ld.shared.f32 	%f89, [%r83];
	fma.rn.f32 	%f90, %f88, %f89, %f87;
	ld.global.nc.f32 	%f91, [%rd18+52];
	add.s32 	%r84, %r83, %r71;
	ld.shared.f32 	%f92, [%r84];
	fma.rn.f32 	%f93, %f91, %f92, %f90;
	ld.global.nc.f32 	%f94, [%rd18+56];
	add.s32 	%r85, %r84, %r71;
	ld.shared.f32 	%f95, [%r85];
	fma.rn.f32 	%f96, %f94, %f95, %f93;
	ld.global.nc.f32 	%f97, [%rd18+60];
	add.s32 	%r86, %r85, %r71;
	ld.shared.f32 	%f98, [%r86];
	fma.rn.f32 	%f315, %f97, %f98, %f96;
	add.s32 	%r200, %r200, 16;
	setp.ne.s32 	%p8, %r200, %r202;
	@%p8 bra 	$L__BB0_7;
$L__BB0_8:
	setp.eq.s32 	%p9, %r12, 0;
	@%p9 bra 	$L__BB0_17;
	and.b32  	%r17, %r1, 7;
	setp.lt.u32 	%p10, %r12, 8;
	@%p10 bra 	$L__BB0_11;
	add.s32 	%r87, %r202, %r11;
	mul.wide.u32 	%rd19, %r87, 4;
	add.s64 	%rd20, %rd1, %rd19;
	ld.global.nc.f32 	%f100, [%rd20];
	mad.lo.s32 	%r88, %r202, %r2, %r4;
	shl.b32 	%r89, %r88, 2;
	mov.u32 	%r90, shared_weights;
	add.s32 	%r91, %r90, %r89;
	ld.shared.f32 	%f101, [%r91];
	fma.rn.f32 	%f102, %f100, %f101, %f315;
	cvt.u64.u32 	%rd21, %r11;
	cvt.u64.u32 	%rd22, %r202;
	add.s64 	%rd23, %rd22, %rd21;
	shl.b64 	%rd24, %rd23, 2;
	add.s64 	%rd25, %rd1, %rd24;
	ld.global.nc.f32 	%f103, [%rd25+4];
	shl.b32 	%r92, %r2, 2;
	add.s32 	%r93, %r91, %r92;
	ld.shared.f32 	%f104, [%r93];
	fma.rn.f32 	%f105, %f103, %f104, %f102;
	ld.global.nc.f32 	%f106, [%rd25+8];
	add.s32 	%r94, %r93, %r92;
	ld.shared.f32 	%f107, [%r94];
	fma.rn.f32 	%f108, %f106, %f107, %f105;
	ld.global.nc.f32 	%f109, [%rd25+12];
	add.s32 	%r95, %r94, %r92;
	ld.shared.f32 	%f110, [%r95];
	fma.rn.f32 	%f111, %f109, %f110, %f108;
	ld.global.nc.f32 	%f112, [%rd25+16];
	add.s32 	%r96, %r95, %r92;
	ld.shared.f32 	%f113, [%r96];
	fma.rn.f32 	%f114, %f112, %f113, %f111;
	ld.global.nc.f32 	%f115, [%rd25+20];
	add.s32 	%r97, %r96, %r92;
	ld.shared.f32 	%f116, [%r97];
	fma.rn.f32 	%f117, %f115, %f116, %f114;
	ld.global.nc.f32 	%f118, [%rd25+24];
	add.s32 	%r98, %r97, %r92;
	ld.shared.f32 	%f119, [%r98];
	fma.rn.f32 	%f120, %f118, %f119, %f117;
	ld.global.nc.f32 	%f121, [%rd25+28];
	add.s32 	%r99, %r98, %r92;
	ld.shared.f32 	%f122, [%r99];
	fma.rn.f32 	%f315, %f121, %f122, %f120;
	add.s32 	%r202, %r202, 8;
$L__BB0_11:
	setp.eq.s32 	%p11, %r17, 0;
	@%p11 bra 	$L__BB0_17;
	and.b32  	%r20, %r1, 3;
	setp.lt.u32 	%p12, %r17, 4;
	@%p12 bra 	$L__BB0_14;
	add.s32 	%r100, %r202, %r11;
	mul.wide.u32 	%rd26, %r100, 4;
	add.s64 	%rd27, %rd1, %rd26;
	ld.global.nc.f32 	%f124, [%rd27];
	mad.lo.s32 	%r101, %r202, %r2, %r4;
	shl.b32 	%r102, %r101, 2;
	mov.u32 	%r103, shared_weights;
	add.s32 	%r104, %r103, %r102;
	ld.shared.f32 	%f125, [%r104];
	fma.rn.f32 	%f126, %f124, %f125, %f315;
	cvt.u64.u32 	%rd28, %r11;
	cvt.u64.u32 	%rd29, %r202;
	add.s64 	%rd30, %rd29, %rd28;
	shl.b64 	%rd31, %rd30, 2;
	add.s64 	%rd32, %rd1, %rd31;
	ld.global.nc.f32 	%f127, [%rd32+4];
	shl.b32 	%r105, %r2, 2;
	add.s32 	%r106, %r104, %r105;
	ld.shared.f32 	%f128, [%r106];
	fma.rn.f32 	%f129, %f127, %f128, %f126;
	ld.global.nc.f32 	%f130, [%rd32+8];
	add.s32 	%r107, %r106, %r105;
	ld.shared.f32 	%f131, [%r107];
	fma.rn.f32 	%f132, %f130, %f131, %f129;
	ld.global.nc.f32 	%f133, [%rd32+12];
	add.s32 	%r108, %r107, %r105;
	ld.shared.f32 	%f134, [%r108];
	fma.rn.f32 	%f315, %f133, %f134, %f132;
	add.s32 	%r202, %r202, 4;
$L__BB0_14:
	setp.eq.s32 	%p13, %r20, 0;
	@%p13 bra 	$L__BB0_17;
	mov.b32 	%r205, 0;
	mov.u32 	%r113, shared_weights;
$L__BB0_16:
	.pragma "nounroll";
	add.s32 	%r110, %r202, %r11;
	mul.wide.u32 	%rd33, %r110, 4;
	add.s64 	%rd34, %rd1, %rd33;
	ld.global.nc.f32 	%f135, [%rd34];
	mad.lo.s32 	%r111, %r202, %r2, %r4;
	shl.b32 	%r112, %r111, 2;
	add.s32 	%r114, %r113, %r112;
	ld.shared.f32 	%f136, [%r114];
	fma.rn.f32 	%f315, %f135, %f136, %f315;
	add.s32 	%r202, %r202, 1;
	add.s32 	%r205, %r205, 1;
	setp.ne.s32 	%p14, %r205, %r20;
	@%p14 bra 	$L__BB0_16;
$L__BB0_17:
	setp.lt.s32 	%p15, %r1, 1;
	div.rn.f32 	%f324, %f315, %f1;
	setp.le.s32 	%p16, %r10, %r206;
	or.pred  	%p17, %p16, %p15;
	@%p17 bra 	$L__BB0_45;
	setp.ne.s64 	%p18, %rd8, 0;
	@%p18 bra 	$L__BB0_32;
	and.b32  	%r27, %r1, 7;
	and.b32  	%r159, %r1, 2147483640;
	neg.s32 	%r28, %r159;
	shl.b32 	%r29, %r2, 2;
$L__BB0_20:
	setp.lt.u32 	%p28, %r1, 8;
	mul.wide.s32 	%rd48, %r206, 4;
	add.s64 	%rd49, %rd2, %rd48;
	ld.global.nc.u32 	%r161, [%rd49];
	mul.wide.s32 	%rd50, %r161, 4;
	add.s64 	%rd51, %rd3, %rd50;
	ld.global.nc.u32 	%r162, [%rd51+4];
	ld.global.nc.u32 	%r163, [%rd51];
	sub.s32 	%r164, %r162, %r163;
	add.s32 	%r165, %r164, 1;
	cvt.rn.f32.s32 	%f229, %r165;
	sqrt.rn.f32 	%f230, %f229;
	mul.lo.s32 	%r31, %r161, %r1;
	mul.f32 	%f17, %f1, %f230;
	mov.b32 	%r211, 0;
	@%p28 bra 	$L__BB0_23;
	shl.b32 	%r166, %r4, 2;
	mov.u32 	%r167, shared_weights;
	add.s32 	%r208, %r167, %r166;
	mov.u32 	%r207, %r31;
	mov.u32 	%r209, %r28;
$L__BB0_22:
	.pragma "nounroll";
	and.b32  	%r211, %r1, 2147483640;
	mul.wide.s32 	%rd52, %r207, 4;
	add.s64 	%rd53, %rd1, %rd52;
	ld.global.nc.f32 	%f231, [%rd53];
	ld.shared.f32 	%f232, [%r208];
	mul.f32 	%f233, %f231, %f232;
	div.rn.f32 	%f234, %f233, %f17;
	add.f32 	%f235, %f324, %f234;
	ld.global.nc.f32 	%f236, [%rd53+4];
	add.s32 	%r168, %r208, %r29;
	ld.shared.f32 	%f237, [%r168];
	mul.f32 	%f238, %f236, %f237;
	div.rn.f32 	%f239, %f238, %f17;
	add.f32 	%f240, %f235, %f239;
	ld.global.nc.f32 	%f241, [%rd53+8];
	add.s32 	%r169, %r168, %r29;
	ld.shared.f32 	%f242, [%r169];
	mul.f32 	%f243, %f241, %f242;
	div.rn.f32 	%f244, %f243, %f17;
	add.f32 	%f245, %f240, %f244;
	ld.global.nc.f32 	%f246, [%rd53+12];
	add.s32 	%r170, %r169, %r29;
	ld.shared.f32 	%f247, [%r170];
	mul.f32 	%f248, %f246, %f247;
	div.rn.f32 	%f249, %f248, %f17;
	add.f32 	%f250, %f245, %f249;
	ld.global.nc.f32 	%f251, [%rd53+16];
	add.s32 	%r171, %r170, %r29;
	ld.shared.f32 	%f252, [%r171];
	mul.f32 	%f253, %f251, %f252;
	div.rn.f32 	%f254, %f253, %f17;
	add.f32 	%f255, %f250, %f254;
	ld.global.nc.f32 	%f256, [%rd53+20];
	add.s32 	%r172, %r171, %r29;
	ld.shared.f32 	%f257, [%r172];
	mul.f32 	%f258, %f256, %f257;
	div.rn.f32 	%f259, %f258, %f17;
	add.f32 	%f260, %f255, %f259;
	ld.global.nc.f32 	%f261, [%rd53+24];
	add.s32 	%r173, %r172, %r29;
	ld.shared.f32 	%f262, [%r173];
	mul.f32 	%f263, %f261, %f262;
	div.rn.f32 	%f264, %f263, %f17;
	add.f32 	%f265, %f260, %f264;
	ld.global.nc.f32 	%f266, [%rd53+28];
	add.s32 	%r174, %r173, %r29;
	ld.shared.f32 	%f267, [%r174];
	mul.f32 	%f268, %f266, %f267;
	div.rn.f32 	%f269, %f268, %f17;
	add.f32 	%f324, %f265, %f269;
	add.s32 	%r209, %r209, 8;
	shl.b32 	%r175, %r2, 5;
	add.s32 	%r208, %r208, %r175;
	add.s32 	%r207, %r207, 8;
	setp.ne.s32 	%p29, %r209, 0;
	@%p29 bra 	$L__BB0_22;
$L__BB0_23:
	setp.eq.s32 	%p30, %r27, 0;
	@%p30 bra 	$L__BB0_31;
	add.s32 	%r176, %r27, -1;
	setp.lt.u32 	%p31, %r176, 3;
	@%p31 bra 	$L__BB0_26;
	add.s32 	%r177, %r211, %r31;
	mul.wide.s32 	%rd54, %r177, 4;
	add.s64 	%rd55, %rd1, %rd54;
	ld.global.nc.f32 	%f271, [%rd55];
	mad.lo.s32 	%r178, %r211, %r2, %r4;
	shl.b32 	%r179, %r178, 2;
	mov.u32 	%r180, shared_weights;
	add.s32 	%r181, %r180, %r179;
	ld.shared.f32 	%f272, [%r181];
	mul.f32 	%f273, %f271, %f272;
	div.rn.f32 	%f274, %f273, %f17;
	add.f32 	%f275, %f324, %f274;
	ld.global.nc.f32 	%f276, [%rd55+4];
	add.s32 	%r182, %r181, %r29;
	ld.shared.f32 	%f277, [%r182];
	mul.f32 	%f278, %f276, %f277;
	div.rn.f32 	%f279, %f278, %f17;
	add.f32 	%f280, %f275, %f279;
	ld.global.nc.f32 	%f281, [%rd55+8];
	add.s32 	%r183, %r182, %r29;
	ld.shared.f32 	%f282, [%r183];
	mul.f32 	%f283, %f281, %f282;
	div.rn.f32 	%f284, %f283, %f17;
	add.f32 	%f285, %f280, %f284;
	ld.global.nc.f32 	%f286, [%rd55+12];
	add.s32 	%r184, %r183, %r29;
	ld.shared.f32 	%f287, [%r184];
	mul.f32 	%f288, %f286, %f287;
	div.rn.f32 	%f289, %f288, %f17;
	add.f32 	%f324, %f285, %f289;
	add.s32 	%r211, %r211, 4;
$L__BB0_26:
	and.b32  	%r185, %r1, 3;
	setp.eq.s32 	%p32, %r185, 0;
	@%p32 bra 	$L__BB0_31;
	setp.eq.s32 	%p33, %r185, 1;
	@%p33 bra 	$L__BB0_29;
	add.s32 	%r186, %r211, %r31;
	mul.wide.s32 	%rd56, %r186, 4;
	add.s64 	%rd57, %rd1, %rd56;
	ld.global.nc.f32 	%f291, [%rd57];
	mad.lo.s32 	%r187, %r211, %r2, %r4;
	shl.b32 	%r188, %r187, 2;
	mov.u32 	%r189, shared_weights;
	add.s32 	%r190, %r189, %r188;
	ld.shared.f32 	%f292, [%r190];
	mul.f32 	%f293, %f291, %f292;
	div.rn.f32 	%f294, %f293, %f17;
	add.f32 	%f295, %f324, %f294;
	ld.global.nc.f32 	%f296, [%rd57+4];
	add.s32 	%r191, %r190, %r29;
	ld.shared.f32 	%f297, [%r191];
	mul.f32 	%f298, %f296, %f297;
	div.rn.f32 	%f299, %f298, %f17;
	add.f32 	%f324, %f295, %f299;
	add.s32 	%r211, %r211, 2;
$L__BB0_29:
	and.b32  	%r192, %r1, 1;
	setp.eq.b32 	%p34, %r192, 1;
	not.pred 	%p35, %p34;
	@%p35 bra 	$L__BB0_31;
	add.s32 	%r193, %r211, %r31;
	mul.wide.s32 	%rd58, %r193, 4;
	add.s64 	%rd59, %rd1, %rd58;
	ld.global.nc.f32 	%f300, [%rd59];
	mad.lo.s32 	%r194, %r211, %r2, %r4;
	shl.b32 	%r195, %r194, 2;
	mov.u32 	%r196, shared_weights;
	add.s32 	%r197, %r196, %r195;
	ld.shared.f32 	%f301, [%r197];
	mul.f32 	%f302, %f300, %f301;
	div.rn.f32 	%f303, %f302, %f17;
	add.f32 	%f324, %f324, %f303;
$L__BB0_31:
	add.s32 	%r206, %r206, 1;
	setp.eq.s32 	%p36, %r206, %r10;
	@%p36 bra 	$L__BB0_45;
	bra.uni 	$L__BB0_20;
$L__BB0_32:
	and.b32  	%r46, %r1, 7;
	cvta.to.global.u64 	%rd5, %rd8;
$L__BB0_33:
	setp.lt.u32 	%p19, %r1, 8;
	mul.wide.s32 	%rd35, %r206, 4;
	add.s64 	%rd36, %rd2, %rd35;
	ld.global.nc.u32 	%r116, [%rd36];
	mul.wide.s32 	%rd37, %r116, 4;
	add.s64 	%rd38, %rd3, %rd37;
	ld.global.nc.u32 	%r117, [%rd38+4];
	ld.global.nc.u32 	%r118, [%rd38];
	sub.s32 	%r119, %r117, %r118;
	add.s32 	%r120, %r119, 1;
	cvt.rn.f32.s32 	%f138, %r120;
	sqrt.rn.f32 	%f139, %f138;
	add.s64 	%rd39, %rd5, %rd35;
	ld.global.nc.f32 	%f31, [%rd39];
	mul.lo.s32 	%r48, %r116, %r1;
	mul.f32 	%f32, %f1, %f139;
	mov.b32 	%r216, 0;
	@%p19 bra 	$L__BB0_36;
	mov.b32 	%r214, 0;
$L__BB0_35:
	.pragma "nounroll";
	add.s32 	%r122, %r214, %r48;
	mul.wide.s32 	%rd40, %r122, 4;
	add.s64 	%rd41, %rd1, %rd40;
	ld.global.nc.f32 	%f140, [%rd41];
	mul.f32 	%f141, %f31, %f140;
	mad.lo.s32 	%r123, %r214, %r2, %r4;
	shl.b32 	%r124, %r123, 2;
	mov.u32 	%r125, shared_weights;
	add.s32 	%r126, %r125, %r124;
	ld.shared.f32 	%f142, [%r126];
	mul.f32 	%f143, %f141, %f142;
	div.rn.f32 	%f144, %f143, %f32;
	add.f32 	%f145, %f324, %f144;
	ld.global.nc.f32 	%f146, [%rd41+4];
	mul.f32 	%f147, %f31, %f146;
	shl.b32 	%r127, %r2, 2;
	add.s32 	%r128, %r126, %r127;
	ld.shared.f32 	%f148, [%r128];
	mul.f32 	%f149, %f147, %f148;
	div.rn.f32 	%f150, %f149, %f32;
	add.f32 	%f151, %f145, %f150;
	ld.global.nc.f32 	%f152, [%rd41+8];
	mul.f32 	%f153, %f31, %f152;
	add.s32 	%r129, %r128, %r127;
	ld.shared.f32 	%f154, [%r129];
	mul.f32 	%f155, %f153, %f154;
	div.rn.f32 	%f156, %f155, %f32;
	add.f32 	%f157, %f151, %f156;
	ld.global.nc.f32 	%f158, [%rd41+12];
	mul.f32 	%f159, %f31, %f158;
	add.s32 	%r130, %r129, %r127;
	ld.shared.f32 	%f160, [%r130];
	mul.f32 	%f161, %f159, %f160;
	div.rn.f32 	%f162, %f161, %f32;
	add.f32 	%f163, %f157, %f162;
	ld.global.nc.f32 	%f164, [%rd41+16];
	mul.f32 	%f165, %f31, %f164;
	add.s32 	%r131, %r130, %r127;
	ld.shared.f32 	%f166, [%r131];
	mul.f32 	%f167, %f165, %f166;
	div.rn.f32 	%f168, %f167, %f32;
	add.f32 	%f169, %f163, %f168;
	ld.global.nc.f32 	%f170, [%rd41+20];
	mul.f32 	%f171, %f31, %f170;
	add.s32 	%r132, %r131, %r127;
	ld.shared.f32 	%f172, [%r132];
	mul.f32 	%f173, %f171, %f172;
	div.rn.f32 	%f174, %f173, %f32;
	add.f32 	%f175, %f169, %f174;
	ld.global.nc.f32 	%f176, [%rd41+24];
	mul.f32 	%f177, %f31, %f176;
	add.s32 	%r133, %r132, %r127;
	ld.shared.f32 	%f178, [%r133];
	mul.f32 	%f179, %f177, %f178;
	div.rn.f32 	%f180, %f179, %f32;
	add.f32 	%f181, %f175, %f180;
	ld.global.nc.f32 	%f182, [%rd41+28];
	mul.f32 	%f183, %f31, %f182;
	add.s32 	%r134, %r133, %r127;
	ld.shared.f32 	%f184, [%r134];
	mul.f32 	%f185, %f183, %f184;
	div.rn.f32 	%f186, %f185, %f32;
	add.f32 	%f324, %f181, %f186;
	add.s32 	%r214, %r214, 8;
	and.b32  	%r216, %r1, 2147483640;
	setp.ne.s32 	%p20, %r214, %r216;
	@%p20 bra 	$L__BB0_35;
$L__BB0_36:
	setp.eq.s32 	%p21, %r46, 0;
	@%p21 bra 	$L__BB0_44;
	add.s32 	%r135, %r46, -1;
	setp.lt.u32 	%p22, %r135, 3;
	@%p22 bra 	$L__BB0_39;
	add.s32 	%r136, %r216, %r48;
	mul.wide.s32 	%rd42, %r136, 4;
	add.s64 	%rd43, %rd1, %rd42;
	ld.global.nc.f32 	%f188, [%rd43];
	mul.f32 	%f189, %f31, %f188;
	mad.lo.s32 	%r137, %r216, %r2, %r4;
	shl.b32 	%r138, %r137, 2;
	mov.u32 	%r139, shared_weights;
	add.s32 	%r140, %r139, %r138;
	ld.shared.f32 	%f190, [%r140];
	mul.f32 	%f191, %f189, %f190;
	div.rn.f32 	%f192, %f191, %f32;
	add.f32 	%f193, %f324, %f192;
	ld.global.nc.f32 	%f194, [%rd43+4];
	mul.f32 	%f195, %f31, %f194;
	shl.b32 	%r141, %r2, 2;
	add.s32 	%r142, %r140, %r141;
	ld.shared.f32 	%f196, [%r142];
	mul.f32 	%f197, %f195, %f196;
	div.rn.f32 	%f198, %f197, %f32;
	add.f32 	%f199, %f193, %f198;
	ld.global.nc.f32 	%f200, [%rd43+8];
	mul.f32 	%f201, %f31, %f200;
	add.s32 	%r143, %r142, %r141;
	ld.shared.f32 	%f202, [%r143];
	mul.f32 	%f203, %f201, %f202;
	div.rn.f32 	%f204, %f203, %f32;
	add.f32 	%f205, %f199, %f204;
	ld.global.nc.f32 	%f206, [%rd43+12];
	mul.f32 	%f207, %f31, %f206;
	add.s32 	%r144, %r143, %r141;
	ld.shared.f32 	%f208, [%r144];
	mul.f32 	%f209, %f207, %f208;
	div.rn.f32 	%f210, %f209, %f32;
	add.f32 	%f324, %f205, %f210;
	add.s32 	%r216, %r216, 4;
$L__BB0_39:
	and.b32  	%r145, %r1, 3;
	setp.eq.s32 	%p23, %r145, 0;
	@%p23 bra 	$L__BB0_44;
	setp.eq.s32 	%p24, %r145, 1;
	@%p24 bra 	$L__BB0_42;
	add.s32 	%r146, %r216, %r48;
	mul.wide.s32 	%rd44, %r146, 4;
	add.s64 	%rd45, %rd1, %rd44;
	ld.global.nc.f32 	%f212, [%rd45];
	mul.f32 	%f213, %f31, %f212;
	mad.lo.s32 	%r147, %r216, %r2, %r4;
	shl.b32 	%r148, %r147, 2;
	mov.u32 	%r149, shared_weights;
	add.s32 	%r150, %r149, %r148;
	ld.shared.f32 	%f214, [%r150];
	mul.f32 	%f215, %f213, %f214;
	div.rn.f32 	%f216, %f215, %f32;
	add.f32 	%f217, %f324, %f216;
	ld.global.nc.f32 	%f218, [%rd45+4];
	mul.f32 	%f219, %f31, %f218;
	shl.b32 	%r151, %r2, 2;
	add.s32 	%r152, %r150, %r151;
	ld.shared.f32 	%f220, [%r152];
	mul.f32 	%f221, %f219, %f220;
	div.rn.f32 	%f222, %f221, %f32;
	add.f32 	%f324, %f217, %f222;
	add.s32 	%r216, %r216, 2;
$L__BB0_42:
	and.b32  	%r153, %r1, 1;
	setp.eq.b32 	%p25, %r153, 1;
	not.pred 	%p26, %p25;
	@%p26 bra 	$L__BB0_44;
	add.s32 	%r154, %r216, %r48;
	mul.wide.s32 	%rd46, %r154, 4;
	add.s64 	%rd47, %rd1, %rd46;
	ld.global.nc.f32 	%f223, [%rd47];
	mul.f32 	%f224, %f31, %f223;
	mad.lo.s32 	%r155, %r216, %r2, %r4;
	shl.b32 	%r156, %r155, 2;
	mov.u32 	%r157, shared_weights;
	add.s32 	%r158, %r157, %r156;
	ld.shared.f32 	%f225, [%r158];
	mul.f32 	%f226, %f224, %f225;
	div.rn.f32 	%f227, %f226, %f32;
	add.f32 	%f324, %f324, %f227;
$L__BB0_44:
	add.s32 	%r206, %r206, 1;
	setp.ne.s32 	%p27, %r206, %r10;
	@%p27 bra 	$L__BB0_33;
$L__BB0_45:
	cvta.to.global.u64 	%rd60, %rd7;
	mul.wide.u32 	%rd61, %r4, 4;
	add.s64 	%rd62, %rd60, %rd61;
	ld.global.nc.f32 	%f304, [%rd62];
	add.f32 	%f305, %f324, %f304;
	max.f32 	%f306, %f305, 0f00000000;
	mad.lo.s32 	%r198, %r2, %r3, %r4;
	cvta.to.global.u64 	%rd63, %rd9;
	mul.wide.u32 	%rd64, %r198, 4;
	add.s64 	%rd65, %rd63, %rd64;
	st.global.f32 	[%rd65], %f306;
$L__BB0_46:
	ret;

}
	// .globl	gat_layer_kernel
.visible .entry gat_layer_kernel(
	.param .u64 .ptr .align 1 gat_layer_kernel_param_0,
	.param .u64 .ptr .align 1 gat_layer_kernel_param_1,
	.param .u64 .ptr .align 1 gat_layer_kernel_param_2,
	.param .u64 .ptr .align 1 gat_layer_kernel_param_3,
	.param .u64 .ptr .align 1 gat_layer_kernel_param_4,
	.param .u64 .ptr .align 1 gat_layer_kernel_param_5,
	.param .u64 .ptr .align 1 gat_layer_kernel_param_6,
	.param .u64 .ptr .align 1 gat_layer_kernel_param_7,
	.param .u64 .ptr .align 1 gat_layer_kernel_param_8,
	.param .align 4 .b8 gat_layer_kernel_param_9[44]
)
{
	.reg .pred 	%p<72>;
	.reg .b16 	%rs<4>;
	.reg .b32 	%r<280>;
	.reg .b32 	%f<464>;
	.reg .b64 	%rd<154>;

	ld.param.u32 	%r125, [gat_layer_kernel_param_9+12];
	ld.param.u32 	%r124, [gat_layer_kernel_param_9+8];
	ld.param.u32 	%r129, [gat_layer_kernel_param_9+40];
	ld.param.u32 	%r122, [gat_layer_kernel_param_9];
	ld.param.u64 	%rd15, [gat_layer_kernel_param_0];
	ld.param.u64 	%rd16, [gat_layer_kernel_param_1];
	ld.param.u64 	%rd17, [gat_layer_kernel_param_2];
	ld.param.u64 	%rd11, [gat_layer_kernel_param_3];
	ld.param.u64 	%rd13, [gat_layer_kernel_param_5];
	ld.param.u64 	%rd18, [gat_layer_kernel_param_6];
	ld.param.u64 	%rd14, [gat_layer_kernel_param_7];
	ld.param.u64 	%rd19, [gat_layer_kernel_param_8];
	cvta.to.global.u64 	%rd1, %rd17;
	cvta.to.global.u64 	%rd2, %rd16;
	cvta.to.global.u64 	%rd3, %rd15;
	cvta.to.global.u64 	%rd4, %rd18;
	cvta.to.global.u64 	%rd5, %rd19;
	mov.u32 	%r4, %ctaid.x;
	mov.u32 	%r5, %ctaid.y;
	mov.u32 	%r6, %tid.x;
	setp.ge.s32 	%p1, %r4, %r122;
	setp.ge.s32 	%p2, %r5, %r129;
	or.pred  	%p3, %p1, %p2;
	@%p3 bra 	$L__BB1_92;
	div.s32 	%r7, %r125, %r129;
	setp.ge.s32 	%p4, %r6, %r7;
	@%p4 bra 	$L__BB1_92;
	setp.lt.s32 	%p5, %r124, 1;
	mov.f32 	%f430, 0f00000000;
	@%p5 bra 	$L__BB1_14;
	mul.lo.s32 	%r8, %r124, %r4;
	and.b32  	%r9, %r124, 7;
	setp.lt.u32 	%p6, %r124, 8;
	mov.f32 	%f430, 0f00000000;
	mov.b32 	%r239, 0;
	@%p6 bra 	$L__BB1_6;
	and.b32  	%r239, %r124, 2147483640;
	mov.f32 	%f430, 0f00000000;
	mov.b32 	%r237, 0;
	mul.wide.s32 	%rd24, %r7, 4;
$L__BB1_5:
	.pragma "nounroll";
	add.s32 	%r132, %r237, %r8;
	mul.wide.u32 	%rd20, %r132, 4;
	add.s64 	%rd21, %rd3, %rd20;
	ld.global.nc.f32 	%f72, [%rd21];
	mad.lo.s32 	%r133, %r237, %r7, %r6;
	mul.wide.s32 	%rd22, %r133, 4;
	add.s64 	%rd23, %rd2, %rd22;
	ld.global.nc.f32 	%f73, [%rd23];
	fma.rn.f32 	%f74, %f72, %f73, %f430;
	ld.global.nc.f32 	%f75, [%rd21+4];
	add.s64 	%rd25, %rd23, %rd24;
	ld.global.nc.f32 	%f76, [%rd25];
	fma.rn.f32 	%f77, %f75, %f76, %f74;
	ld.global.nc.f32 	%f78, [%rd21+8];
	add.s64 	%rd26, %rd25, %rd24;
	ld.global.nc.f32 	%f79, [%rd26];
	fma.rn.f32 	%f80, %f78, %f79, %f77;
	ld.global.nc.f32 	%f81, [%rd21+12];
	add.s64 	%rd27, %rd26, %rd24;
	ld.global.nc.f32 	%f82, [%rd27];
	fma.rn.f32 	%f83, %f81, %f82, %f80;
	ld.global.nc.f32 	%f84, [%rd21+16];
	add.s64 	%rd28, %rd27, %rd24;
	ld.global.nc.f32 	%f85, [%rd28];
	fma.rn.f32 	%f86, %f84, %f85, %f83;
	ld.global.nc.f32 	%f87, [%rd21+20];
	add.s64 	%rd29, %rd28, %rd24;
	ld.global.nc.f32 	%f88, [%rd29];
	fma.rn.f32 	%f89, %f87, %f88, %f86;
	ld.global.nc.f32 	%f90, [%rd21+24];
	add.s64 	%rd30, %rd29, %rd24;
	ld.global.nc.f32 	%f91, [%rd30];
	fma.rn.f32 	%f92, %f90, %f91, %f89;
	ld.global.nc.f32 	%f93, [%rd21+28];
	add.s64 	%rd31, %rd30, %rd24;
	ld.global.nc.f32 	%f94, [%rd31];
	fma.rn.f32 	%f430, %f93, %f94, %f92;
	add.s32 	%r237, %r237, 8;
	setp.ne.s32 	%p7, %r237, %r239;
	@%p7 bra 	$L__BB1_5;
$L__BB1_6:
	setp.eq.s32 	%p8, %r9, 0;
	@%p8 bra 	$L__BB1_14;
	and.b32  	%r14, %r124, 3;
	setp.lt.u32 	%p9, %r9, 4;
	@%p9 bra 	$L__BB1_9;
	add.s32 	%r134, %r239, %r8;
	mul.wide.u32 	%rd32, %r134, 4;
	add.s64 	%rd33, %rd3, %rd32;
	ld.global.nc.f32 	%f96, [%rd33];
	mad.lo.s32 	%r135, %r239, %r7, %r6;
	mul.wide.s32 	%rd34, %r135, 4;
	add.s64 	%rd35, %rd2, %rd34;
	ld.global.nc.f32 	%f97, [%rd35];
	fma.rn.f32 	%f98, %f96, %f97, %f430;
	cvt.u64.u32 	%rd36, %r8;
	cvt.u64.u32 	%rd37, %r239;
	add.s64 	%rd38, %rd37, %rd36;
	shl.b64 	%rd39, %rd38, 2;
	add.s64 	%rd40, %rd3, %rd39;
	ld.global.nc.f32 	%f99, [%rd40+4];
	mul.wide.s32 	%rd41, %r7, 4;
	add.s64 	%rd42, %rd35, %rd41;
	ld.global.nc.f32 	%f100, [%rd42];
	fma.rn.f32 	%f101, %f99, %f100, %f98;
	ld.global.nc.f32 	%f102, [%rd40+8];
	add.s64 	%rd43, %rd42, %rd41;
	ld.global.nc.f32 	%f103, [%rd43];
	fma.rn.f32 	%f104, %f102, %f103, %f101;
	ld.global.nc.f32 	%f105, [%rd40+12];
	add.s64 	%rd44, %rd43, %rd41;
	ld.global.nc.f32 	%f106, [%rd44];
	fma.rn.f32 	%f430, %f105, %f106, %f104;
	add.s32 	%r239, %r239, 4;
$L__BB1_9:
	setp.eq.s32 	%p10, %r14, 0;
	@%p10 bra 	$L__BB1_14;
	setp.eq.s32 	%p11, %r14, 1;
	@%p11 bra 	$L__BB1_12;
	add.s32 	%r136, %r239, %r8;
	mul.wide.u32 	%rd45, %r136, 4;
	add.s64 	%rd46, %rd3, %rd45;
	ld.global.nc.f32 	%f108, [%rd46];
	mad.lo.s32 	%r137, %r239, %r7, %r6;
	mul.wide.s32 	%rd47, %r137, 4;
	add.s64 	%rd48, %rd2, %rd47;
	ld.global.nc.f32 	%f109, [%rd48];
	fma.rn.f32 	%f110, %f108, %f109, %f430;
	cvt.u64.u32 	%rd49, %r8;
	cvt.u64.u32 	%rd50, %r239;
	add.s64 	%rd51, %rd50, %rd49;
	shl.b64 	%rd52, %rd51, 2;
	add.s64 	%rd53, %rd3, %rd52;
	ld.global.nc.f32 	%f111, [%rd53+4];
	mul.wide.s32 	%rd54, %r7, 4;
	add.s64 	%rd55, %rd48, %rd54;
	ld.global.nc.f32 	%f112, [%rd55];
	fma.rn.f32 	%f430, %f111, %f112, %f110;
	add.s32 	%r239, %r239, 2;
$L__BB1_12:
	and.b32  	%r138, %r124, 1;
	setp.eq.b32 	%p12, %r138, 1;
	not.pred 	%p13, %p12;
	@%p13 bra 	$L__BB1_14;
	add.s32 	%r139, %r239, %r8;
	mul.wide.u32 	%rd56, %r139, 4;
	add.s64 	%rd57, %rd3, %rd56;
	ld.global.nc.f32 	%f113, [%rd57];
	mad.lo.s32 	%r140, %r239, %r7, %r6;
	mul.wide.s32 	%rd58, %r140, 4;
	add.s64 	%rd59, %rd2, %rd58;
	ld.global.nc.f32 	%f114, [%rd59];
	fma.rn.f32 	%f430, %f113, %f114, %f430;
$L__BB1_14:
	cvta.to.global.u64 	%rd60, %rd13;
	mul.wide.u32 	%rd61, %r4, 4;
	add.s64 	%rd62, %rd60, %rd61;
	ld.global.nc.u32 	%r19, [%rd62];
	ld.global.nc.u32 	%r20, [%rd62+4];
	sub.s32 	%r21, %r20, %r19;
	mul.lo.s32 	%r22, %r6, 400000;
	mov.u32 	%r141, shared_attention;
	add.s32 	%r273, %r141, %r22;
	setp.ne.s32 	%p14, %r6, 0;
	@%p14 bra 	$L__BB1_71;
	setp.lt.s32 	%p15, %r21, 1;
	mov.f32 	%f446, 0fD01502F9;
	@%p15 bra 	$L__BB1_56;
	cvta.to.global.u64 	%rd63, %rd11;
	setp.lt.s32 	%p16, %r124, 1;
	ld.global.nc.f32 	%f116, [%rd63];
	mul.f32 	%f13, %f430, %f116;
	mul.wide.u32 	%rd64, %r7, 4;
	add.s64 	%rd65, %rd63, %rd64;
	ld.global.nc.f32 	%f14, [%rd65];
	@%p16 bra 	$L__BB1_32;
	and.b32  	%r24, %r124, 15;
	and.b32  	%r25, %r124, 7;
	and.b32  	%r26, %r124, 3;
	mov.b32 	%r241, 0;
	mul.wide.s32 	%rd8, %r7, 4;
$L__BB1_18:
	setp.lt.u32 	%p26, %r124, 16;
	add.s32 	%r156, %r241, %r19;
	mul.wide.s32 	%rd66, %r156, 4;
	add.s64 	%rd67, %rd4, %rd66;
	ld.global.nc.u32 	%r157, [%rd67];
	mul.lo.s32 	%r28, %r157, %r124;
	mov.f32 	%f438, 0f00000000;
	mov.b32 	%r244, 0;
	@%p26 bra 	$L__BB1_21;
	mov.f32 	%f438, 0f00000000;
	mov.b32 	%r242, 0;
$L__BB1_20:
	.pragma "nounroll";
	add.s32 	%r159, %r242, %r28;
	mul.wide.s32 	%rd68, %r159, 4;
	add.s64 	%rd69, %rd3, %rd68;
	ld.global.nc.f32 	%f122, [%rd69];
	mul.lo.s32 	%r160, %r242, %r7;
	mul.wide.s32 	%rd70, %r160, 4;
	add.s64 	%rd71, %rd1, %rd70;
	ld.global.nc.f32 	%f123, [%rd71];
	fma.rn.f32 	%f124, %f122, %f123, %f438;
	ld.global.nc.f32 	%f125, [%rd69+4];
	mul.wide.s32 	%rd72, %r7, 4;
	add.s64 	%rd73, %rd71, %rd72;
	ld.global.nc.f32 	%f126, [%rd73];
	fma.rn.f32 	%f127, %f125, %f126, %f124;
	ld.global.nc.f32 	%f128, [%rd69+8];
	add.s64 	%rd74, %rd73, %rd72;
	ld.global.nc.f32 	%f129, [%rd74];
	fma.rn.f32 	%f130, %f128, %f129, %f127;
	ld.global.nc.f32 	%f131, [%rd69+12];
	add.s64 	%rd75, %rd74, %rd72;
	ld.global.nc.f32 	%f132, [%rd75];
	fma.rn.f32 	%f133, %f131, %f132, %f130;
	ld.global.nc.f32 	%f134, [%rd69+16];
	add.s64 	%rd76, %rd75, %rd72;
	ld.global.nc.f32 	%f135, [%rd76];
	fma.rn.f32 	%f136, %f134, %f135, %f133;
	ld.global.nc.f32 	%f137, [%rd69+20];
	add.s64 	%rd77, %rd76, %rd72;
	ld.global.nc.f32 	%f138, [%rd77];
	fma.rn.f32 	%f139, %f137, %f138, %f136;
	ld.global.nc.f32 	%f140, [%rd69+24];
	add.s64 	%rd78, %rd77, %rd72;
	ld.global.nc.f32 	%f141, [%rd78];
	fma.rn.f32 	%f142, %f140, %f141, %f139;
	ld.global.nc.f32 	%f143, [%rd69+28];
	add.s64 	%rd79, %rd78, %rd72;
	ld.global.nc.f32 	%f144, [%rd79];
	fma.rn.f32 	%f145, %f143, %f144, %f142;
	ld.global.nc.f32 	%f146, [%rd69+32];
	add.s64 	%rd80, %rd79, %rd72;
	ld.global.nc.f32 	%f147, [%rd80];
	fma.rn.f32 	%f148, %f146, %f147, %f145;
	ld.global.nc.f32 	%f149, [%rd69+36];
	add.s64 	%rd81, %rd80, %rd72;
	ld.global.nc.f32 	%f150, [%rd81];
	fma.rn.f32 	%f151, %f149, %f150, %f148;
	ld.global.nc.f32 	%f152, [%rd69+40];
	add.s64 	%rd82, %rd81, %rd72;
	ld.global.nc.f32 	%f153, [%rd82];
	fma.rn.f32 	%f154, %f152, %f153, %f151;
	ld.global.nc.f32 	%f155, [%rd69+44];
	add.s64 	%rd83, %rd82, %rd72;
	ld.global.nc.f32 	%f156, [%rd83];
	fma.rn.f32 	%f157, %f155, %f156, %f154;
	ld.global.nc.f32 	%f158, [%rd69+48];
	add.s64 	%rd84, %rd83, %rd72;
	ld.global.nc.f32 	%f159, [%rd84];
	fma.rn.f32 	%f160, %f158, %f159, %f157;
	ld.global.nc.f32 	%f161, [%rd69+52];
	add.s64 	%rd85, %rd84, %rd72;
	ld.global.nc.f32 	%f162, [%rd85];
	fma.rn.f32 	%f163, %f161, %f162, %f160;
	ld.global.nc.f32 	%f164, [%rd69+56];
	add.s64 	%rd86, %rd85, %rd72;
	ld.global.nc.f32 	%f165, [%rd86];
	fma.rn.f32 	%f166, %f164, %f165, %f163;
	ld.global.nc.f32 	%f167, [%rd69+60];
	add.s64 	%rd87, %rd86, %rd72;
	ld.global.nc.f32 	%f168, [%rd87];
	fma.rn.f32 	%f438, %f167, %f168, %f166;
	add.s32 	%r242, %r242, 16;
	and.b32  	%r244, %r124, 2147483632;
	setp.ne.s32 	%p27, %r242, %r244;
	@%p27 bra 	$L__BB1_20;
$L__BB1_21:
	setp.eq.s32 	%p28, %r24, 0;
	@%p28 bra 	$L__BB1_31;
	add.s32 	%r161, %r24, -1;
	setp.lt.u32 	%p29, %r161, 7;
	@%p29 bra 	$L__BB1_24;
	add.s32 	%r162, %r244, %r28;
	mul.wide.s32 	%rd88, %r162, 4;
	add.s64 	%rd89, %rd3, %rd88;
	ld.global.nc.f32 	%f170, [%rd89];
	mul.lo.s32 	%r163, %r244, %r7;
	mul.wide.s32 	%rd90, %r163, 4;
	add.s64 	%rd91, %rd1, %rd90;
	ld.global.nc.f32 	%f171, [%rd91];
	fma.rn.f32 	%f172, %f170, %f171, %f438;
	ld.global.nc.f32 	%f173, [%rd89+4];
	mul.wide.s32 	%rd92, %r7, 4;
	add.s64 	%rd93, %rd91, %rd92;
	ld.global.nc.f32 	%f174, [%rd93];
	fma.rn.f32 	%f175, %f173, %f174, %f172;
	ld.global.nc.f32 	%f176, [%rd89+8];
	add.s64 	%rd94, %rd93, %rd92;
	ld.global.nc.f32 	%f177, [%rd94];
	fma.rn.f32 	%f178, %f176, %f177, %f175;
	ld.global.nc.f32 	%f179, [%rd89+12];
	add.s64 	%rd95, %rd94, %rd92;
	ld.global.nc.f32 	%f180, [%rd95];
	fma.rn.f32 	%f181, %f179, %f180, %f178;
	ld.global.nc.f32 	%f182, [%rd89+16];
	add.s64 	%rd96, %rd95, %rd92;
	ld.global.nc.f32 	%f183, [%rd96];
	fma.rn.f32 	%f184, %f182, %f183, %f181;
	ld.global.nc.f32 	%f185, [%rd89+20];
	add.s64 	%rd97, %rd96, %rd92;
	ld.global.nc.f32 	%f186, [%rd97];
	fma.rn.f32 	%f187, %f185, %f186, %f184;
	ld.global.nc.f32 	%f188, [%rd89+24];
	add.s64 	%rd98, %rd97, %rd92;
	ld.global.nc.f32 	%f189, [%rd98];
	fma.rn.f32 	%f190, %f188, %f189, %f187;
	ld.global.nc.f32 	%f191, [%rd89+28];
	add.s64 	%rd99, %rd98, %rd92;
	ld.global.nc.f32 	%f192, [%rd99];
	fma.rn.f32 	%f438, %f191, %f192, %f190;
	add.s32 	%r244, %r244, 8;
$L__BB1_24:
	setp.eq.s32 	%p30, %r25, 0;
	@%p30 bra 	$L__BB1_31;
	add.s32 	%r164, %r25, -1;
	setp.lt.u32 	%p31, %r164, 3;
	@%p31 bra 	$L__BB1_27;
	add.s32 	%r165, %r244, %r28;
	mul.wide.s32 	%rd100, %r165, 4;
	add.s64 	%rd101, %rd3, %rd100;
	ld.global.nc.f32 	%f194, [%rd101];
	mul.lo.s32 	%r166, %r244, %r7;
	mul.wide.s32 	%rd102, %r166, 4;
	add.s64 	%rd103, %rd1, %rd102;
	ld.global.nc.f32 	%f195, [%rd103];
	fma.rn.f32 	%f196, %f194, %f195, %f438;
	ld.global.nc.f32 	%f197, [%rd101+4];
	add.s64 	%rd105, %rd103, %rd8;
	ld.global.nc.f32 	%f198, [%rd105];
	fma.rn.f32 	%f199, %f197, %f198, %f196;
	ld.global.nc.f32 	%f200, [%rd101+8];
	add.s64 	%rd106, %rd105, %rd8;
	ld.global.nc.f32 	%f201, [%rd106];
	fma.rn.f32 	%f202, %f200, %f201, %f199;
	ld.global.nc.f32 	%f203, [%rd101+12];
	add.s64 	%rd107, %rd106, %rd8;
	ld.global.nc.f32 	%f204, [%rd107];
	fma.rn.f32 	%f438, %f203, %f204, %f202;
	add.s32 	%r244, %r244, 4;
$L__BB1_27:
	setp.eq.s32 	%p32, %r26, 0;
	@%p32 bra 	$L__BB1_31;
	setp.eq.s32 	%p33, %r26, 1;
	add.s32 	%r167, %r244, %r28;
	mul.wide.s32 	%rd108, %r167, 4;
	add.s64 	%rd6, %rd3, %rd108;
	ld.global.nc.f32 	%f205, [%rd6];
	mul.lo.s32 	%r168, %r244, %r7;
	mul.wide.s32 	%rd109, %r168, 4;
	add.s64 	%rd7, %rd1, %rd109;
	ld.global.nc.f32 	%f206, [%rd7];
	fma.rn.f32 	%f438, %f205, %f206, %f438;
	@%p33 bra 	$L__BB1_31;
	setp.eq.s32 	%p34, %r26, 2;
	ld.global.nc.f32 	%f207, [%rd6+4];
	add.s64 	%rd9, %rd7, %rd8;
	ld.global.nc.f32 	%f208, [%rd9];
	fma.rn.f32 	%f438, %f207, %f208, %f438;
	@%p34 bra 	$L__BB1_31;
	ld.global.nc.f32 	%f209, [%rd6+8];
	add.s64 	%rd110, %rd9, %rd8;
	ld.global.nc.f32 	%f210, [%rd110];
	fma.rn.f32 	%f438, %f209, %f210, %f438;
$L__BB1_31:
	fma.rn.f32 	%f211, %f438, %f14, %f13;
	setp.gt.f32 	%p35, %f211, 0f00000000;
	mul.f32 	%f212, %f211, 0f3C23D70A;
	selp.f32 	%f213, %f211, %f212, %p35;
	shl.b32 	%r169, %r241, 2;
	add.s32 	%r170, %r273, %r169;
	st.shared.f32 	[%r170], %f213;
	add.s32 	%r241, %r241, 1;
	setp.eq.s32 	%p36, %r241, %r21;
	@%p36 bra 	$L__BB1_44;
	bra.uni 	$L__BB1_18;
$L__BB1_32:
	fma.rn.f32 	%f117, %f14, 0f00000000, %f13;
	setp.gt.f32 	%p17, %f117, 0f00000000;
	mul.f32 	%f118, %f117, 0f3C23D70A;
	selp.f32 	%f29, %f117, %f118, %p17;
	and.b32  	%r38, %r21, 15;
	sub.s32 	%r143, %r19, %r20;
	setp.gt.u32 	%p18, %r143, -16;
	mov.b32 	%r246, 0;
	@%p18 bra 	$L__BB1_35;
	and.b32  	%r246, %r21, 2147483632;
	mov.b32 	%r251, 0;
$L__BB1_34:
	.pragma "nounroll";
	shl.b32 	%r145, %r251, 2;
	add.s32 	%r146, %r273, %r145;
	st.shared.v4.f32 	[%r146], {%f29, %f29, %f29, %f29};
	st.shared.v4.f32 	[%r146+16], {%f29, %f29, %f29, %f29};
	st.shared.v4.f32 	[%r146+32], {%f29, %f29, %f29, %f29};
	st.shared.v4.f32 	[%r146+48], {%f29, %f29, %f29, %f29};
	add.s32 	%r251, %r251, 16;
	setp.eq.s32 	%p19, %r251, %r246;
	@%p19 bra 	$L__BB1_35;
	bra.uni 	$L__BB1_34;
$L__BB1_35:
	setp.eq.s32 	%p20, %r38, 0;
	@%p20 bra 	$L__BB1_44;
	and.b32  	%r41, %r21, 7;
	setp.lt.u32 	%p21, %r38, 8;
	@%p21 bra 	$L__BB1_38;
	shl.b32 	%r147, %r246, 2;
	add.s32 	%r148, %r273, %r147;
	st.shared.f32 	[%r148], %f29;
	st.shared.f32 	[%r148+4], %f29;
	st.shared.f32 	[%r148+8], %f29;
	st.shared.f32 	[%r148+12], %f29;
	st.shared.f32 	[%r148+16], %f29;
	st.shared.f32 	[%r148+20], %f29;
	st.shared.f32 	[%r148+24], %f29;
	st.shared.f32 	[%r148+28], %f29;
	add.s32 	%r246, %r246, 8;
$L__BB1_38:
	setp.eq.s32 	%p22, %r41, 0;
	@%p22 bra 	$L__BB1_44;
	and.b32  	%r44, %r21, 3;
	setp.lt.u32 	%p23, %r41, 4;
	@%p23 bra 	$L__BB1_41;
	shl.b32 	%r149, %r246, 2;
	add.s32 	%r150, %r273, %r149;
	st.shared.f32 	[%r150], %f29;
	st.shared.f32 	[%r150+4], %f29;
	st.shared.f32 	[%r150+8], %f29;
	st.shared.f32 	[%r150+12], %f29;
	add.s32 	%r246, %r246, 4;
$L__BB1_41:
	setp.eq.s32 	%p24, %r44, 0;
	@%p24 bra 	$L__BB1_44;
	mov.b32 	%r250, 0;
$L__BB1_43:
	.pragma "nounroll";
	shl.b32 	%r152, %r246, 2;
	add.s32 	%r153, %r273, %r152;
	st.shared.f32 	[%r153], %f29;
	add.s32 	%r246, %r246, 1;
	add.s32 	%r250, %r250, 1;
	setp.ne.s32 	%p25, %r250, %r44;
	@%p25 bra 	$L__BB1_43;
$L__BB1_44:
	and.b32  	%r51, %r21, 15;
	sub.s32 	%r172, %r19, %r20;
	setp.gt.u32 	%p37, %r172, -16;
	mov.b32 	%r252, 0;
	mov.f32 	%f446, 0fD01502F9;
	@%p37 bra 	$L__BB1_47;
	and.b32  	%r252, %r21, 2147483632;
	mov.b32 	%r257, 0;
	mov.f32 	%f446, 0fD01502F9;
$L__BB1_46:
	.pragma "nounroll";
	shl.b32 	%r174, %r257, 2;
	add.s32 	%r175, %r273, %r174;
	ld.shared.v4.f32 	{%f217, %f218, %f219, %f220}, [%r175];
	max.f32 	%f221, %f446, %f217;
	max.f32 	%f222, %f221, %f218;
	max.f32 	%f223, %f222, %f219;
	max.f32 	%f224, %f223, %f220;
	ld.shared.v4.f32 	{%f225, %f226, %f227, %f228}, [%r175+16];
	max.f32 	%f229, %f224, %f225;
	max.f32 	%f230, %f229, %f226;
	max.f32 	%f231, %f230, %f227;
	max.f32 	%f232, %f231, %f228;
	ld.shared.v4.f32 	{%f233, %f234, %f235, %f236}, [%r175+32];
	max.f32 	%f237, %f232, %f233;
	max.f32 	%f238, %f237, %f234;
	max.f32 	%f239, %f238, %f235;
	max.f32 	%f240, %f239, %f236;
	ld.shared.v4.f32 	{%f241, %f242, %f243, %f244}, [%r175+48];
	max.f32 	%f245, %f240, %f241;
	max.f32 	%f246, %f245, %f242;
	max.f32 	%f247, %f246, %f243;
	max.f32 	%f446, %f247, %f244;
	add.s32 	%r257, %r257, 16;
	setp.eq.s32 	%p38, %r257, %r252;
	@%p38 bra 	$L__BB1_47;
	bra.uni 	$L__BB1_46;
$L__BB1_47:
	setp.eq.s32 	%p39, %r51, 0;
	@%p39 bra 	$L__BB1_56;
	and.b32  	%r56, %r21, 7;
	setp.lt.u32 	%p40, %r51, 8;
	@%p40 bra 	$L__BB1_50;
	shl.b32 	%r176, %r252, 2;
	add.s32 	%r177, %r273, %r176;
	ld.shared.f32 	%f249, [%r177];
	max.f32 	%f250, %f446, %f249;
	ld.shared.f32 	%f251, [%r177+4];
	max.f32 	%f252, %f250, %f251;
	ld.shared.f32 	%f253, [%r177+8];
	max.f32 	%f254, %f252, %f253;
	ld.shared.f32 	%f255, [%r177+12];
	max.f32 	%f256, %f254, %f255;
	ld.shared.f32 	%f257, [%r177+16];
	max.f32 	%f258, %f256, %f257;
	ld.shared.f32 	%f259, [%r177+20];
	max.f32 	%f260, %f258, %f259;
	ld.shared.f32 	%f261, [%r177+24];
	max.f32 	%f262, %f260, %f261;
	ld.shared.f32 	%f263, [%r177+28];
	max.f32 	%f446, %f262, %f263;
	add.s32 	%r252, %r252, 8;
$L__BB1_50:
	setp.eq.s32 	%p41, %r56, 0;
	@%p41 bra 	$L__BB1_56;
	and.b32  	%r59, %r21, 3;
	setp.lt.u32 	%p42, %r56, 4;
	@%p42 bra 	$L__BB1_53;
	shl.b32 	%r178, %r252, 2;
	add.s32 	%r179, %r273, %r178;
	ld.shared.f32 	%f265, [%r179];
	max.f32 	%f266, %f446, %f265;
	ld.shared.f32 	%f267, [%r179+4];
	max.f32 	%f268, %f266, %f267;
	ld.shared.f32 	%f269, [%r179+8];
	max.f32 	%f270, %f268, %f269;
	ld.shared.f32 	%f271, [%r179+12];
	max.f32 	%f446, %f270, %f271;
	add.s32 	%r252, %r252, 4;
$L__BB1_53:
	setp.eq.s32 	%p43, %r59, 0;
	@%p43 bra 	$L__BB1_56;
	mov.b32 	%r256, 0;
$L__BB1_55:
	.pragma "nounroll";
	shl.b32 	%r181, %r252, 2;
	add.s32 	%r182, %r273, %r181;
	ld.shared.f32 	%f272, [%r182];
	max.f32 	%f446, %f446, %f272;
	add.s32 	%r252, %r252, 1;
	add.s32 	%r256, %r256, 1;
	setp.ne.s32 	%p44, %r256, %r59;
	@%p44 bra 	$L__BB1_55;
$L__BB1_56:
	setp.lt.s32 	%p45, %r21, 1;
	mov.f32 	%f452, 0f358637BD;
	@%p45 bra 	$L__BB1_64;
	and.b32  	%r66, %r21, 3;
	sub.s32 	%r184, %r19, %r20;
	setp.gt.u32 	%p46, %r184, -4;
	mov.f32 	%f451, 0f00000000;
	mov.b32 	%r258, 0;
	@%p46 bra 	$L__BB1_60;
	and.b32  	%r258, %r21, 2147483644;
	mov.f32 	%f451, 0f00000000;
	mov.b32 	%r261, 0;
$L__BB1_59:
	shl.b32 	%r186, %r261, 2;
	add.s32 	%r187, %r273, %r186;
	ld.shared.v4.f32 	{%f277, %f278, %f279, %f280}, [%r187];
	sub.f32 	%f281, %f277, %f446;
	fma.rn.f32 	%f282, %f281, 0f3BBB989D, 0f3F000000;
	cvt.sat.f32.f32 	%f283, %f282;
	mov.f32 	%f284, 0f4B400001;
	mov.f32 	%f285, 0f437C0000;
	fma.rm.f32 	%f286, %f283, %f285, %f284;
	add.f32 	%f287, %f286, 0fCB40007F;
	neg.f32 	%f288, %f287;
	fma.rn.f32 	%f289, %f281, 0f3FB8AA3B, %f288;
	fma.rn.f32 	%f290, %f281, 0f32A57060, %f289;
	mov.b32 	%r188, %f286;
	shl.b32 	%r189, %r188, 23;
	mov.b32 	%f291, %r189;
	ex2.approx.ftz.f32 	%f292, %f290;
	mul.f32 	%f293, %f292, %f291;
	add.f32 	%f294, %f451, %f293;
	sub.f32 	%f295, %f278, %f446;
	fma.rn.f32 	%f296, %f295, 0f3BBB989D, 0f3F000000;
	cvt.sat.f32.f32 	%f297, %f296;
	fma.rm.f32 	%f298, %f297, %f285, %f284;
	add.f32 	%f299, %f298, 0fCB40007F;
	neg.f32 	%f300, %f299;
	fma.rn.f32 	%f301, %f295, 0f3FB8AA3B, %f300;
	fma.rn.f32 	%f302, %f295, 0f32A57060, %f301;
	mov.b32 	%r190, %f298;
	shl.b32 	%r191, %r190, 23;
	mov.b32 	%f303, %r191;
	ex2.approx.ftz.f32 	%f304, %f302;
	mul.f32 	%f305, %f304, %f303;
	add.f32 	%f306, %f294, %f305;
	sub.f32 	%f307, %f279, %f446;
	fma.rn.f32 	%f308, %f307, 0f3BBB989D, 0f3F000000;
	cvt.sat.f32.f32 	%f309, %f308;
	fma.rm.f32 	%f310, %f309, %f285, %f284;
	add.f32 	%f311, %f310, 0fCB40007F;
	neg.f32 	%f312, %f311;
	fma.rn.f32 	%f313, %f307, 0f3FB8AA3B, %f312;
	fma.rn.f32 	%f314, %f307, 0f32A57060, %f313;
	mov.b32 	%r192, %f310;
	shl.b32 	%r193, %r192, 23;
	mov.b32 	%f315, %r193;
	ex2.approx.ftz.f32 	%f316, %f314;
	mul.f32 	%f317, %f316, %f315;
	add.f32 	%f318, %f306, %f317;
	sub.f32 	%f319, %f280, %f446;
	fma.rn.f32 	%f320, %f319, 0f3BBB989D, 0f3F000000;
	cvt.sat.f32.f32 	%f321, %f320;
	fma.rm.f32 	%f322, %f321, %f285, %f284;
	add.f32 	%f323, %f322, 0fCB40007F;
	neg.f32 	%f324, %f323;
	fma.rn.f32 	%f325, %f319, 0f3FB8AA3B, %f324;
	fma.rn.f32 	%f326, %f319, 0f32A57060, %f325;
	mov.b32 	%r194, %f322;
	shl.b32 	%r195, %r194, 23;
	mov.b32 	%f327, %r195;
	ex2.approx.ftz.f32 	%f328, %f326;
	mul.f32 	%f329, %f328, %f327;
	st.shared.v4.f32 	[%r187], {%f293, %f305, %f317, %f329};
	add.f32 	%f451, %f318, %f329;
	add.s32 	%r261, %r261, 4;
	setp.eq.s32 	%p47, %r261, %r258;
	@%p47 bra 	$L__BB1_60;
	bra.uni 	$L__BB1_59;
$L__BB1_60:
	setp.eq.s32 	%p48, %r66, 0;
	@%p48 bra 	$L__BB1_63;
	mov.b32 	%r260, 0;
$L__BB1_62:
	.pragma "nounroll";
	shl.b32 	%r197, %r258, 2;
	add.s32 	%r198, %r273, %r197;
	ld.shared.f32 	%f330, [%r198];
	sub.f32 	%f331, %f330, %f446;
	fma.rn.f32 	%f332, %f331, 0f3BBB989D, 0f3F000000;
	cvt.sat.f32.f32 	%f333, %f332;
	mov.f32 	%f334, 0f4B400001;
	mov.f32 	%f335, 0f437C0000;
	fma.rm.f32 	%f336, %f333, %f335, %f334;
	add.f32 	%f337, %f336, 0fCB40007F;
	neg.f32 	%f338, %f337;
	fma.rn.f32 	%f339, %f331, 0f3FB8AA3B, %f338;
	fma.rn.f32 	%f340, %f331, 0f32A57060, %f339;
	mov.b32 	%r199, %f336;
	shl.b32 	%r200, %r199, 23;
	mov.b32 	%f341, %r200;
	ex2.approx.ftz.f32 	%f342, %f340;
	mul.f32 	%f343, %f342, %f341;
	st.shared.f32 	[%r198], %f343;
	add.f32 	%f451, %f451, %f343;
	add.s32 	%r258, %r258, 1;
	add.s32 	%r260, %r260, 1;
	setp.ne.s32 	%p49, %r260, %r66;
	@%p49 bra 	$L__BB1_62;
$L__BB1_63:
	add.f32 	%f452, %f451, 0f358637BD;
$L__BB1_64:
	setp.lt.s32 	%p50, %r21, 1;
	@%p50 bra 	$L__BB1_71;
	and.b32  	%r75, %r21, 3;
	sub.s32 	%r202, %r19, %r20;
	setp.gt.u32 	%p51, %r202, -4;
	mov.b32 	%r263, 0;
	@%p51 bra 	$L__BB1_68;
	and.b32  	%r263, %r21, 2147483644;
	mov.b32 	%r262, 0;
$L__BB1_67:
	shl.b32 	%r204, %r262, 2;
	add.s32 	%r205, %r273, %r204;
	ld.shared.v4.f32 	{%f344, %f345, %f346, %f347}, [%r205];
	div.rn.f32 	%f348, %f344, %f452;
	div.rn.f32 	%f349, %f345, %f452;
	div.rn.f32 	%f350, %f346, %f452;
	div.rn.f32 	%f351, %f347, %f452;
	st.shared.v4.f32 	[%r205], {%f348, %f349, %f350, %f351};
	add.s32 	%r262, %r262, 4;
	setp.ne.s32 	%p52, %r262, %r263;
	@%p52 bra 	$L__BB1_67;
$L__BB1_68:
	setp.eq.s32 	%p53, %r75, 0;
	@%p53 bra 	$L__BB1_71;
	mov.b32 	%r265, 0;
$L__BB1_70:
	.pragma "nounroll";
	shl.b32 	%r207, %r263, 2;
	add.s32 	%r208, %r273, %r207;
	ld.shared.f32 	%f352, [%r208];
	div.rn.f32 	%f353, %f352, %f452;
	st.shared.f32 	[%r208], %f353;
	add.s32 	%r263, %r263, 1;
	add.s32 	%r265, %r265, 1;
	setp.ne.s32 	%p54, %r265, %r75;
	@%p54 bra 	$L__BB1_70;
$L__BB1_71:
	bar.sync 	0;
	mov.f32 	%f462, 0f00000000;
	min.s32 	%r209, %r21, %r124;
	setp.lt.s32 	%p55, %r209, 1;
	@%p55 bra 	$L__BB1_85;
	and.b32  	%r86, %r124, 7;
	mov.f32 	%f462, 0f00000000;
	mov.b32 	%r266, 0;
	mul.wide.s32 	%rd137, %r7, 4;
$L__BB1_73:
	setp.lt.u32 	%p56, %r124, 8;
	add.s32 	%r212, %r266, %r19;
	mul.wide.s32 	%rd111, %r212, 4;
	add.s64 	%rd112, %rd4, %rd111;
	shl.b32 	%r213, %r266, 2;
	add.s32 	%r214, %r273, %r213;
	ld.shared.f32 	%f53, [%r214];
	ld.global.nc.u32 	%r215, [%rd112];
	mul.lo.s32 	%r88, %r215, %r124;
	mov.b32 	%r271, 0;
	@%p56 bra 	$L__BB1_76;
	and.b32  	%r216, %r124, 2147483640;
	neg.s32 	%r269, %r216;
	mov.u32 	%r267, %r88;
	mov.u32 	%r268, %r6;
$L__BB1_75:
	.pragma "nounroll";
	and.b32  	%r271, %r124, 2147483640;
	mul.wide.s32 	%rd113, %r267, 4;
	add.s64 	%rd114, %rd3, %rd113;
	ld.global.nc.f32 	%f357, [%rd114];
	mul.f32 	%f358, %f53, %f357;
	mul.wide.s32 	%rd115, %r268, 4;
	add.s64 	%rd116, %rd2, %rd115;
	ld.global.nc.f32 	%f359, [%rd116];
	fma.rn.f32 	%f360, %f358, %f359, %f462;
	ld.global.nc.f32 	%f361, [%rd114+4];
	mul.f32 	%f362, %f53, %f361;
	mul.wide.s32 	%rd117, %r7, 4;
	add.s64 	%rd118, %rd116, %rd117;
	ld.global.nc.f32 	%f363, [%rd118];
	fma.rn.f32 	%f364, %f362, %f363, %f360;
	ld.global.nc.f32 	%f365, [%rd114+8];
	mul.f32 	%f366, %f53, %f365;
	add.s64 	%rd119, %rd118, %rd117;
	ld.global.nc.f32 	%f367, [%rd119];
	fma.rn.f32 	%f368, %f366, %f367, %f364;
	ld.global.nc.f32 	%f369, [%rd114+12];
	mul.f32 	%f370, %f53, %f369;
	add.s64 	%rd120, %rd119, %rd117;
	ld.global.nc.f32 	%f371, [%rd120];
	fma.rn.f32 	%f372, %f370, %f371, %f368;
	ld.global.nc.f32 	%f373, [%rd114+16];
	mul.f32 	%f374, %f53, %f373;
	add.s64 	%rd121, %rd120, %rd117;
	ld.global.nc.f32 	%f375, [%rd121];
	fma.rn.f32 	%f376, %f374, %f375, %f372;
	ld.global.nc.f32 	%f377, [%rd114+20];
	mul.f32 	%f378, %f53, %f377;
	add.s64 	%rd122, %rd121, %rd117;
	ld.global.nc.f32 	%f379, [%rd122];
	fma.rn.f32 	%f380, %f378, %f379, %f376;
	ld.global.nc.f32 	%f381, [%rd114+24];
	mul.f32 	%f382, %f53, %f381;
	add.s64 	%rd123, %rd122, %rd117;
	ld.global.nc.f32 	%f383, [%rd123];
	fma.rn.f32 	%f384, %f382, %f383, %f380;
	ld.global.nc.f32 	%f385, [%rd114+28];
	mul.f32 	%f386, %f53, %f385;
	add.s64 	%rd124, %rd123, %rd117;
	ld.global.nc.f32 	%f387, [%rd124];
	fma.rn.f32 	%f462, %f386, %f387, %f384;
	add.s32 	%r269, %r269, 8;
	shl.b32 	%r217, %r7, 3;
	add.s32 	%r268, %r268, %r217;
	add.s32 	%r267, %r267, 8;
	setp.ne.s32 	%p57, %r269, 0;
	@%p57 bra 	$L__BB1_75;
$L__BB1_76:
	setp.eq.s32 	%p58, %r86, 0;
	@%p58 bra 	$L__BB1_84;
	add.s32 	%r218, %r86, -1;
	setp.lt.u32 	%p59, %r218, 3;
	@%p59 bra 	$L__BB1_79;
	add.s32 	%r219, %r271, %r88;
	mul.wide.s32 	%rd125, %r219, 4;
	add.s64 	%rd126, %rd3, %rd125;
	ld.global.nc.f32 	%f389, [%rd126];
	mul.f32 	%f390, %f53, %f389;
	mad.lo.s32 	%r220, %r271, %r7, %r6;
	mul.wide.s32 	%rd127, %r220, 4;
	add.s64 	%rd128, %rd2, %rd127;
	ld.global.nc.f32 	%f391, [%rd128];
	fma.rn.f32 	%f392, %f390, %f391, %f462;
	ld.global.nc.f32 	%f393, [%rd126+4];
	mul.f32 	%f394, %f53, %f393;
	add.s64 	%rd130, %rd128, %rd137;
	ld.global.nc.f32 	%f395, [%rd130];
	fma.rn.f32 	%f396, %f394, %f395, %f392;
	ld.global.nc.f32 	%f397, [%rd126+8];
	mul.f32 	%f398, %f53, %f397;
	add.s64 	%rd131, %rd130, %rd137;
	ld.global.nc.f32 	%f399, [%rd131];
	fma.rn.f32 	%f400, %f398, %f399, %f396;
	ld.global.nc.f32 	%f401, [%rd126+12];
	mul.f32 	%f402, %f53, %f401;
	add.s64 	%rd132, %rd131, %rd137;
	ld.global.nc.f32 	%f403, [%rd132];
	fma.rn.f32 	%f462, %f402, %f403, %f400;
	add.s32 	%r271, %r271, 4;
$L__BB1_79:
	and.b32  	%r221, %r124, 3;
	setp.eq.s32 	%p60, %r221, 0;
	@%p60 bra 	$L__BB1_84;
	setp.eq.s32 	%p61, %r221, 1;
	@%p61 bra 	$L__BB1_82;
	add.s32 	%r222, %r271, %r88;
	mul.wide.s32 	%rd133, %r222, 4;
	add.s64 	%rd134, %rd3, %rd133;
	ld.global.nc.f32 	%f405, [%rd134];
	mul.f32 	%f406, %f53, %f405;
	mad.lo.s32 	%r223, %r271, %r7, %r6;
	mul.wide.s32 	%rd135, %r223, 4;
	add.s64 	%rd136, %rd2, %rd135;
	ld.global.nc.f32 	%f407, [%rd136];
	fma.rn.f32 	%f408, %f406, %f407, %f462;
	ld.global.nc.f32 	%f409, [%rd134+4];
	mul.f32 	%f410, %f53, %f409;
	add.s64 	%rd138, %rd136, %rd137;
	ld.global.nc.f32 	%f411, [%rd138];
	fma.rn.f32 	%f462, %f410, %f411, %f408;
	add.s32 	%r271, %r271, 2;
$L__BB1_82:
	and.b32  	%r224, %r124, 1;
	setp.eq.b32 	%p62, %r224, 1;
	not.pred 	%p63, %p62;
	@%p63 bra 	$L__BB1_84;
	add.s32 	%r225, %r271, %r88;
	mul.wide.s32 	%rd139, %r225, 4;
	add.s64 	%rd140, %rd3, %rd139;
	ld.global.nc.f32 	%f412, [%rd140];
	mul.f32 	%f413, %f53, %f412;
	mad.lo.s32 	%r226, %r271, %r7, %r6;
	mul.wide.s32 	%rd141, %r226, 4;
	add.s64 	%rd142, %rd2, %rd141;
	ld.global.nc.f32 	%f414, [%rd142];
	fma.rn.f32 	%f462, %f413, %f414, %f462;
$L__BB1_84:
	add.s32 	%r266, %r266, 1;
	setp.ne.s32 	%p64, %r266, %r21;
	@%p64 bra 	$L__BB1_73;
$L__BB1_85:
	ld.param.u64 	%rd153, [gat_layer_kernel_param_4];
	setp.lt.s32 	%p65, %r21, 1;
	mul.lo.s32 	%r227, %r7, %r5;
	mad.lo.s32 	%r228, %r125, %r4, %r6;
	add.s32 	%r229, %r228, %r227;
	add.s32 	%r230, %r227, %r6;
	cvta.to.global.u64 	%rd143, %rd153;
	mul.wide.s32 	%rd144, %r230, 4;
	add.s64 	%rd145, %rd143, %rd144;
	ld.global.nc.f32 	%f415, [%rd145];
	add.f32 	%f416, %f462, %f415;
	max.f32 	%f417, %f416, 0f00000000;
	cvta.to.global.u64 	%rd146, %rd14;
	mul.wide.s32 	%rd147, %r229, 4;
	add.s64 	%rd148, %rd146, %rd147;
	st.global.f32 	[%rd148], %f417;
	or.b32  	%r231, %r5, %r6;
	setp.ne.s32 	%p66, %r231, 0;
	or.pred  	%p67, %p66, %p65;
	@%p67 bra 	$L__BB1_92;
	and.b32  	%r103, %r21, 3;
	sub.s32 	%r233, %r19, %r20;
	setp.gt.u32 	%p68, %r233, -4;
	mov.b32 	%r276, 0;
	@%p68 bra 	$L__BB1_89;
	and.b32  	%r276, %r21, 2147483644;
	neg.s32 	%r275, %r276;
	add.s64 	%rd10, %rd5, 8;
	mov.u32 	%r274, %r19;
$L__BB1_88:
	mul.wide.s32 	%rd149, %r274, 4;
	add.s64 	%rd150, %rd10, %rd149;
	ld.shared.v4.f32 	{%f418, %f419, %f420, %f421}, [%r273];
	st.global.f32 	[%rd150+-8], %f418;
	st.global.f32 	[%rd150+-4], %f419;
	st.global.f32 	[%rd150], %f420;
	st.global.f32 	[%rd150+4], %f421;
	add.s32 	%r275, %r275, 4;
	add.s32 	%r274, %r274, 4;
	add.s32 	%r273, %r273, 16;
	setp.ne.s32 	%p69, %r275, 0;
	@%p69 bra 	$L__BB1_88;
$L__BB1_89:
	setp.eq.s32 	%p70, %r103, 0;
	@%p70 bra 	$L__BB1_92;
	add.s32 	%r279, %r276, %r19;
	shl.b32 	%r234, %r276, 2;
	add.s32 	%r235, %r22, %r234;
	mov.u32 	%r236, shared_attention;
	add.s32 	%r278, %r236, %r235;
	neg.s32 	%r277, %r103;
$L__BB1_91:
	.pragma "nounroll";
	mul.wide.s32 	%rd151, %r279, 4;
	add.s64 	%rd152, %rd5, %rd151;
	ld.shared.f32 	%f422, [%r278];
	st.global.f32 	[%rd152], %f422;
	add.s32 	%r279, %r279, 1;
	add.s32 	%r278, %r278, 4;
	add.s32 	%r277, %r277, 1;
	setp.ne.s32 	%p71, %r277, 0;
	@%p71 bra 	$L__BB1_91;
$L__BB1_92:
	ret;

}
	// .globl	sage_layer_kernel
.visible .entry sage_layer_kernel(
	.param .u64 .ptr .align 1 sage_layer_kernel_param_0,
	.param .u64 .ptr .align 1 sage_layer_kernel_param_1,
	.param .u64 .ptr .align 1 sage_layer_kernel_param_2,
	.param .u64 .ptr .align 1 sage_layer_kernel_param_3,
	.param .u64 .ptr .align 1 sage_layer_kernel_param_4,
	.param .u64 .ptr .align 1 sage_layer_kernel_param_5,
	.param .u64 .ptr .align 1 sage_layer_kernel_param_6,
	.param .u64 .ptr .align 1 sage_layer_kernel_param_7,
	.param .align 4 .b8 sage_layer_kernel_param_8[44],
	.param .u32 sage_layer_kernel_param_9
)
{
	.reg .pred 	%p<24>;
	.reg .b32 	%r<77>;
	.reg .b32 	%f<150>;
	.reg .b64 	%rd<94>;

	ld.param.u32 	%r1, [sage_layer_kernel_param_8+8];
	ld.param.u32 	%r2, [sage_layer_kernel_param_8+12];
	ld.param.u32 	%r36, [sage_layer_kernel_param_8];
	ld.param.u64 	%rd9, [sage_layer_kernel_param_0];
	ld.param.u64 	%rd10, [sage_layer_kernel_param_1];
	ld.param.u64 	%rd11, [sage_layer_kernel_param_2];
	ld.param.u64 	%rd6, [sage_layer_kernel_param_4];
	ld.param.u64 	%rd7, [sage_layer_kernel_param_5];
	ld.param.u64 	%rd8, [sage_layer_kernel_param_7];
	ld.param.u32 	%r35, [sage_layer_kernel_param_9];
	cvta.to.global.u64 	%rd1, %rd10;
	cvta.to.global.u64 	%rd2, %rd11;
	cvta.to.global.u64 	%rd3, %rd9;
	mov.u32 	%r3, %ctaid.x;
	mov.u32 	%r4, %tid.x;
	setp.ge.s32 	%p1, %r3, %r36;
	setp.ge.s32 	%p2, %r4, %r2;
	or.pred  	%p3, %p1, %p2;
	@%p3 bra 	$L__BB2_30;
	setp.lt.s32 	%p4, %r1, 1;
	mov.f32 	%f138, 0f00000000;
	@%p4 bra 	$L__BB2_13;
	mul.lo.s32 	%r5, %r1, %r3;
	setp.lt.u32 	%p5, %r1, 8;
	mov.f32 	%f138, 0f00000000;
	mov.b32 	%r68, 0;
	@%p5 bra 	$L__BB2_5;
	mov.f32 	%f138, 0f00000000;
	mov.b32 	%r66, 0;
	mul.wide.s32 	%rd16, %r2, 4;
	and.b32  	%r68, %r1, 2147483640;
$L__BB2_4:
	.pragma "nounroll";
	add.s32 	%r39, %r66, %r5;
	mul.wide.u32 	%rd12, %r39, 4;
	add.s64 	%rd13, %rd3, %rd12;
	ld.global.nc.f32 	%f33, [%rd13];
	mad.lo.s32 	%r40, %r66, %r2, %r4;
	mul.wide.s32 	%rd14, %r40, 4;
	add.s64 	%rd15, %rd1, %rd14;
	ld.global.nc.f32 	%f34, [%rd15];
	fma.rn.f32 	%f35, %f33, %f34, %f138;
	ld.global.nc.f32 	%f36, [%rd13+4];
	add.s64 	%rd17, %rd15, %rd16;
	ld.global.nc.f32 	%f37, [%rd17];
	fma.rn.f32 	%f38, %f36, %f37, %f35;
	ld.global.nc.f32 	%f39, [%rd13+8];
	add.s64 	%rd18, %rd17, %rd16;
	ld.global.nc.f32 	%f40, [%rd18];
	fma.rn.f32 	%f41, %f39, %f40, %f38;
	ld.global.nc.f32 	%f42, [%rd13+12];
	add.s64 	%rd19, %rd18, %rd16;
	ld.global.nc.f32 	%f43, [%rd19];
	fma.rn.f32 	%f44, %f42, %f43, %f41;
	ld.global.nc.f32 	%f45, [%rd13+16];
	add.s64 	%rd20, %rd19, %rd16;
	ld.global.nc.f32 	%f46, [%rd20];
	fma.rn.f32 	%f47, %f45, %f46, %f44;
	ld.global.nc.f32 	%f48, [%rd13+20];
	add.s64 	%rd21, %rd20, %rd16;
	ld.global.nc.f32 	%f49, [%rd21];
	fma.rn.f32 	%f50, %f48, %f49, %f47;
	ld.global.nc.f32 	%f51, [%rd13+24];
	add.s64 	%rd22, %rd21, %rd16;
	ld.global.nc.f32 	%f52, [%rd22];
	fma.rn.f32 	%f53, %f51, %f52, %f50;
	ld.global.nc.f32 	%f54, [%rd13+28];
	add.s64 	%rd23, %rd22, %rd16;
	ld.global.nc.f32 	%f55, [%rd23];
	fma.rn.f32 	%f138, %f54, %f55, %f53;
	add.s32 	%r66, %r66, 8;
	setp.ne.s32 	%p6, %r66, %r68;
	@%p6 bra 	$L__BB2_4;
$L__BB2_5:
	and.b32  	%r10, %r1, 7;
	setp.eq.s32 	%p7, %r10, 0;
	@%p7 bra 	$L__BB2_13;
	and.b32  	%r11, %r1, 3;
	setp.lt.u32 	%p8, %r10, 4;
	@%p8 bra 	$L__BB2_8;
	add.s32 	%r41, %r68, %r5;
	mul.wide.u32 	%rd24, %r41, 4;
	add.s64 	%rd25, %rd3, %rd24;
	ld.global.nc.f32 	%f57, [%rd25];
	mad.lo.s32 	%r42, %r68, %r2, %r4;
	mul.wide.s32 	%rd26, %r42, 4;
	add.s64 	%rd27, %rd1, %rd26;
	ld.global.nc.f32 	%f58, [%rd27];
	fma.rn.f32 	%f59, %f57, %f58, %f138;
	cvt.u64.u32 	%rd28, %r5;
	cvt.u64.u32 	%rd29, %r68;
	add.s64 	%rd30, %rd29, %rd28;
	shl.b64 	%rd31, %rd30, 2;
	add.s64 	%rd32, %rd3, %rd31;
	ld.global.nc.f32 	%f60, [%rd32+4];
	mul.wide.s32 	%rd33, %r2, 4;
	add.s64 	%rd34, %rd27, %rd33;
	ld.global.nc.f32 	%f61, [%rd34];
	fma.rn.f32 	%f62, %f60, %f61, %f59;
	ld.global.nc.f32 	%f63, [%rd32+8];
	add.s64 	%rd35, %rd34, %rd33;
	ld.global.nc.f32 	%f64, [%rd35];
	fma.rn.f32 	%f65, %f63, %f64, %f62;
	ld.global.nc.f32 	%f66, [%rd32+12];
	add.s64 	%rd36, %rd35, %rd33;
	ld.global.nc.f32 	%f67, [%rd36];
	fma.rn.f32 	%f138, %f66, %f67, %f65;
	add.s32 	%r68, %r68, 4;
$L__BB2_8:
	setp.eq.s32 	%p9, %r11, 0;
	@%p9 bra 	$L__BB2_13;
	setp.eq.s32 	%p10, %r11, 1;
	@%p10 bra 	$L__BB2_11;
	add.s32 	%r43, %r68, %r5;
	mul.wide.u32 	%rd37, %r43, 4;
	add.s64 	%rd38, %rd3, %rd37;
	ld.global.nc.f32 	%f69, [%rd38];
	mad.lo.s32 	%r44, %r68, %r2, %r4;
	mul.wide.s32 	%rd39, %r44, 4;
	add.s64 	%rd40, %rd1, %rd39;
	ld.global.nc.f32 	%f70, [%rd40];
	fma.rn.f32 	%f71, %f69, %f70, %f138;
	cvt.u64.u32 	%rd41, %r5;
	cvt.u64.u32 	%rd42, %r68;
	add.s64 	%rd43, %rd42, %rd41;
	shl.b64 	%rd44, %rd43, 2;
	add.s64 	%rd45, %rd3, %rd44;
	ld.global.nc.f32 	%f72, [%rd45+4];
	mul.wide.s32 	%rd46, %r2, 4;
	add.s64 	%rd47, %rd40, %rd46;
	ld.global.nc.f32 	%f73, [%rd47];
	fma.rn.f32 	%f138, %f72, %f73, %f71;
	add.s32 	%r68, %r68, 2;
$L__BB2_11:
	and.b32  	%r45, %r1, 1;
	setp.eq.b32 	%p11, %r45, 1;
	not.pred 	%p12, %p11;
	@%p12 bra 	$L__BB2_13;
	add.s32 	%r46, %r68, %r5;
	mul.wide.u32 	%rd48, %r46, 4;
	add.s64 	%rd49, %rd3, %rd48;
	ld.global.nc.f32 	%f74, [%rd49];
	mad.lo.s32 	%r47, %r68, %r2, %r4;
	mul.wide.s32 	%rd50, %r47, 4;
	add.s64 	%rd51, %rd1, %rd50;
	ld.global.nc.f32 	%f75, [%rd51];
	fma.rn.f32 	%f138, %f74, %f75, %f138;
$L__BB2_13:
	cvta.to.global.u64 	%rd52, %rd6;
	mul.wide.u32 	%rd53, %r3, 4;
	add.s64 	%rd54, %rd52, %rd53;
	ld.global.nc.u32 	%r16, [%rd54];
	ld.global.nc.u32 	%r48, [%rd54+4];
	sub.s32 	%r49, %r48, %r16;
	min.s32 	%r17, %r49, %r35;
	setp.lt.s32 	%p13, %r17, 1;
	mov.f32 	%f149, 0f00000000;
	@%p13 bra 	$L__BB2_29;
	setp.lt.s32 	%p14, %r1, 1;
	mov.f32 	%f147, 0f00000000;
	@%p14 bra 	$L__BB2_28;
	and.b32  	%r18, %r1, 7;
	cvta.to.global.u64 	%rd4, %rd7;
	mov.f32 	%f147, 0f00000000;
	mov.b32 	%r70, 0;
	mul.wide.s32 	%rd81, %r2, 4;
$L__BB2_16:
	setp.lt.u32 	%p15, %r1, 8;
	add.s32 	%r52, %r70, %r16;
	mul.wide.s32 	%rd55, %r52, 4;
	add.s64 	%rd56, %rd4, %rd55;
	ld.global.nc.u32 	%r53, [%rd56];
	mul.lo.s32 	%r20, %r53, %r1;
	mov.b32 	%r75, 0;
	@%p15 bra 	$L__BB2_19;
	and.b32  	%r54, %r1, 2147483640;
	neg.s32 	%r73, %r54;
	mov.u32 	%r71, %r20;
	mov.u32 	%r72, %r4;
$L__BB2_18:
	.pragma "nounroll";
	and.b32  	%r75, %r1, 2147483640;
	mul.wide.s32 	%rd57, %r71, 4;
	add.s64 	%rd58, %rd3, %rd57;
	ld.global.nc.f32 	%f80, [%rd58];
	mul.wide.s32 	%rd59, %r72, 4;
	add.s64 	%rd60, %rd2, %rd59;
	ld.global.nc.f32 	%f81, [%rd60];
	fma.rn.f32 	%f82, %f80, %f81, %f147;
	ld.global.nc.f32 	%f83, [%rd58+4];
	mul.wide.s32 	%rd61, %r2, 4;
	add.s64 	%rd62, %rd60, %rd61;
	ld.global.nc.f32 	%f84, [%rd62];
	fma.rn.f32 	%f85, %f83, %f84, %f82;
	ld.global.nc.f32 	%f86, [%rd58+8];
	add.s64 	%rd63, %rd62, %rd61;
	ld.global.nc.f32 	%f87, [%rd63];
	fma.rn.f32 	%f88, %f86, %f87, %f85;
	ld.global.nc.f32 	%f89, [%rd58+12];
	add.s64 	%rd64, %rd63, %rd61;
	ld.global.nc.f32 	%f90, [%rd64];
	fma.rn.f32 	%f91, %f89, %f90, %f88;
	ld.global.nc.f32 	%f92, [%rd58+16];
	add.s64 	%rd65, %rd64, %rd61;
	ld.global.nc.f32 	%f93, [%rd65];
	fma.rn.f32 	%f94, %f92, %f93, %f91;
	ld.global.nc.f32 	%f95, [%rd58+20];
	add.s64 	%rd66, %rd65, %rd61;
	ld.global.nc.f32 	%f96, [%rd66];
	fma.rn.f32 	%f97, %f95, %f96, %f94;
	ld.global.nc.f32 	%f98, [%rd58+24];
	add.s64 	%rd67, %rd66, %rd61;
	ld.global.nc.f32 	%f99, [%rd67];
	fma.rn.f32 	%f100, %f98, %f99, %f97;
	ld.global.nc.f32 	%f101, [%rd58+28];
	add.s64 	%rd68, %rd67, %rd61;
	ld.global.nc.f32 	%f102, [%rd68];
	fma.rn.f32 	%f147, %f101, %f102, %f100;
	add.s32 	%r73, %r73, 8;
	shl.b32 	%r55, %r2, 3;
	add.s32 	%r72, %r72, %r55;
	add.s32 	%r71, %r71, 8;
	setp.ne.s32 	%p16, %r73, 0;
	@%p16 bra 	$L__BB2_18;
$L__BB2_19:
	setp.eq.s32 	%p17, %r18, 0;
	@%p17 bra 	$L__BB2_27;
	add.s32 	%r56, %r18, -1;
	setp.lt.u32 	%p18, %r56, 3;
	@%p18 bra 	$L__BB2_22;
	add.s32 	%r57, %r75, %r20;
	mul.wide.s32 	%rd69, %r57, 4;
	add.s64 	%rd70, %rd3, %rd69;
	ld.global.nc.f32 	%f104, [%rd70];
	mad.lo.s32 	%r58, %r75, %r2, %r4;
	mul.wide.s32 	%rd71, %r58, 4;
	add.s64 	%rd72, %rd2, %rd71;
	ld.global.nc.f32 	%f105, [%rd72];
	fma.rn.f32 	%f106, %f104, %f105, %f147;
	ld.global.nc.f32 	%f107, [%rd70+4];
	add.s64 	%rd74, %rd72, %rd81;
	ld.global.nc.f32 	%f108, [%rd74];
	fma.rn.f32 	%f109, %f107, %f108, %f106;
	ld.global.nc.f32 	%f110, [%rd70+8];
	add.s64 	%rd75, %rd74, %rd81;
	ld.global.nc.f32 	%f111, [%rd75];
	fma.rn.f32 	%f112, %f110, %f111, %f109;
	ld.global.nc.f32 	%f113, [%rd70+12];
	add.s64 	%rd76, %rd75, %rd81;
	ld.global.nc.f32 	%f114, [%rd76];
	fma.rn.f32 	%f147, %f113, %f114, %f112;
	add.s32 	%r75, %r75, 4;
$L__BB2_22:
	and.b32  	%r59, %r1, 3;
	setp.eq.s32 	%p19, %r59, 0;
	@%p19 bra 	$L__BB2_27;
	setp.eq.s32 	%p20, %r59, 1;
	@%p20 bra 	$L__BB2_25;
	add.s32 	%r60, %r75, %r20;
	mul.wide.s32 	%rd77, %r60, 4;
	add.s64 	%rd78, %rd3, %rd77;
	ld.global.nc.f32 	%f116, [%rd78];
	mad.lo.s32 	%r61, %r75, %r2, %r4;
	mul.wide.s32 	%rd79, %r61, 4;
	add.s64 	%rd80, %rd2, %rd79;
	ld.global.nc.f32 	%f117, [%rd80];
	fma.rn.f32 	%f118, %f116, %f117, %f147;
	ld.global.nc.f32 	%f119, [%rd78+4];
	add.s64 	%rd82, %rd80, %rd81;
	ld.global.nc.f32 	%f120, [%rd82];
	fma.rn.f32 	%f147, %f119, %f120, %f118;
	add.s32 	%r75, %r75, 2;
$L__BB2_25:
	and.b32  	%r62, %r1, 1;
	setp.eq.b32 	%p21, %r62, 1;
	not.pred 	%p22, %p21;
	@%p22 bra 	$L__BB2_27;
	add.s32 	%r63, %r75, %r20;
	mul.wide.s32 	%rd83, %r63, 4;
	add.s64 	%rd84, %rd3, %rd83;
	ld.global.nc.f32 	%f121, [%rd84];
	mad.lo.s32 	%r64, %r75, %r2, %r4;
	mul.wide.s32 	%rd85, %r64, 4;
	add.s64 	%rd86, %rd2, %rd85;
	ld.global.nc.f32 	%f122, [%rd86];
	fma.rn.f32 	%f147, %f121, %f122, %f147;
$L__BB2_27:
	add.s32 	%r70, %r70, 1;
	setp.ne.s32 	%p23, %r70, %r17;
	@%p23 bra 	$L__BB2_16;
$L__BB2_28:
	cvt.rn.f32.s32 	%f123, %r17;
	div.rn.f32 	%f149, %f147, %f123;
$L__BB2_29:
	ld.param.u64 	%rd93, [sage_layer_kernel_param_3];
	add.f32 	%f124, %f138, %f149;
	fma.rn.f32 	%f125, %f124, %f124, 0f358637BD;
	sqrt.rn.f32 	%f126, %f125;
	div.rn.f32 	%f127, %f124, %f126;
	cvta.to.global.u64 	%rd87, %rd93;
	mul.wide.u32 	%rd88, %r4, 4;
	add.s64 	%rd89, %rd87, %rd88;
	ld.global.nc.f32 	%f128, [%rd89];
	add.f32 	%f129, %f127, %f128;
	max.f32 	%f130, %f129, 0f00000000;
	mad.lo.s32 	%r65, %r2, %r3, %r4;
	cvta.to.global.u64 	%rd90, %rd8;
	mul.wide.s32 	%rd91, %r65, 4;
	add.s64 	%rd92, %rd90, %rd91;
	st.global.f32 	[%rd92], %f130;
$L__BB2_30:
	ret;

}
	// .globl	gin_layer_kernel
.visible .entry gin_layer_kernel(
	.param .u64 .ptr .align 1 gin_layer_kernel_param_0,
	.param .u64 .ptr .align 1 gin_layer_kernel_param_1,
	.param .u64 .ptr .align 1 gin_layer_kernel_param_2,
	.param .u64 .ptr .align 1 gin_layer_kernel_param_3,
	.param .u64 .ptr .align 1 gin_layer_kernel_param_4,
	.param .u64 .ptr .align 1 gin_layer_kernel_param_5,
	.param .u64 .ptr .align 1 gin_layer_kernel_param_6,
	.param .u64 .ptr .align 1 gin_layer_kernel_param_7,
	.param .f32 gin_layer_kernel_param_8,
	.param .align 4 .b8 gin_layer_kernel_param_9[44]
)
{
	.reg .pred 	%p<44>;
	.reg .b32 	%r<203>;
	.reg .b32 	%f<340>;
	.reg .b64 	%rd<151>;

	ld.param.u32 	%r1, [gin_layer_kernel_param_9+8];
	ld.param.u32 	%r2, [gin_layer_kernel_param_9+12];
	ld.param.u32 	%r123, [gin_layer_kernel_param_9];
	ld.param.u64 	%rd15, [gin_layer_kernel_param_0];
	ld.param.u64 	%rd16, [gin_layer_kernel_param_1];
	ld.param.u64 	%rd17, [gin_layer_kernel_param_2];
	ld.param.u64 	%rd10, [gin_layer_kernel_param_3];
	ld.param.u64 	%rd11, [gin_layer_kernel_param_4];
	ld.param.u64 	%rd12, [gin_layer_kernel_param_5];
	ld.param.u64 	%rd13, [gin_layer_kernel_param_6];
	ld.param.u64 	%rd14, [gin_layer_kernel_param_7];
	ld.param.f32 	%f58, [gin_layer_kernel_param_8];
	cvta.to.global.u64 	%rd1, %rd15;
	cvta.to.global.u64 	%rd2, %rd16;
	cvta.to.global.u64 	%rd3, %rd17;
	mov.u32 	%r3, %ctaid.x;
	mov.u32 	%r4, %tid.x;
	setp.ge.s32 	%p1, %r3, %r123;
	setp.ge.s32 	%p2, %r4, %r2;
	or.pred  	%p3, %p1, %p2;
	@%p3 bra 	$L__BB3_57;
	setp.lt.s32 	%p4, %r1, 1;
	mov.f32 	%f320, 0f00000000;
	@%p4 bra 	$L__BB3_14;
	add.f32 	%f1, %f58, 0f3F800000;
	mul.lo.s32 	%r5, %r1, %r3;
	and.b32  	%r6, %r1, 15;
	setp.lt.u32 	%p5, %r1, 16;
	mov.f32 	%f320, 0f00000000;
	mov.b32 	%r165, 0;
	@%p5 bra 	$L__BB3_5;
	and.b32  	%r165, %r1, 2147483632;
	mov.f32 	%f320, 0f00000000;
	mov.b32 	%r163, 0;
$L__BB3_4:
	.pragma "nounroll";
	add.s32 	%r126, %r163, %r5;
	mul.wide.u32 	%rd18, %r126, 4;
	add.s64 	%rd19, %rd1, %rd18;
	ld.global.nc.f32 	%f63, [%rd19];
	fma.rn.f32 	%f64, %f1, %f63, %f320;
	ld.global.nc.f32 	%f65, [%rd19+4];
	fma.rn.f32 	%f66, %f1, %f65, %f64;
	ld.global.nc.f32 	%f67, [%rd19+8];
	fma.rn.f32 	%f68, %f1, %f67, %f66;
	ld.global.nc.f32 	%f69, [%rd19+12];
	fma.rn.f32 	%f70, %f1, %f69, %f68;
	ld.global.nc.f32 	%f71, [%rd19+16];
	fma.rn.f32 	%f72, %f1, %f71, %f70;
	ld.global.nc.f32 	%f73, [%rd19+20];
	fma.rn.f32 	%f74, %f1, %f73, %f72;
	ld.global.nc.f32 	%f75, [%rd19+24];
	fma.rn.f32 	%f76, %f1, %f75, %f74;
	ld.global.nc.f32 	%f77, [%rd19+28];
	fma.rn.f32 	%f78, %f1, %f77, %f76;
	ld.global.nc.f32 	%f79, [%rd19+32];
	fma.rn.f32 	%f80, %f1, %f79, %f78;
	ld.global.nc.f32 	%f81, [%rd19+36];
	fma.rn.f32 	%f82, %f1, %f81, %f80;
	ld.global.nc.f32 	%f83, [%rd19+40];
	fma.rn.f32 	%f84, %f1, %f83, %f82;
	ld.global.nc.f32 	%f85, [%rd19+44];
	fma.rn.f32 	%f86, %f1, %f85, %f84;
	ld.global.nc.f32 	%f87, [%rd19+48];
	fma.rn.f32 	%f88, %f1, %f87, %f86;
	ld.global.nc.f32 	%f89, [%rd19+52];
	fma.rn.f32 	%f90, %f1, %f89, %f88;
	ld.global.nc.f32 	%f91, [%rd19+56];
	fma.rn.f32 	%f92, %f1, %f91, %f90;
	ld.global.nc.f32 	%f93, [%rd19+60];
	fma.rn.f32 	%f320, %f1, %f93, %f92;
	add.s32 	%r163, %r163, 16;
	setp.ne.s32 	%p6, %r163, %r165;
	@%p6 bra 	$L__BB3_4;
$L__BB3_5:
	setp.eq.s32 	%p7, %r6, 0;
	@%p7 bra 	$L__BB3_14;
	and.b32  	%r11, %r1, 7;
	setp.lt.u32 	%p8, %r6, 8;
	@%p8 bra 	$L__BB3_8;
	add.s32 	%r127, %r165, %r5;
	mul.wide.u32 	%rd20, %r127, 4;
	add.s64 	%rd21, %rd1, %rd20;
	ld.global.nc.f32 	%f95, [%rd21];
	fma.rn.f32 	%f96, %f1, %f95, %f320;
	cvt.u64.u32 	%rd22, %r5;
	cvt.u64.u32 	%rd23, %r165;
	add.s64 	%rd24, %rd23, %rd22;
	shl.b64 	%rd25, %rd24, 2;
	add.s64 	%rd26, %rd1, %rd25;
	ld.global.nc.f32 	%f97, [%rd26+4];
	fma.rn.f32 	%f98, %f1, %f97, %f96;
	ld.global.nc.f32 	%f99, [%rd26+8];
	fma.rn.f32 	%f100, %f1, %f99, %f98;
	ld.global.nc.f32 	%f101, [%rd26+12];
	fma.rn.f32 	%f102, %f1, %f101, %f100;
	ld.global.nc.f32 	%f103, [%rd26+16];
	fma.rn.f32 	%f104, %f1, %f103, %f102;
	ld.global.nc.f32 	%f105, [%rd26+20];
	fma.rn.f32 	%f106, %f1, %f105, %f104;
	ld.global.nc.f32 	%f107, [%rd26+24];
	fma.rn.f32 	%f108, %f1, %f107, %f106;
	ld.global.nc.f32 	%f109, [%rd26+28];
	fma.rn.f32 	%f320, %f1, %f109, %f108;
	add.s32 	%r165, %r165, 8;
$L__BB3_8:
	setp.eq.s32 	%p9, %r11, 0;
	@%p9 bra 	$L__BB3_14;
	and.b32  	%r14, %r1, 3;
	setp.lt.u32 	%p10, %r11, 4;
	@%p10 bra 	$L__BB3_11;
	add.s32 	%r128, %r165, %r5;
	mul.wide.u32 	%rd27, %r128, 4;
	add.s64 	%rd28, %rd1, %rd27;
	ld.global.nc.f32 	%f111, [%rd28];
	fma.rn.f32 	%f112, %f1, %f111, %f320;
	cvt.u64.u32 	%rd29, %r5;
	cvt.u64.u32 	%rd30, %r165;
	add.s64 	%rd31, %rd30, %rd29;
	shl.b64 	%rd32, %rd31, 2;
	add.s64 	%rd33, %rd1, %rd32;
	ld.global.nc.f32 	%f113, [%rd33+4];
	fma.rn.f32 	%f114, %f1, %f113, %f112;
	ld.global.nc.f32 	%f115, [%rd33+8];
	fma.rn.f32 	%f116, %f1, %f115, %f114;
	ld.global.nc.f32 	%f117, [%rd33+12];
	fma.rn.f32 	%f320, %f1, %f117, %f116;
	add.s32 	%r165, %r165, 4;
$L__BB3_11:
	setp.eq.s32 	%p11, %r14, 0;
	@%p11 bra 	$L__BB3_14;
	mov.b32 	%r168, 0;
$L__BB3_13:
	.pragma "nounroll";
	add.s32 	%r130, %r165, %r5;
	mul.wide.u32 	%rd34, %r130, 4;
	add.s64 	%rd35, %rd1, %rd34;
	ld.global.nc.f32 	%f118, [%rd35];
	fma.rn.f32 	%f320, %f1, %f118, %f320;
	add.s32 	%r165, %r165, 1;
	add.s32 	%r168, %r168, 1;
	setp.ne.s32 	%p12, %r168, %r14;
	@%p12 bra 	$L__BB3_13;
$L__BB3_14:
	setp.lt.s32 	%p13, %r1, 1;
	cvta.to.global.u64 	%rd36, %rd12;
	mul.wide.u32 	%rd37, %r3, 4;
	add.s64 	%rd38, %rd36, %rd37;
	ld.global.nc.u32 	%r169, [%rd38];
	ld.global.nc.u32 	%r22, [%rd38+4];
	setp.ge.s32 	%p14, %r169, %r22;
	or.pred  	%p15, %p14, %p13;
	@%p15 bra 	$L__BB3_30;
	and.b32  	%r23, %r1, 15;
	and.b32  	%r24, %r1, 7;
	and.b32  	%r25, %r1, 3;
	cvta.to.global.u64 	%rd4, %rd13;
$L__BB3_16:
	setp.lt.u32 	%p16, %r1, 16;
	mul.wide.s32 	%rd39, %r169, 4;
	add.s64 	%rd40, %rd4, %rd39;
	ld.global.nc.u32 	%r132, [%rd40];
	mul.lo.s32 	%r27, %r132, %r1;
	mov.b32 	%r173, 0;
	@%p16 bra 	$L__BB3_19;
	and.b32  	%r133, %r1, 2147483632;
	neg.s32 	%r171, %r133;
	mov.u32 	%r170, %r27;
$L__BB3_18:
	.pragma "nounroll";
	and.b32  	%r173, %r1, 2147483632;
	mul.wide.s32 	%rd41, %r170, 4;
	add.s64 	%rd42, %rd1, %rd41;
	ld.global.nc.f32 	%f120, [%rd42];
	add.f32 	%f121, %f320, %f120;
	ld.global.nc.f32 	%f122, [%rd42+4];
	add.f32 	%f123, %f121, %f122;
	ld.global.nc.f32 	%f124, [%rd42+8];
	add.f32 	%f125, %f123, %f124;
	ld.global.nc.f32 	%f126, [%rd42+12];
	add.f32 	%f127, %f125, %f126;
	ld.global.nc.f32 	%f128, [%rd42+16];
	add.f32 	%f129, %f127, %f128;
	ld.global.nc.f32 	%f130, [%rd42+20];
	add.f32 	%f131, %f129, %f130;
	ld.global.nc.f32 	%f132, [%rd42+24];
	add.f32 	%f133, %f131, %f132;
	ld.global.nc.f32 	%f134, [%rd42+28];
	add.f32 	%f135, %f133, %f134;
	ld.global.nc.f32 	%f136, [%rd42+32];
	add.f32 	%f137, %f135, %f136;
	ld.global.nc.f32 	%f138, [%rd42+36];
	add.f32 	%f139, %f137, %f138;
	ld.global.nc.f32 	%f140, [%rd42+40];
	add.f32 	%f141, %f139, %f140;
	ld.global.nc.f32 	%f142, [%rd42+44];
	add.f32 	%f143, %f141, %f142;
	ld.global.nc.f32 	%f144, [%rd42+48];
	add.f32 	%f145, %f143, %f144;
	ld.global.nc.f32 	%f146, [%rd42+52];
	add.f32 	%f147, %f145, %f146;
	ld.global.nc.f32 	%f148, [%rd42+56];
	add.f32 	%f149, %f147, %f148;
	ld.global.nc.f32 	%f150, [%rd42+60];
	add.f32 	%f320, %f149, %f150;
	add.s32 	%r171, %r171, 16;
	add.s32 	%r170, %r170, 16;
	setp.eq.s32 	%p17, %r171, 0;
	@%p17 bra 	$L__BB3_19;
	bra.uni 	$L__BB3_18;
$L__BB3_19:
	setp.eq.s32 	%p18, %r23, 0;
	@%p18 bra 	$L__BB3_29;
	add.s32 	%r134, %r23, -1;
	setp.lt.u32 	%p19, %r134, 7;
	@%p19 bra 	$L__BB3_22;
	add.s32 	%r135, %r173, %r27;
	mul.wide.s32 	%rd43, %r135, 4;
	add.s64 	%rd44, %rd1, %rd43;
	ld.global.nc.f32 	%f152, [%rd44];
	add.f32 	%f153, %f320, %f152;
	ld.global.nc.f32 	%f154, [%rd44+4];
	add.f32 	%f155, %f153, %f154;
	ld.global.nc.f32 	%f156, [%rd44+8];
	add.f32 	%f157, %f155, %f156;
	ld.global.nc.f32 	%f158, [%rd44+12];
	add.f32 	%f159, %f157, %f158;
	ld.global.nc.f32 	%f160, [%rd44+16];
	add.f32 	%f161, %f159, %f160;
	ld.global.nc.f32 	%f162, [%rd44+20];
	add.f32 	%f163, %f161, %f162;
	ld.global.nc.f32 	%f164, [%rd44+24];
	add.f32 	%f165, %f163, %f164;
	ld.global.nc.f32 	%f166, [%rd44+28];
	add.f32 	%f320, %f165, %f166;
	add.s32 	%r173, %r173, 8;
$L__BB3_22:
	setp.eq.s32 	%p20, %r24, 0;
	@%p20 bra 	$L__BB3_29;
	add.s32 	%r136, %r24, -1;
	setp.lt.u32 	%p21, %r136, 3;
	@%p21 bra 	$L__BB3_25;
	add.s32 	%r137, %r173, %r27;
	mul.wide.s32 	%rd45, %r137, 4;
	add.s64 	%rd46, %rd1, %rd45;
	ld.global.nc.f32 	%f168, [%rd46];
	add.f32 	%f169, %f320, %f168;
	ld.global.nc.f32 	%f170, [%rd46+4];
	add.f32 	%f171, %f169, %f170;
	ld.global.nc.f32 	%f172, [%rd46+8];
	add.f32 	%f173, %f171, %f172;
	ld.global.nc.f32 	%f174, [%rd46+12];
	add.f32 	%f320, %f173, %f174;
	add.s32 	%r173, %r173, 4;
$L__BB3_25:
	setp.eq.s32 	%p22, %r25, 0;
	@%p22 bra 	$L__BB3_29;
	setp.eq.s32 	%p23, %r25, 1;
	add.s32 	%r138, %r173, %r27;
	mul.wide.s32 	%rd47, %r138, 4;
	add.s64 	%rd5, %rd1, %rd47;
	ld.global.nc.f32 	%f175, [%rd5];
	add.f32 	%f320, %f320, %f175;
	@%p23 bra 	$L__BB3_29;
	setp.eq.s32 	%p24, %r25, 2;
	ld.global.nc.f32 	%f176, [%rd5+4];
	add.f32 	%f320, %f320, %f176;
	@%p24 bra 	$L__BB3_29;
	ld.global.nc.f32 	%f177, [%rd5+8];
	add.f32 	%f320, %f320, %f177;
$L__BB3_29:
	add.s32 	%r169, %r169, 1;
	setp.ne.s32 	%p25, %r169, %r22;
	@%p25 bra 	$L__BB3_16;
$L__BB3_30:
	setp.lt.s32 	%p26, %r1, 1;
	mov.f32 	%f330, 0f00000000;
	@%p26 bra 	$L__BB3_43;
	and.b32  	%r40, %r1, 15;
	setp.lt.u32 	%p27, %r1, 16;
	mov.f32 	%f330, 0f00000000;
	mov.b32 	%r178, 0;
	@%p27 bra 	$L__BB3_34;
	and.b32  	%r178, %r1, 2147483632;
	neg.s32 	%r176, %r178;
	shl.b32 	%r43, %r2, 4;
	mov.f32 	%f330, 0f00000000;
	mul.wide.s32 	%rd50, %r2, 4;
	mov.u32 	%r175, %r4;
$L__BB3_33:
	.pragma "nounroll";
	mul.wide.s32 	%rd48, %r175, 4;
	add.s64 	%rd49, %rd2, %rd48;
	ld.global.nc.f32 	%f182, [%rd49];
	fma.rn.f32 	%f183, %f320, %f182, %f330;
	add.s64 	%rd51, %rd49, %rd50;
	ld.global.nc.f32 	%f184, [%rd51];
	fma.rn.f32 	%f185, %f320, %f184, %f183;
	add.s64 	%rd52, %rd51, %rd50;
	ld.global.nc.f32 	%f186, [%rd52];
	fma.rn.f32 	%f187, %f320, %f186, %f185;
	add.s64 	%rd53, %rd52, %rd50;
	ld.global.nc.f32 	%f188, [%rd53];
	fma.rn.f32 	%f189, %f320, %f188, %f187;
	add.s64 	%rd54, %rd53, %rd50;
	ld.global.nc.f32 	%f190, [%rd54];
	fma.rn.f32 	%f191, %f320, %f190, %f189;
	add.s64 	%rd55, %rd54, %rd50;
	ld.global.nc.f32 	%f192, [%rd55];
	fma.rn.f32 	%f193, %f320, %f192, %f191;
	add.s64 	%rd56, %rd55, %rd50;
	ld.global.nc.f32 	%f194, [%rd56];
	fma.rn.f32 	%f195, %f320, %f194, %f193;
	add.s64 	%rd57, %rd56, %rd50;
	ld.global.nc.f32 	%f196, [%rd57];
	fma.rn.f32 	%f197, %f320, %f196, %f195;
	add.s64 	%rd58, %rd57, %rd50;
	ld.global.nc.f32 	%f198, [%rd58];
	fma.rn.f32 	%f199, %f320, %f198, %f197;
	add.s64 	%rd59, %rd58, %rd50;
	ld.global.nc.f32 	%f200, [%rd59];
	fma.rn.f32 	%f201, %f320, %f200, %f199;
	add.s64 	%rd60, %rd59, %rd50;
	ld.global.nc.f32 	%f202, [%rd60];
	fma.rn.f32 	%f203, %f320, %f202, %f201;
	add.s64 	%rd61, %rd60, %rd50;
	ld.global.nc.f32 	%f204, [%rd61];
	fma.rn.f32 	%f205, %f320, %f204, %f203;
	add.s64 	%rd62, %rd61, %rd50;
	ld.global.nc.f32 	%f206, [%rd62];
	fma.rn.f32 	%f207, %f320, %f206, %f205;
	add.s64 	%rd63, %rd62, %rd50;
	ld.global.nc.f32 	%f208, [%rd63];
	fma.rn.f32 	%f209, %f320, %f208, %f207;
	add.s64 	%rd64, %rd63, %rd50;
	ld.global.nc.f32 	%f210, [%rd64];
	fma.rn.f32 	%f211, %f320, %f210, %f209;
	add.s64 	%rd65, %rd64, %rd50;
	ld.global.nc.f32 	%f212, [%rd65];
	fma.rn.f32 	%f330, %f320, %f212, %f211;
	add.s32 	%r176, %r176, 16;
	add.s32 	%r175, %r175, %r43;
	setp.ne.s32 	%p28, %r176, 0;
	@%p28 bra 	$L__BB3_33;
$L__BB3_34:
	setp.eq.s32 	%p29, %r40, 0;
	@%p29 bra 	$L__BB3_43;
	and.b32  	%r49, %r1, 7;
	setp.lt.u32 	%p30, %r40, 8;
	@%p30 bra 	$L__BB3_37;
	mad.lo.s32 	%r140, %r178, %r2, %r4;
	mul.wide.s32 	%rd66, %r140, 4;
	add.s64 	%rd67, %rd2, %rd66;
	ld.global.nc.f32 	%f214, [%rd67];
	fma.rn.f32 	%f215, %f320, %f214, %f330;
	mul.wide.s32 	%rd68, %r2, 4;
	add.s64 	%rd69, %rd67, %rd68;
	ld.global.nc.f32 	%f216, [%rd69];
	fma.rn.f32 	%f217, %f320, %f216, %f215;
	add.s64 	%rd70, %rd69, %rd68;
	ld.global.nc.f32 	%f218, [%rd70];
	fma.rn.f32 	%f219, %f320, %f218, %f217;
	add.s64 	%rd71, %rd70, %rd68;
	ld.global.nc.f32 	%f220, [%rd71];
	fma.rn.f32 	%f221, %f320, %f220, %f219;
	add.s64 	%rd72, %rd71, %rd68;
	ld.global.nc.f32 	%f222, [%rd72];
	fma.rn.f32 	%f223, %f320, %f222, %f221;
	add.s64 	%rd73, %rd72, %rd68;
	ld.global.nc.f32 	%f224, [%rd73];
	fma.rn.f32 	%f225, %f320, %f224, %f223;
	add.s64 	%rd74, %rd73, %rd68;
	ld.global.nc.f32 	%f226, [%rd74];
	fma.rn.f32 	%f227, %f320, %f226, %f225;
	add.s64 	%rd75, %rd74, %rd68;
	ld.global.nc.f32 	%f228, [%rd75];
	fma.rn.f32 	%f330, %f320, %f228, %f227;
	add.s32 	%r178, %r178, 8;
$L__BB3_37:
	setp.eq.s32 	%p31, %r49, 0;
	@%p31 bra 	$L__BB3_43;
	and.b32  	%r52, %r1, 3;
	setp.lt.u32 	%p32, %r49, 4;
	@%p32 bra 	$L__BB3_40;
	mad.lo.s32 	%r141, %r178, %r2, %r4;
	mul.wide.s32 	%rd76, %r141, 4;
	add.s64 	%rd77, %rd2, %rd76;
	ld.global.nc.f32 	%f230, [%rd77];
	fma.rn.f32 	%f231, %f320, %f230, %f330;
	mul.wide.s32 	%rd78, %r2, 4;
	add.s64 	%rd79, %rd77, %rd78;
	ld.global.nc.f32 	%f232, [%rd79];
	fma.rn.f32 	%f233, %f320, %f232, %f231;
	add.s64 	%rd80, %rd79, %rd78;
	ld.global.nc.f32 	%f234, [%rd80];
	fma.rn.f32 	%f235, %f320, %f234, %f233;
	add.s64 	%rd81, %rd80, %rd78;
	ld.global.nc.f32 	%f236, [%rd81];
	fma.rn.f32 	%f330, %f320, %f236, %f235;
	add.s32 	%r178, %r178, 4;
$L__BB3_40:
	setp.eq.s32 	%p33, %r52, 0;
	@%p33 bra 	$L__BB3_43;
	mad.lo.s32 	%r181, %r2, %r178, %r4;
	neg.s32 	%r180, %r52;
$L__BB3_42:
	.pragma "nounroll";
	mul.wide.s32 	%rd82, %r181, 4;
	add.s64 	%rd83, %rd2, %rd82;
	ld.global.nc.f32 	%f237, [%rd83];
	fma.rn.f32 	%f330, %f320, %f237, %f330;
	add.s32 	%r181, %r181, %r2;
	add.s32 	%r180, %r180, 1;
	setp.ne.s32 	%p34, %r180, 0;
	@%p34 bra 	$L__BB3_42;
$L__BB3_43:
	cvta.to.global.u64 	%rd84, %rd10;
	mul.wide.u32 	%rd85, %r4, 4;
	add.s64 	%rd86, %rd84, %rd85;
	ld.global.nc.f32 	%f239, [%rd86];
	add.f32 	%f240, %f330, %f239;
	max.f32 	%f44, %f240, 0f00000000;
	setp.lt.s32 	%p35, %r2, 1;
	mov.f32 	%f339, 0f00000000;
	@%p35 bra 	$L__BB3_56;
	add.s32 	%r143, %r2, -1;
	setp.lt.u32 	%p36, %r143, 15;
	mov.f32 	%f339, 0f00000000;
	mov.b32 	%r200, 0;
	@%p36 bra 	$L__BB3_47;
	and.b32  	%r144, %r2, 2147483632;
	neg.s32 	%r198, %r144;
	add.s32 	%r197, %r2, %r4;
	shl.b32 	%r145, %r2, 1;
	add.s32 	%r196, %r4, %r145;
	mad.lo.s32 	%r195, %r2, 3, %r4;
	shl.b32 	%r146, %r2, 2;
	add.s32 	%r194, %r4, %r146;
	mad.lo.s32 	%r193, %r2, 5, %r4;
	mad.lo.s32 	%r192, %r2, 6, %r4;
	mad.lo.s32 	%r191, %r2, 7, %r4;
	shl.b32 	%r147, %r2, 3;
	add.s32 	%r190, %r4, %r147;
	mad.lo.s32 	%r189, %r2, 9, %r4;
	mad.lo.s32 	%r188, %r2, 10, %r4;
	mad.lo.s32 	%r187, %r2, 11, %r4;
	mad.lo.s32 	%r186, %r2, 12, %r4;
	mad.lo.s32 	%r185, %r2, 13, %r4;
	mad.lo.s32 	%r184, %r2, 14, %r4;
	mad.lo.s32 	%r183, %r2, 15, %r4;
	mov.f32 	%f339, 0f00000000;
	mov.u32 	%r182, %r4;
$L__BB3_46:
	.pragma "nounroll";
	and.b32  	%r200, %r2, 2147483632;
	mul.wide.u32 	%rd87, %r182, 4;
	add.s64 	%rd88, %rd3, %rd87;
	ld.global.nc.f32 	%f244, [%rd88];
	fma.rn.f32 	%f245, %f44, %f244, %f339;
	mul.wide.u32 	%rd89, %r197, 4;
	add.s64 	%rd90, %rd3, %rd89;
	ld.global.nc.f32 	%f246, [%rd90];
	fma.rn.f32 	%f247, %f44, %f246, %f245;
	mul.wide.u32 	%rd91, %r196, 4;
	add.s64 	%rd92, %rd3, %rd91;
	ld.global.nc.f32 	%f248, [%rd92];
	fma.rn.f32 	%f249, %f44, %f248, %f247;
	mul.wide.u32 	%rd93, %r195, 4;
	add.s64 	%rd94, %rd3, %rd93;
	ld.global.nc.f32 	%f250, [%rd94];
	fma.rn.f32 	%f251, %f44, %f250, %f249;
	mul.wide.u32 	%rd95, %r194, 4;
	add.s64 	%rd96, %rd3, %rd95;
	ld.global.nc.f32 	%f252, [%rd96];
	fma.rn.f32 	%f253, %f44, %f252, %f251;
	mul.wide.u32 	%rd97, %r193, 4;
	add.s64 	%rd98, %rd3, %rd97;
	ld.global.nc.f32 	%f254, [%rd98];
	fma.rn.f32 	%f255, %f44, %f254, %f253;
	mul.wide.u32 	%rd99, %r192, 4;
	add.s64 	%rd100, %rd3, %rd99;
	ld.global.nc.f32 	%f256, [%rd100];
	fma.rn.f32 	%f257, %f44, %f256, %f255;
	mul.wide.u32 	%rd101, %r191, 4;
	add.s64 	%rd102, %rd3, %rd101;
	ld.global.nc.f32 	%f258, [%rd102];
	fma.rn.f32 	%f259, %f44, %f258, %f257;
	mul.wide.u32 	%rd103, %r190, 4;
	add.s64 	%rd104, %rd3, %rd103;
	ld.global.nc.f32 	%f260, [%rd104];
	fma.rn.f32 	%f261, %f44, %f260, %f259;
	mul.wide.u32 	%rd105, %r189, 4;
	add.s64 	%rd106, %rd3, %rd105;
	ld.global.nc.f32 	%f262, [%rd106];
	fma.rn.f32 	%f263, %f44, %f262, %f261;
	mul.wide.u32 	%rd107, %r188, 4;
	add.s64 	%rd108, %rd3, %rd107;
	ld.global.nc.f32 	%f264, [%rd108];
	fma.rn.f32 	%f265, %f44, %f264, %f263;
	mul.wide.u32 	%rd109, %r187, 4;
	add.s64 	%rd110, %rd3, %rd109;
	ld.global.nc.f32 	%f266, [%rd110];
	fma.rn.f32 	%f267, %f44, %f266, %f265;
	mul.wide.u32 	%rd111, %r186, 4;
	add.s64 	%rd112, %rd3, %rd111;
	ld.global.nc.f32 	%f268, [%rd112];
	fma.rn.f32 	%f269, %f44, %f268, %f267;
	mul.wide.u32 	%rd113, %r185, 4;
	add.s64 	%rd114, %rd3, %rd113;
	ld.global.nc.f32 	%f270, [%rd114];
	fma.rn.f32 	%f271, %f44, %f270, %f269;
	mul.wide.u32 	%rd115, %r184, 4;
	add.s64 	%rd116, %rd3, %rd115;
	ld.global.nc.f32 	%f272, [%rd116];
	fma.rn.f32 	%f273, %f44, %f272, %f271;
	mul.wide.u32 	%rd117, %r183, 4;
	add.s64 	%rd118, %rd3, %rd117;
	ld.global.nc.f32 	%f274, [%rd118];
	fma.rn.f32 	%f339, %f44, %f274, %f273;
	add.s32 	%r198, %r198, 16;
	shl.b32 	%r148, %r2, 4;
	add.s32 	%r197, %r197, %r148;
	add.s32 	%r196, %r196, %r148;
	add.s32 	%r195, %r195, %r148;
	add.s32 	%r194, %r194, %r148;
	add.s32 	%r193, %r193, %r148;
	add.s32 	%r192, %r192, %r148;
	add.s32 	%r191, %r191, %r148;
	add.s32 	%r190, %r190, %r148;
	add.s32 	%r189, %r189, %r148;
	add.s32 	%r188, %r188, %r148;
	add.s32 	%r187, %r187, %r148;
	add.s32 	%r186, %r186, %r148;
	add.s32 	%r185, %r185, %r148;
	add.s32 	%r184, %r184, %r148;
	add.s32 	%r183, %r183, %r148;
	add.s32 	%r182, %r182, %r148;
	setp.ne.s32 	%p37, %r198, 0;
	@%p37 bra 	$L__BB3_46;
$L__BB3_47:
	and.b32  	%r113, %r2, 15;
	setp.eq.s32 	%p38, %r113, 0;
	@%p38 bra 	$L__BB3_56;
	and.b32  	%r114, %r2, 7;
	setp.lt.u32 	%p39, %r113, 8;
	@%p39 bra 	$L__BB3_50;
	mad.lo.s32 	%r149, %r200, %r2, %r4;
	mul.wide.u32 	%rd119, %r149, 4;
	add.s64 	%rd120, %rd3, %rd119;
	ld.global.nc.f32 	%f276, [%rd120];
	fma.rn.f32 	%f277, %f44, %f276, %f339;
	add.s32 	%r150, %r149, %r2;
	mul.wide.u32 	%rd121, %r150, 4;
	add.s64 	%rd122, %rd3, %rd121;
	ld.global.nc.f32 	%f278, [%rd122];
	fma.rn.f32 	%f279, %f44, %f278, %f277;
	add.s32 	%r151, %r150, %r2;
	mul.wide.u32 	%rd123, %r151, 4;
	add.s64 	%rd124, %rd3, %rd123;
	ld.global.nc.f32 	%f280, [%rd124];
	fma.rn.f32 	%f281, %f44, %f280, %f279;
	add.s32 	%r152, %r151, %r2;
	mul.wide.u32 	%rd125, %r152, 4;
	add.s64 	%rd126, %rd3, %rd125;
	ld.global.nc.f32 	%f282, [%rd126];
	fma.rn.f32 	%f283, %f44, %f282, %f281;
	add.s32 	%r153, %r152, %r2;
	mul.wide.u32 	%rd127, %r153, 4;
	add.s64 	%rd128, %rd3, %rd127;
	ld.global.nc.f32 	%f284, [%rd128];
	fma.rn.f32 	%f285, %f44, %f284, %f283;
	add.s32 	%r154, %r153, %r2;
	mul.wide.u32 	%rd129, %r154, 4;
	add.s64 	%rd130, %rd3, %rd129;
	ld.global.nc.f32 	%f286, [%rd130];
	fma.rn.f32 	%f287, %f44, %f286, %f285;
	add.s32 	%r155, %r154, %r2;
	mul.wide.u32 	%rd131, %r155, 4;
	add.s64 	%rd132, %rd3, %rd131;
	ld.global.nc.f32 	%f288, [%rd132];
	fma.rn.f32 	%f289, %f44, %f288, %f287;
	add.s32 	%r156, %r155, %r2;
	mul.wide.u32 	%rd133, %r156, 4;
	add.s64 	%rd134, %rd3, %rd133;
	ld.global.nc.f32 	%f290, [%rd134];
	fma.rn.f32 	%f339, %f44, %f290, %f289;
	add.s32 	%r200, %r200, 8;
$L__BB3_50:
	setp.eq.s32 	%p40, %r114, 0;
	@%p40 bra 	$L__BB3_56;
	and.b32  	%r117, %r2, 3;
	setp.lt.u32 	%p41, %r114, 4;
	@%p41 bra 	$L__BB3_53;
	mad.lo.s32 	%r157, %r200, %r2, %r4;
	mul.wide.u32 	%rd135, %r157, 4;
	add.s64 	%rd136, %rd3, %rd135;
	ld.global.nc.f32 	%f292, [%rd136];
	fma.rn.f32 	%f293, %f44, %f292, %f339;
	add.s32 	%r158, %r157, %r2;
	mul.wide.u32 	%rd137, %r158, 4;
	add.s64 	%rd138, %rd3, %rd137;
	ld.global.nc.f32 	%f294, [%rd138];
	fma.rn.f32 	%f295, %f44, %f294, %f293;
	add.s32 	%r159, %r158, %r2;
	mul.wide.u32 	%rd139, %r159, 4;
	add.s64 	%rd140, %rd3, %rd139;
	ld.global.nc.f32 	%f296, [%rd140];
	fma.rn.f32 	%f297, %f44, %f296, %f295;
	add.s32 	%r160, %r159, %r2;
	mul.wide.u32 	%rd141, %r160, 4;
	add.s64 	%rd142, %rd3, %rd141;
	ld.global.nc.f32 	%f298, [%rd142];
	fma.rn.f32 	%f339, %f44, %f298, %f297;
	add.s32 	%r200, %r200, 4;
$L__BB3_53:
	setp.eq.s32 	%p42, %r117, 0;
	@%p42 bra 	$L__BB3_56;
	mad.lo.s32 	%r161, %r2, %r200, %r4;
	mul.wide.u32 	%rd143, %r161, 4;
	add.s64 	%rd150, %rd3, %rd143;
	mul.wide.u32 	%rd7, %r2, 4;
	neg.s32 	%r202, %r117;
$L__BB3_55:
	.pragma "nounroll";
	ld.global.nc.f32 	%f299, [%rd150];
	fma.rn.f32 	%f339, %f44, %f299, %f339;
	add.s64 	%rd150, %rd150, %rd7;
	add.s32 	%r202, %r202, 1;
	setp.ne.s32 	%p43, %r202, 0;
	@%p43 bra 	$L__BB3_55;
$L__BB3_56:
	cvta.to.global.u64 	%rd144, %rd11;
	mul.wide.u32 	%rd145, %r4, 4;
	add.s64 	%rd146, %rd144, %rd145;
	ld.global.nc.f32 	%f300, [%rd146];
	add.f32 	%f301, %f339, %f300;
	max.f32 	%f302, %f301, 0f00000000;
	mad.lo.s32 	%r162, %r2, %r3, %r4;
	cvta.to.global.u64 	%rd147, %rd14;
	mul.wide.s32 	%rd148, %r162, 4;
	add.s64 	%rd149, %rd147, %rd148;
	st.global.f32 	[%rd149], %f302;
$L__BB3_57:
	ret;

}
	// .globl	batch_norm_kernel
.visible .entry batch_norm_kernel(
	.param .u64 .ptr .align 1 batch_norm_kernel_param_0,
	.param .u64 .ptr .align 1 batch_norm_kernel_param_1,
	.param .u64 .ptr .align 1 batch_norm_kernel_param_2,
	.param .u64 .ptr .align 1 batch_norm_kernel_param_3,
	.param .u64 .ptr .align 1 batch_norm_kernel_param_4,
	.param .u32 batch_norm_kernel_param_5,
	.param .u32 batch_norm_kernel_param_6,
	.param .f32 batch_norm_kernel_param_7,
	.param .u8 batch_norm_kernel_param_8
)
{
	.reg .pred 	%p<30>;
	.reg .b16 	%rs<2>;
	.reg .b32 	%r<100>;
	.reg .b32 	%f<332>;
	.reg .b64 	%rd<128>;

	ld.param.u64 	%rd6, [batch_norm_kernel_param_0];
	ld.param.u64 	%rd4, [batch_norm_kernel_param_1];
	ld.param.u64 	%rd5, [batch_norm_kernel_param_2];
	ld.param.u64 	%rd7, [batch_norm_kernel_param_3];
	ld.param.u64 	%rd8, [batch_norm_kernel_param_4];
	ld.param.u32 	%r65, [batch_norm_kernel_param_5];
	ld.param.u32 	%r66, [batch_norm_kernel_param_6];
	ld.param.f32 	%f37, [batch_norm_kernel_param_7];
	ld.param.s8 	%rs1, [batch_norm_kernel_param_8];
	cvta.to.global.u64 	%rd1, %rd6;
	cvta.to.global.u64 	%rd2, %rd8;
	cvta.to.global.u64 	%rd3, %rd7;
	mov.u32 	%r67, %ctaid.x;
	mov.u32 	%r68, %ntid.x;
	mov.u32 	%r69, %tid.x;
	mad.lo.s32 	%r1, %r67, %r68, %r69;
	setp.ge.s32 	%p1, %r1, %r66;
	@%p1 bra 	$L__BB4_43;
	setp.lt.s32 	%p2, %r65, 1;
	mov.f32 	%f320, 0f00000000;
	@%p2 bra 	$L__BB4_14;
	and.b32  	%r2, %r65, 15;
	setp.lt.u32 	%p3, %r65, 16;
	mov.f32 	%f320, 0f00000000;
	mov.b32 	%r82, 0;
	@%p3 bra 	$L__BB4_5;
	and.b32  	%r82, %r65, 2147483632;
	neg.s32 	%r80, %r82;
	shl.b32 	%r5, %r66, 4;
	mov.f32 	%f320, 0f00000000;
	mul.wide.s32 	%rd11, %r66, 4;
	mov.u32 	%r79, %r1;
$L__BB4_4:
	.pragma "nounroll";
	mul.wide.s32 	%rd9, %r79, 4;
	add.s64 	%rd10, %rd1, %rd9;
	ld.global.f32 	%f42, [%rd10];
	add.f32 	%f43, %f320, %f42;
	add.s64 	%rd12, %rd10, %rd11;
	ld.global.f32 	%f44, [%rd12];
	add.f32 	%f45, %f43, %f44;
	add.s64 	%rd13, %rd12, %rd11;
	ld.global.f32 	%f46, [%rd13];
	add.f32 	%f47, %f45, %f46;
	add.s64 	%rd14, %rd13, %rd11;
	ld.global.f32 	%f48, [%rd14];
	add.f32 	%f49, %f47, %f48;
	add.s64 	%rd15, %rd14, %rd11;
	ld.global.f32 	%f50, [%rd15];
	add.f32 	%f51, %f49, %f50;
	add.s64 	%rd16, %rd15, %rd11;
	ld.global.f32 	%f52, [%rd16];
	add.f32 	%f53, %f51, %f52;
	add.s64 	%rd17, %rd16, %rd11;
	ld.global.f32 	%f54, [%rd17];
	add.f32 	%f55, %f53, %f54;
	add.s64 	%rd18, %rd17, %rd11;
	ld.global.f32 	%f56, [%rd18];
	add.f32 	%f57, %f55, %f56;
	add.s64 	%rd19, %rd18, %rd11;
	ld.global.f32 	%f58, [%rd19];
	add.f32 	%f59, %f57, %f58;
	add.s64 	%rd20, %rd19, %rd11;
	ld.global.f32 	%f60, [%rd20];
	add.f32 	%f61, %f59, %f60;
	add.s64 	%rd21, %rd20, %rd11;
	ld.global.f32 	%f62, [%rd21];
	add.f32 	%f63, %f61, %f62;
	add.s64 	%rd22, %rd21, %rd11;
	ld.global.f32 	%f64, [%rd22];
	add.f32 	%f65, %f63, %f64;
	add.s64 	%rd23, %rd22, %rd11;
	ld.global.f32 	%f66, [%rd23];
	add.f32 	%f67, %f65, %f66;
	add.s64 	%rd24, %rd23, %rd11;
	ld.global.f32 	%f68, [%rd24];
	add.f32 	%f69, %f67, %f68;
	add.s64 	%rd25, %rd24, %rd11;
	ld.global.f32 	%f70, [%rd25];
	add.f32 	%f71, %f69, %f70;
	add.s64 	%rd26, %rd25, %rd11;
	ld.global.f32 	%f72, [%rd26];
	add.f32 	%f320, %f71, %f72;
	add.s32 	%r80, %r80, 16;
	add.s32 	%r79, %r79, %r5;
	setp.ne.s32 	%p4, %r80, 0;
	@%p4 bra 	$L__BB4_4;
$L__BB4_5:
	setp.eq.s32 	%p5, %r2, 0;
	@%p5 bra 	$L__BB4_14;
	and.b32  	%r11, %r65, 7;
	setp.lt.u32 	%p6, %r2, 8;
	@%p6 bra 	$L__BB4_8;
	mad.lo.s32 	%r71, %r82, %r66, %r1;
	mul.wide.s32 	%rd27, %r71, 4;
	add.s64 	%rd28, %rd1, %rd27;
	ld.global.f32 	%f74, [%rd28];
	add.f32 	%f75, %f320, %f74;
	mul.wide.s32 	%rd29, %r66, 4;
	add.s64 	%rd30, %rd28, %rd29;
	ld.global.f32 	%f76, [%rd30];
	add.f32 	%f77, %f75, %f76;
	add.s64 	%rd31, %rd30, %rd29;
	ld.global.f32 	%f78, [%rd31];
	add.f32 	%f79, %f77, %f78;
	add.s64 	%rd32, %rd31, %rd29;
	ld.global.f32 	%f80, [%rd32];
	add.f32 	%f81, %f79, %f80;
	add.s64 	%rd33, %rd32, %rd29;
	ld.global.f32 	%f82, [%rd33];
	add.f32 	%f83, %f81, %f82;
	add.s64 	%rd34, %rd33, %rd29;
	ld.global.f32 	%f84, [%rd34];
	add.f32 	%f85, %f83, %f84;
	add.s64 	%rd35, %rd34, %rd29;
	ld.global.f32 	%f86, [%rd35];
	add.f32 	%f87, %f85, %f86;
	add.s64 	%rd36, %rd35, %rd29;
	ld.global.f32 	%f88, [%rd36];
	add.f32 	%f320, %f87, %f88;
	add.s32 	%r82, %r82, 8;
$L__BB4_8:
	setp.eq.s32 	%p7, %r11, 0;
	@%p7 bra 	$L__BB4_14;
	and.b32  	%r14, %r65, 3;
	setp.lt.u32 	%p8, %r11, 4;
	@%p8 bra 	$L__BB4_11;
	mad.lo.s32 	%r72, %r82, %r66, %r1;
	mul.wide.s32 	%rd37, %r72, 4;
	add.s64 	%rd38, %rd1, %rd37;
	ld.global.f32 	%f90, [%rd38];
	add.f32 	%f91, %f320, %f90;
	mul.wide.s32 	%rd39, %r66, 4;
	add.s64 	%rd40, %rd38, %rd39;
	ld.global.f32 	%f92, [%rd40];
	add.f32 	%f93, %f91, %f92;
	add.s64 	%rd41, %rd40, %rd39;
	ld.global.f32 	%f94, [%rd41];
	add.f32 	%f95, %f93, %f94;
	add.s64 	%rd42, %rd41, %rd39;
	ld.global.f32 	%f96, [%rd42];
	add.f32 	%f320, %f95, %f96;
	add.s32 	%r82, %r82, 4;
$L__BB4_11:
	setp.eq.s32 	%p9, %r14, 0;
	@%p9 bra 	$L__BB4_14;
	mad.lo.s32 	%r85, %r82, %r66, %r1;
	neg.s32 	%r84, %r14;
$L__BB4_13:
	.pragma "nounroll";
	mul.wide.s32 	%rd43, %r85, 4;
	add.s64 	%rd44, %rd1, %rd43;
	ld.global.f32 	%f97, [%rd44];
	add.f32 	%f320, %f320, %f97;
	add.s32 	%r85, %r85, %r66;
	add.s32 	%r84, %r84, 1;
	setp.ne.s32 	%p10, %r84, 0;
	@%p10 bra 	$L__BB4_13;
$L__BB4_14:
	setp.lt.s32 	%p11, %r65, 1;
	cvt.rn.f32.s32 	%f14, %r65;
	div.rn.f32 	%f330, %f320, %f14;
	mov.f32 	%f329, 0f00000000;
	@%p11 bra 	$L__BB4_27;
	and.b32  	%r23, %r65, 15;
	setp.lt.u32 	%p12, %r65, 16;
	mov.f32 	%f329, 0f00000000;
	mov.b32 	%r89, 0;
	@%p12 bra 	$L__BB4_18;
	and.b32  	%r89, %r65, 2147483632;
	neg.s32 	%r87, %r89;
	shl.b32 	%r26, %r66, 4;
	mov.f32 	%f329, 0f00000000;
	mul.wide.s32 	%rd47, %r66, 4;
	mov.u32 	%r86, %r1;
$L__BB4_17:
	.pragma "nounroll";
	mul.wide.s32 	%rd45, %r86, 4;
	add.s64 	%rd46, %rd1, %rd45;
	ld.global.f32 	%f102, [%rd46];
	sub.f32 	%f103, %f102, %f330;
	fma.rn.f32 	%f104, %f103, %f103, %f329;
	add.s64 	%rd48, %rd46, %rd47;
	ld.global.f32 	%f105, [%rd48];
	sub.f32 	%f106, %f105, %f330;
	fma.rn.f32 	%f107, %f106, %f106, %f104;
	add.s64 	%rd49, %rd48, %rd47;
	ld.global.f32 	%f108, [%rd49];
	sub.f32 	%f109, %f108, %f330;
	fma.rn.f32 	%f110, %f109, %f109, %f107;
	add.s64 	%rd50, %rd49, %rd47;
	ld.global.f32 	%f111, [%rd50];
	sub.f32 	%f112, %f111, %f330;
	fma.rn.f32 	%f113, %f112, %f112, %f110;
	add.s64 	%rd51, %rd50, %rd47;
	ld.global.f32 	%f114, [%rd51];
	sub.f32 	%f115, %f114, %f330;
	fma.rn.f32 	%f116, %f115, %f115, %f113;
	add.s64 	%rd52, %rd51, %rd47;
	ld.global.f32 	%f117, [%rd52];
	sub.f32 	%f118, %f117, %f330;
	fma.rn.f32 	%f119, %f118, %f118, %f116;
	add.s64 	%rd53, %rd52, %rd47;
	ld.global.f32 	%f120, [%rd53];
	sub.f32 	%f121, %f120, %f330;
	fma.rn.f32 	%f122, %f121, %f121, %f119;
	add.s64 	%rd54, %rd53, %rd47;
	ld.global.f32 	%f123, [%rd54];
	sub.f32 	%f124, %f123, %f330;
	fma.rn.f32 	%f125, %f124, %f124, %f122;
	add.s64 	%rd55, %rd54, %rd47;
	ld.global.f32 	%f126, [%rd55];
	sub.f32 	%f127, %f126, %f330;
	fma.rn.f32 	%f128, %f127, %f127, %f125;
	add.s64 	%rd56, %rd55, %rd47;
	ld.global.f32 	%f129, [%rd56];
	sub.f32 	%f130, %f129, %f330;
	fma.rn.f32 	%f131, %f130, %f130, %f128;
	add.s64 	%rd57, %rd56, %rd47;
	ld.global.f32 	%f132, [%rd57];
	sub.f32 	%f133, %f132, %f330;
	fma.rn.f32 	%f134, %f133, %f133, %f131;
	add.s64 	%rd58, %rd57, %rd47;
	ld.global.f32 	%f135, [%rd58];
	sub.f32 	%f136, %f135, %f330;
	fma.rn.f32 	%f137, %f136, %f136, %f134;
	add.s64 	%rd59, %rd58, %rd47;
	ld.global.f32 	%f138, [%rd59];
	sub.f32 	%f139, %f138, %f330;
	fma.rn.f32 	%f140, %f139, %f139, %f137;
	add.s64 	%rd60, %rd59, %rd47;
	ld.global.f32 	%f141, [%rd60];
	sub.f32 	%f142, %f141, %f330;
	fma.rn.f32 	%f143, %f142, %f142, %f140;
	add.s64 	%rd61, %rd60, %rd47;
	ld.global.f32 	%f144, [%rd61];
	sub.f32 	%f145, %f144, %f330;
	fma.rn.f32 	%f146, %f145, %f145, %f143;
	add.s64 	%rd62, %rd61, %rd47;
	ld.global.f32 	%f147, [%rd62];
	sub.f32 	%f148, %f147, %f330;
	fma.rn.f32 	%f329, %f148, %f148, %f146;
	add.s32 	%r87, %r87, 16;
	add.s32 	%r86, %r86, %r26;
	setp.ne.s32 	%p13, %r87, 0;
	@%p13 bra 	$L__BB4_17;
$L__BB4_18:
	setp.eq.s32 	%p14, %r23, 0;
	@%p14 bra 	$L__BB4_27;
	and.b32  	%r32, %r65, 7;
	setp.lt.u32 	%p15, %r23, 8;
	@%p15 bra 	$L__BB4_21;
	mad.lo.s32 	%r74, %r89, %r66, %r1;
	mul.wide.s32 	%rd63, %r74, 4;
	add.s64 	%rd64, %rd1, %rd63;
	ld.global.f32 	%f150, [%rd64];
	sub.f32 	%f151, %f150, %f330;
	fma.rn.f32 	%f152, %f151, %f151, %f329;
	mul.wide.s32 	%rd65, %r66, 4;
	add.s64 	%rd66, %rd64, %rd65;
	ld.global.f32 	%f153, [%rd66];
	sub.f32 	%f154, %f153, %f330;
	fma.rn.f32 	%f155, %f154, %f154, %f152;
	add.s64 	%rd67, %rd66, %rd65;
	ld.global.f32 	%f156, [%rd67];
	sub.f32 	%f157, %f156, %f330;
	fma.rn.f32 	%f158, %f157, %f157, %f155;
	add.s64 	%rd68, %rd67, %rd65;
	ld.global.f32 	%f159, [%rd68];
	sub.f32 	%f160, %f159, %f330;
	fma.rn.f32 	%f161, %f160, %f160, %f158;
	add.s64 	%rd69, %rd68, %rd65;
	ld.global.f32 	%f162, [%rd69];
	sub.f32 	%f163, %f162, %f330;
	fma.rn.f32 	%f164, %f163, %f163, %f161;
	add.s64 	%rd70, %rd69, %rd65;
	ld.global.f32 	%f165, [%rd70];
	sub.f32 	%f166, %f165, %f330;
	fma.rn.f32 	%f167, %f166, %f166, %f164;
	add.s64 	%rd71, %rd70, %rd65;
	ld.global.f32 	%f168, [%rd71];
	sub.f32 	%f169, %f168, %f330;
	fma.rn.f32 	%f170, %f169, %f169, %f167;
	add.s64 	%rd72, %rd71, %rd65;
	ld.global.f32 	%f171, [%rd72];
	sub.f32 	%f172, %f171, %f330;
	fma.rn.f32 	%f329, %f172, %f172, %f170;
	add.s32 	%r89, %r89, 8;
$L__BB4_21:
	setp.eq.s32 	%p16, %r32, 0;
	@%p16 bra 	$L__BB4_27;
	and.b32  	%r35, %r65, 3;
	setp.lt.u32 	%p17, %r32, 4;
	@%p17 bra 	$L__BB4_24;
	mad.lo.s32 	%r75, %r89, %r66, %r1;
	mul.wide.s32 	%rd73, %r75, 4;
	add.s64 	%rd74, %rd1, %rd73;
	ld.global.f32 	%f174, [%rd74];
	sub.f32 	%f175, %f174, %f330;
	fma.rn.f32 	%f176, %f175, %f175, %f329;
	mul.wide.s32 	%rd75, %r66, 4;
	add.s64 	%rd76, %rd74, %rd75;
	ld.global.f32 	%f177, [%rd76];
	sub.f32 	%f178, %f177, %f330;
	fma.rn.f32 	%f179, %f178, %f178, %f176;
	add.s64 	%rd77, %rd76, %rd75;
	ld.global.f32 	%f180, [%rd77];
	sub.f32 	%f181, %f180, %f330;
	fma.rn.f32 	%f182, %f181, %f181, %f179;
	add.s64 	%rd78, %rd77, %rd75;
	ld.global.f32 	%f183, [%rd78];
	sub.f32 	%f184, %f183, %f330;
	fma.rn.f32 	%f329, %f184, %f184, %f182;
	add.s32 	%r89, %r89, 4;
$L__BB4_24:
	setp.eq.s32 	%p18, %r35, 0;
	@%p18 bra 	$L__BB4_27;
	mad.lo.s32 	%r92, %r89, %r66, %r1;
	neg.s32 	%r91, %r35;
$L__BB4_26:
	.pragma "nounroll";
	mul.wide.s32 	%rd79, %r92, 4;
	add.s64 	%rd80, %rd1, %rd79;
	ld.global.f32 	%f185, [%rd80];
	sub.f32 	%f186, %f185, %f330;
	fma.rn.f32 	%f329, %f186, %f186, %f329;
	add.s32 	%r92, %r92, %r66;
	add.s32 	%r91, %r91, 1;
	setp.ne.s32 	%p19, %r91, 0;
	@%p19 bra 	$L__BB4_26;
$L__BB4_27:
	div.rn.f32 	%f331, %f329, %f14;
	setp.eq.s16 	%p20, %rs1, 0;
	@%p20 bra 	$L__BB4_29;
	mul.wide.s32 	%rd81, %r1, 4;
	add.s64 	%rd82, %rd3, %rd81;
	ld.global.f32 	%f187, [%rd82];
	mul.f32 	%f188, %f37, %f187;
	mov.f32 	%f189, 0f3F800000;
	sub.f32 	%f190, %f189, %f37;
	fma.rn.f32 	%f191, %f190, %f330, %f188;
	st.global.f32 	[%rd82], %f191;
	add.s64 	%rd83, %rd2, %rd81;
	ld.global.f32 	%f192, [%rd83];
	mul.f32 	%f193, %f37, %f192;
	fma.rn.f32 	%f194, %f190, %f331, %f193;
	st.global.f32 	[%rd83], %f194;
	bra.uni 	$L__BB4_30;
$L__BB4_29:
	mul.wide.s32 	%rd84, %r1, 4;
	add.s64 	%rd85, %rd3, %rd84;
	ld.global.f32 	%f330, [%rd85];
	add.s64 	%rd86, %rd2, %rd84;
	ld.global.f32 	%f331, [%rd86];
$L__BB4_30:
	setp.lt.s32 	%p21, %r65, 1;
	add.f32 	%f195, %f331, 0f358637BD;
	rsqrt.approx.f32 	%f34, %f195;
	@%p21 bra 	$L__BB4_43;
	cvta.to.global.u64 	%rd87, %rd4;
	mul.wide.s32 	%rd88, %r1, 4;
	add.s64 	%rd89, %rd87, %rd88;
	ld.global.nc.f32 	%f35, [%rd89];
	cvta.to.global.u64 	%rd90, %rd5;
	add.s64 	%rd91, %rd90, %rd88;
	ld.global.nc.f32 	%f36, [%rd91];
	and.b32  	%r44, %r65, 15;
	setp.lt.u32 	%p22, %r65, 16;
	mov.b32 	%r96, 0;
	@%p22 bra 	$L__BB4_34;
	and.b32  	%r96, %r65, 2147483632;
	neg.s32 	%r94, %r96;
	shl.b32 	%r47, %r66, 4;
	mul.wide.s32 	%rd94, %r66, 4;
	mov.u32 	%r93, %r1;
$L__BB4_33:
	.pragma "nounroll";
	mul.wide.s32 	%rd92, %r93, 4;
	add.s64 	%rd93, %rd1, %rd92;
	ld.global.f32 	%f196, [%rd93];
	sub.f32 	%f197, %f196, %f330;
	mul.f32 	%f198, %f35, %f197;
	fma.rn.f32 	%f199, %f34, %f198, %f36;
	st.global.f32 	[%rd93], %f199;
	add.s64 	%rd95, %rd93, %rd94;
	ld.global.f32 	%f200, [%rd95];
	sub.f32 	%f201, %f200, %f330;
	mul.f32 	%f202, %f35, %f201;
	fma.rn.f32 	%f203, %f34, %f202, %f36;
	st.global.f32 	[%rd95], %f203;
	add.s64 	%rd96, %rd95, %rd94;
	ld.global.f32 	%f204, [%rd96];
	sub.f32 	%f205, %f204, %f330;
	mul.f32 	%f206, %f35, %f205;
	fma.rn.f32 	%f207, %f34, %f206, %f36;
	st.global.f32 	[%rd96], %f207;
	add.s64 	%rd97, %rd96, %rd94;
	ld.global.f32 	%f208, [%rd97];
	sub.f32 	%f209, %f208, %f330;
	mul.f32 	%f210, %f35, %f209;
	fma.rn.f32 	%f211, %f34, %f210, %f36;
	st.global.f32 	[%rd97], %f211;
	add.s64 	%rd98, %rd97, %rd94;
	ld.global.f32 	%f212, [%rd98];
	sub.f32 	%f213, %f212, %f330;
	mul.f32 	%f214, %f35, %f213;
	fma.rn.f32 	%f215, %f34, %f214, %f36;
	st.global.f32 	[%rd98], %f215;
	add.s64 	%rd99, %rd98, %rd94;
	ld.global.f32 	%f216, [%rd99];
	sub.f32 	%f217, %f216, %f330;
	mul.f32 	%f218, %f35, %f217;
	fma.rn.f32 	%f219, %f34, %f218, %f36;
	st.global.f32 	[%rd99], %f219;
	add.s64 	%rd100, %rd99, %rd94;
	ld.global.f32 	%f220, [%rd100];
	sub.f32 	%f221, %f220, %f330;
	mul.f32 	%f222, %f35, %f221;
	fma.rn.f32 	%f223, %f34, %f222, %f36;
	st.global.f32 	[%rd100], %f223;
	add.s64 	%rd101, %rd100, %rd94;
	ld.global.f32 	%f224, [%rd101];
	sub.f32 	%f225, %f224, %f330;
	mul.f32 	%f226, %f35, %f225;
	fma.rn.f32 	%f227, %f34, %f226, %f36;
	st.global.f32 	[%rd101], %f227;
	add.s64 	%rd102, %rd101, %rd94;
	ld.global.f32 	%f228, [%rd102];
	sub.f32 	%f229, %f228, %f330;
	mul.f32 	%f230, %f35, %f229;
	fma.rn.f32 	%f231, %f34, %f230, %f36;
	st.global.f32 	[%rd102], %f231;
	add.s64 	%rd103, %rd102, %rd94;
	ld.global.f32 	%f232, [%rd103];
	sub.f32 	%f233, %f232, %f330;
	mul.f32 	%f234, %f35, %f233;
	fma.rn.f32 	%f235, %f34, %f234, %f36;
	st.global.f32 	[%rd103], %f235;
	add.s64 	%rd104, %rd103, %rd94;
	ld.global.f32 	%f236, [%rd104];
	sub.f32 	%f237, %f236, %f330;
	mul.f32 	%f238, %f35, %f237;
	fma.rn.f32 	%f239, %f34, %f238, %f36;
	st.global.f32 	[%rd104], %f239;
	add.s64 	%rd105, %rd104, %rd94;
	ld.global.f32 	%f240, [%rd105];
	sub.f32 	%f241, %f240, %f330;
	mul.f32 	%f242, %f35, %f241;
	fma.rn.f32 	%f243, %f34, %f242, %f36;
	st.global.f32 	[%rd105], %f243;
	add.s64 	%rd106, %rd105, %rd94;
	ld.global.f32 	%f244, [%rd106];
	sub.f32 	%f245, %f244, %f330;
	mul.f32 	%f246, %f35, %f245;
	fma.rn.f32 	%f247, %f34, %f246, %f36;
	st.global.f32 	[%rd106], %f247;
	add.s64 	%rd107, %rd106, %rd94;
	ld.global.f32 	%f248, [%rd107];
	sub.f32 	%f249, %f248, %f330;
	mul.f32 	%f250, %f35, %f249;
	fma.rn.f32 	%f251, %f34, %f250, %f36;
	st.global.f32 	[%rd107], %f251;
	add.s64 	%rd108, %rd107, %rd94;
	ld.global.f32 	%f252, [%rd108];
	sub.f32 	%f253, %f252, %f330;
	mul.f32 	%f254, %f35, %f253;
	fma.rn.f32 	%f255, %f34, %f254, %f36;
	st.global.f32 	[%rd108], %f255;
	add.s64 	%rd109, %rd108, %rd94;
	ld.global.f32 	%f256, [%rd109];
	sub.f32 	%f257, %f256, %f330;
	mul.f32 	%f258, %f35, %f257;
	fma.rn.f32 	%f259, %f34, %f258, %f36;
	st.global.f32 	[%rd109], %f259;
	add.s32 	%r94, %r94, 16;
	add.s32 	%r93, %r93, %r47;
	setp.ne.s32 	%p23, %r94, 0;
	@%p23 bra 	$L__BB4_33;
$L__BB4_34:
	setp.eq.s32 	%p24, %r44, 0;
	@%p24 bra 	$L__BB4_43;
	and.b32  	%r53, %r65, 7;
	setp.lt.u32 	%p25, %r44, 8;
	@%p25 bra 	$L__BB4_37;
	mad.lo.s32 	%r77, %r96, %r66, %r1;
	mul.wide.s32 	%rd110, %r77, 4;
	add.s64 	%rd111, %rd1, %rd110;
	ld.global.f32 	%f260, [%rd111];
	sub.f32 	%f261, %f260, %f330;
	mul.f32 	%f262, %f35, %f261;
	fma.rn.f32 	%f263, %f34, %f262, %f36;
	st.global.f32 	[%rd111], %f263;
	mul.wide.s32 	%rd112, %r66, 4;
	add.s64 	%rd113, %rd111, %rd112;
	ld.global.f32 	%f264, [%rd113];
	sub.f32 	%f265, %f264, %f330;
	mul.f32 	%f266, %f35, %f265;
	fma.rn.f32 	%f267, %f34, %f266, %f36;
	st.global.f32 	[%rd113], %f267;
	add.s64 	%rd114, %rd113, %rd112;
	ld.global.f32 	%f268, [%rd114];
	sub.f32 	%f269, %f268, %f330;
	mul.f32 	%f270, %f35, %f269;
	fma.rn.f32 	%f271, %f34, %f270, %f36;
	st.global.f32 	[%rd114], %f271;
	add.s64 	%rd115, %rd114, %rd112;
	ld.global.f32 	%f272, [%rd115];
	sub.f32 	%f273, %f272, %f330;
	mul.f32 	%f274, %f35, %f273;
	fma.rn.f32 	%f275, %f34, %f274, %f36;
	st.global.f32 	[%rd115], %f275;
	add.s64 	%rd116, %rd115, %rd112;
	ld.global.f32 	%f276, [%rd116];
	sub.f32 	%f277, %f276, %f330;
	mul.f32 	%f278, %f35, %f277;
	fma.rn.f32 	%f279, %f34, %f278, %f36;
	st.global.f32 	[%rd116], %f279;
	add.s64 	%rd117, %rd116, %rd112;
	ld.global.f32 	%f280, [%rd117];
	sub.f32 	%f281, %f280, %f330;
	mul.f32 	%f282, %f35, %f281;
	fma.rn.f32 	%f283, %f34, %f282, %f36;
	st.global.f32 	[%rd117], %f283;
	add.s64 	%rd118, %rd117, %rd112;
	ld.global.f32 	%f284, [%rd118];
	sub.f32 	%f285, %f284, %f330;
	mul.f32 	%f286, %f35, %f285;
	fma.rn.f32 	%f287, %f34, %f286, %f36;
	st.global.f32 	[%rd118], %f287;
	add.s64 	%rd119, %rd118, %rd112;
	ld.global.f32 	%f288, [%rd119];
	sub.f32 	%f289, %f288, %f330;
	mul.f32 	%f290, %f35, %f289;
	fma.rn.f32 	%f291, %f34, %f290, %f36;
	st.global.f32 	[%rd119], %f291;
	add.s32 	%r96, %r96, 8;
$L__BB4_37:
	setp.eq.s32 	%p26, %r53, 0;
	@%p26 bra 	$L__BB4_43;
	and.b32  	%r56, %r65, 3;
	setp.lt.u32 	%p27, %r53, 4;
	@%p27 bra 	$L__BB4_40;
	mad.lo.s32 	%r78, %r96, %r66, %r1;
	mul.wide.s32 	%rd120, %r78, 4;
	add.s64 	%rd121, %rd1, %rd120;
	ld.global.f32 	%f292, [%rd121];
	sub.f32 	%f293, %f292, %f330;
	mul.f32 	%f294, %f35, %f293;
	fma.rn.f32 	%f295, %f34, %f294, %f36;
	st.global.f32 	[%rd121], %f295;
	mul.wide.s32 	%rd122, %r66, 4;
	add.s64 	%rd123, %rd121, %rd122;
	ld.global.f32 	%f296, [%rd123];
	sub.f32 	%f297, %f296, %f330;
	mul.f32 	%f298, %f35, %f297;
	fma.rn.f32 	%f299, %f34, %f298, %f36;
	st.global.f32 	[%rd123], %f299;
	add.s64 	%rd124, %rd123, %rd122;
	ld.global.f32 	%f300, [%rd124];
	sub.f32 	%f301, %f300, %f330;
	mul.f32 	%f302, %f35, %f301;
	fma.rn.f32 	%f303, %f34, %f302, %f36;
	st.global.f32 	[%rd124], %f303;
	add.s64 	%rd125, %rd124, %rd122;
	ld.global.f32 	%f304, [%rd125];
	sub.f32 	%f305, %f304, %f330;
	mul.f32 	%f306, %f35, %f305;
	fma.rn.f32 	%f307, %f34, %f306, %f36;
	st.global.f32 	[%rd125], %f307;
	add.s32 	%r96, %r96, 4;
$L__BB4_40:
	setp.eq.s32 	%p28, %r56, 0;
	@%p28 bra 	$L__BB4_43;
	mad.lo.s32 	%r99, %r96, %r66, %r1;
	neg.s32 	%r98, %r56;
$L__BB4_42:
	.pragma "nounroll";
	mul.wide.s32 	%rd126, %r99, 4;
	add.s64 	%rd127, %rd1, %rd126;
	ld.global.f32 	%f308, [%rd127];
	sub.f32 	%f309, %f308, %f330;
	mul.f32 	%f310, %f35, %f309;
	fma.rn.f32 	%f311, %f34, %f310, %f36;
	st.global.f32 	[%rd127], %f311;
	add.s32 	%r99, %r99, %r66;
	add.s32 	%r98, %r98, 1;
	setp.ne.s32 	%p29, %r98, 0;
	@%p29 bra 	$L__BB4_42;
$L__BB4_43:
	ret;

}
	// .globl	dropout_kernel
.visible .entry dropout_kernel(
	.param .u64 .ptr .align 1 dropout_kernel_param_0,
	.param .u64 .ptr .align 1 dropout_kernel_param_1,
	.param .u32 dropout_kernel_param_2,
	.param .f32 dropout_kernel_param_3,
	.param .u8 dropout_kernel_param_4
)
{
	.reg .pred 	%p<5>;
	.reg .b16 	%rs<2>;
	.reg .b32 	%r<6>;
	.reg .b32 	%f<11>;
	.reg .b64 	%rd<8>;

	ld.param.u64 	%rd2, [dropout_kernel_param_0];
	ld.param.u64 	%rd3, [dropout_kernel_param_1];
	ld.param.u32 	%r2, [dropout_kernel_param_2];
	ld.param.f32 	%f3, [dropout_kernel_param_3];
	ld.param.s8 	%rs1, [dropout_kernel_param_4];
	mov.u32 	%r3, %ctaid.x;
	mov.u32 	%r4, %ntid.x;
	mov.u32 	%r5, %tid.x;
	mad.lo.s32 	%r1, %r3, %r4, %r5;
	setp.ge.s32 	%p1, %r1, %r2;
	setp.eq.s16 	%p2, %rs1, 0;
	or.pred  	%p3, %p1, %p2;
	@%p3 bra 	$L__BB5_4;
	cvta.to.global.u64 	%rd4, %rd2;
	cvta.to.global.u64 	%rd5, %rd3;
	mul.wide.s32 	%rd6, %r1, 4;
	add.s64 	%rd7, %rd5, %rd6;
	ld.global.nc.f32 	%f5, [%rd7];
	setp.leu.f32 	%p4, %f5, %f3;
	add.s64 	%rd1, %rd4, %rd6;
	mov.f32 	%f10, 0f00000000;
	@%p4 bra 	$L__BB5_3;
	mov.f32 	%f6, 0f3F800000;
	sub.f32 	%f7, %f6, %f3;
	rcp.rn.f32 	%f8, %f7;
	ld.global.f32 	%f9, [%rd1];
	mul.f32 	%f10, %f8, %f9;
$L__BB5_3:
	st.global.f32 	[%rd1], %f10;
$L__BB5_4:
	ret;

}
	// .globl	edge_conv_kernel
.visible .entry edge_conv_kernel(
	.param .u64 .ptr .align 1 edge_conv_kernel_param_0,
	.param .u64 .ptr .align 1 edge_conv_kernel_param_1,
	.param .u64 .ptr .align 1 edge_conv_kernel_param_2,
	.param .u64 .ptr .align 1 edge_conv_kernel_param_3,
	.param .u64 .ptr .align 1 edge_conv_kernel_param_4,
	.param .u64 .ptr .align 1 edge_conv_kernel_param_5,
	.param .u64 .ptr .align 1 edge_conv_kernel_param_6,
	.param .u32 edge_conv_kernel_param_7,
	.param .u32 edge_conv_kernel_param_8,
	.param .u32 edge_conv_kernel_param_9,
	.param .u32 edge_conv_kernel_param_10,
	.param .u32 edge_conv_kernel_param_11
)
{
	.reg .pred 	%p<22>;
	.reg .b32 	%r<78>;
	.reg .b32 	%f<185>;
	.reg .b64 	%rd<106>;

	ld.param.u64 	%rd12, [edge_conv_kernel_param_1];
	ld.param.u64 	%rd13, [edge_conv_kernel_param_2];
	ld.param.u64 	%rd14, [edge_conv_kernel_param_3];
	ld.param.u64 	%rd10, [edge_conv_kernel_param_5];
	ld.param.u32 	%r41, [edge_conv_kernel_param_8];
	ld.param.u32 	%r38, [edge_conv_kernel_param_9];
	ld.param.u32 	%r39, [edge_conv_kernel_param_10];
	ld.param.u32 	%r40, [edge_conv_kernel_param_11];
	cvta.to.global.u64 	%rd1, %rd13;
	cvta.to.global.u64 	%rd2, %rd14;
	cvta.to.global.u64 	%rd3, %rd12;
	mov.u32 	%r1, %ctaid.x;
	mov.u32 	%r2, %tid.x;
	setp.ge.s32 	%p1, %r1, %r41;
	setp.ge.s32 	%p2, %r2, %r40;
	or.pred  	%p3, %p1, %p2;
	@%p3 bra 	$L__BB6_26;
	cvta.to.global.u64 	%rd15, %rd10;
	shl.b32 	%r42, %r1, 1;
	mul.wide.u32 	%rd16, %r42, 4;
	add.s64 	%rd4, %rd15, %rd16;
	ld.global.nc.u32 	%r3, [%rd4+4];
	setp.lt.s32 	%p4, %r38, 1;
	mov.f32 	%f173, 0f00000000;
	mov.f32 	%f174, %f173;
	@%p4 bra 	$L__BB6_13;
	ld.global.nc.u32 	%r44, [%rd4];
	mul.lo.s32 	%r4, %r44, %r38;
	mul.lo.s32 	%r5, %r3, %r38;
	setp.lt.u32 	%p5, %r38, 8;
	mov.f32 	%f174, 0f00000000;
	mov.b32 	%r67, 0;
	mov.f32 	%f173, %f174;
	@%p5 bra 	$L__BB6_5;
	and.b32  	%r45, %r38, 2147483640;
	neg.s32 	%r72, %r45;
	mov.f32 	%f174, 0f00000000;
	mul.wide.s32 	%rd25, %r40, 4;
	mov.u32 	%r69, %r5;
	mov.u32 	%r70, %r2;
	mov.u32 	%r71, %r4;
$L__BB6_4:
	.pragma "nounroll";
	ld.param.u64 	%rd101, [edge_conv_kernel_param_0];
	and.b32  	%r67, %r38, 2147483640;
	mul.wide.s32 	%rd17, %r71, 4;
	cvta.to.global.u64 	%rd18, %rd101;
	add.s64 	%rd19, %rd18, 16;
	add.s64 	%rd20, %rd19, %rd17;
	mul.wide.s32 	%rd21, %r69, 4;
	add.s64 	%rd22, %rd19, %rd21;
	ld.global.nc.f32 	%f41, [%rd20+-16];
	mul.wide.s32 	%rd23, %r70, 4;
	add.s64 	%rd24, %rd1, %rd23;
	ld.global.nc.f32 	%f42, [%rd24];
	fma.rn.f32 	%f43, %f41, %f42, %f173;
	ld.global.nc.f32 	%f44, [%rd22+-16];
	fma.rn.f32 	%f45, %f44, %f42, %f174;
	ld.global.nc.f32 	%f46, [%rd20+-12];
	add.s64 	%rd26, %rd24, %rd25;
	ld.global.nc.f32 	%f47, [%rd26];
	fma.rn.f32 	%f48, %f46, %f47, %f43;
	ld.global.nc.f32 	%f49, [%rd22+-12];
	fma.rn.f32 	%f50, %f49, %f47, %f45;
	ld.global.nc.f32 	%f51, [%rd20+-8];
	add.s64 	%rd27, %rd26, %rd25;
	ld.global.nc.f32 	%f52, [%rd27];
	fma.rn.f32 	%f53, %f51, %f52, %f48;
	ld.global.nc.f32 	%f54, [%rd22+-8];
	fma.rn.f32 	%f55, %f54, %f52, %f50;
	ld.global.nc.f32 	%f56, [%rd20+-4];
	add.s64 	%rd28, %rd27, %rd25;
	ld.global.nc.f32 	%f57, [%rd28];
	fma.rn.f32 	%f58, %f56, %f57, %f53;
	ld.global.nc.f32 	%f59, [%rd22+-4];
	fma.rn.f32 	%f60, %f59, %f57, %f55;
	ld.global.nc.f32 	%f61, [%rd20];
	add.s64 	%rd29, %rd28, %rd25;
	ld.global.nc.f32 	%f62, [%rd29];
	fma.rn.f32 	%f63, %f61, %f62, %f58;
	ld.global.nc.f32 	%f64, [%rd22];
	fma.rn.f32 	%f65, %f64, %f62, %f60;
	ld.global.nc.f32 	%f66, [%rd20+4];
	add.s64 	%rd30, %rd29, %rd25;
	ld.global.nc.f32 	%f67, [%rd30];
	fma.rn.f32 	%f68, %f66, %f67, %f63;
	ld.global.nc.f32 	%f69, [%rd22+4];
	fma.rn.f32 	%f70, %f69, %f67, %f65;
	ld.global.nc.f32 	%f71, [%rd20+8];
	add.s64 	%rd31, %rd30, %rd25;
	ld.global.nc.f32 	%f72, [%rd31];
	fma.rn.f32 	%f73, %f71, %f72, %f68;
	ld.global.nc.f32 	%f74, [%rd22+8];
	fma.rn.f32 	%f75, %f74, %f72, %f70;
	ld.global.nc.f32 	%f76, [%rd20+12];
	add.s64 	%rd32, %rd31, %rd25;
	ld.global.nc.f32 	%f77, [%rd32];
	fma.rn.f32 	%f173, %f76, %f77, %f73;
	ld.global.nc.f32 	%f78, [%rd22+12];
	fma.rn.f32 	%f174, %f78, %f77, %f75;
	add.s32 	%r72, %r72, 8;
	add.s32 	%r71, %r71, 8;
	shl.b32 	%r46, %r40, 3;
	add.s32 	%r70, %r70, %r46;
	add.s32 	%r69, %r69, 8;
	setp.eq.s32 	%p6, %r72, 0;
	@%p6 bra 	$L__BB6_5;
	bra.uni 	$L__BB6_4;
$L__BB6_5:
	and.b32  	%r8, %r38, 7;
	setp.eq.s32 	%p7, %r8, 0;
	@%p7 bra 	$L__BB6_13;
	setp.lt.u32 	%p8, %r8, 4;
	@%p8 bra 	$L__BB6_8;
	ld.param.u64 	%rd102, [edge_conv_kernel_param_0];
	add.s32 	%r47, %r67, %r4;
	cvta.to.global.u64 	%rd33, %rd102;
	mul.wide.s32 	%rd34, %r47, 4;
	add.s64 	%rd35, %rd33, %rd34;
	ld.global.nc.f32 	%f80, [%rd35];
	mad.lo.s32 	%r48, %r67, %r40, %r2;
	mul.wide.s32 	%rd36, %r48, 4;
	add.s64 	%rd37, %rd1, %rd36;
	ld.global.nc.f32 	%f81, [%rd37];
	fma.rn.f32 	%f82, %f80, %f81, %f173;
	add.s32 	%r49, %r67, %r5;
	mul.wide.s32 	%rd38, %r49, 4;
	add.s64 	%rd39, %rd33, %rd38;
	ld.global.nc.f32 	%f83, [%rd39];
	fma.rn.f32 	%f84, %f83, %f81, %f174;
	ld.global.nc.f32 	%f85, [%rd35+4];
	mul.wide.s32 	%rd40, %r40, 4;
	add.s64 	%rd41, %rd37, %rd40;
	ld.global.nc.f32 	%f86, [%rd41];
	fma.rn.f32 	%f87, %f85, %f86, %f82;
	ld.global.nc.f32 	%f88, [%rd39+4];
	fma.rn.f32 	%f89, %f88, %f86, %f84;
	ld.global.nc.f32 	%f90, [%rd35+8];
	add.s64 	%rd42, %rd41, %rd40;
	ld.global.nc.f32 	%f91, [%rd42];
	fma.rn.f32 	%f92, %f90, %f91, %f87;
	ld.global.nc.f32 	%f93, [%rd39+8];
	fma.rn.f32 	%f94, %f93, %f91, %f89;
	ld.global.nc.f32 	%f95, [%rd35+12];
	add.s64 	%rd43, %rd42, %rd40;
	ld.global.nc.f32 	%f96, [%rd43];
	fma.rn.f32 	%f173, %f95, %f96, %f92;
	ld.global.nc.f32 	%f97, [%rd39+12];
	fma.rn.f32 	%f174, %f97, %f96, %f94;
	add.s32 	%r67, %r67, 4;
$L__BB6_8:
	and.b32  	%r11, %r38, 3;
	setp.eq.s32 	%p9, %r11, 0;
	@%p9 bra 	$L__BB6_13;
	ld.param.u64 	%rd103, [edge_conv_kernel_param_0];
	cvta.to.global.u64 	%rd5, %rd103;
	setp.eq.s32 	%p10, %r11, 1;
	@%p10 bra 	$L__BB6_11;
	add.s32 	%r50, %r67, %r4;
	mul.wide.s32 	%rd44, %r50, 4;
	add.s64 	%rd45, %rd5, %rd44;
	ld.global.nc.f32 	%f99, [%rd45];
	mad.lo.s32 	%r51, %r67, %r40, %r2;
	mul.wide.s32 	%rd46, %r51, 4;
	add.s64 	%rd47, %rd1, %rd46;
	ld.global.nc.f32 	%f100, [%rd47];
	fma.rn.f32 	%f101, %f99, %f100, %f173;
	add.s32 	%r52, %r67, %r5;
	mul.wide.s32 	%rd48, %r52, 4;
	add.s64 	%rd49, %rd5, %rd48;
	ld.global.nc.f32 	%f102, [%rd49];
	fma.rn.f32 	%f103, %f102, %f100, %f174;
	ld.global.nc.f32 	%f104, [%rd45+4];
	mul.wide.s32 	%rd50, %r40, 4;
	add.s64 	%rd51, %rd47, %rd50;
	ld.global.nc.f32 	%f105, [%rd51];
	fma.rn.f32 	%f173, %f104, %f105, %f101;
	ld.global.nc.f32 	%f106, [%rd49+4];
	fma.rn.f32 	%f174, %f106, %f105, %f103;
	add.s32 	%r67, %r67, 2;
$L__BB6_11:
	and.b32  	%r53, %r38, 1;
	setp.eq.b32 	%p11, %r53, 1;
	not.pred 	%p12, %p11;
	@%p12 bra 	$L__BB6_13;
	add.s32 	%r54, %r67, %r4;
	mul.wide.s32 	%rd52, %r54, 4;
	add.s64 	%rd53, %rd5, %rd52;
	ld.global.nc.f32 	%f107, [%rd53];
	mad.lo.s32 	%r55, %r67, %r40, %r2;
	mul.wide.s32 	%rd54, %r55, 4;
	add.s64 	%rd55, %rd1, %rd54;
	ld.global.nc.f32 	%f108, [%rd55];
	fma.rn.f32 	%f173, %f107, %f108, %f173;
	add.s32 	%r56, %r67, %r5;
	mul.wide.s32 	%rd56, %r56, 4;
	add.s64 	%rd57, %rd5, %rd56;
	ld.global.nc.f32 	%f109, [%rd57];
	fma.rn.f32 	%f174, %f109, %f108, %f174;
$L__BB6_13:
	setp.lt.s32 	%p13, %r39, 1;
	mov.f32 	%f184, 0f00000000;
	@%p13 bra 	$L__BB6_25;
	mul.lo.s32 	%r14, %r39, %r1;
	and.b32  	%r15, %r39, 7;
	setp.lt.u32 	%p14, %r39, 8;
	mov.f32 	%f184, 0f00000000;
	mov.b32 	%r75, 0;
	@%p14 bra 	$L__BB6_17;
	and.b32  	%r75, %r39, 2147483640;
	neg.s32 	%r74, %r75;
	shl.b32 	%r18, %r40, 3;
	mul.wide.u32 	%rd58, %r14, 4;
	add.s64 	%rd59, %rd58, %rd3;
	add.s64 	%rd105, %rd59, 16;
	mov.f32 	%f184, 0f00000000;
	mul.wide.s32 	%rd62, %r40, 4;
	mov.u32 	%r73, %r2;
$L__BB6_16:
	.pragma "nounroll";
	ld.global.nc.f32 	%f114, [%rd105+-16];
	mul.wide.s32 	%rd60, %r73, 4;
	add.s64 	%rd61, %rd2, %rd60;
	ld.global.nc.f32 	%f115, [%rd61];
	fma.rn.f32 	%f116, %f114, %f115, %f184;
	ld.global.nc.f32 	%f117, [%rd105+-12];
	add.s64 	%rd63, %rd61, %rd62;
	ld.global.nc.f32 	%f118, [%rd63];
	fma.rn.f32 	%f119, %f117, %f118, %f116;
	ld.global.nc.f32 	%f120, [%rd105+-8];
	add.s64 	%rd64, %rd63, %rd62;
	ld.global.nc.f32 	%f121, [%rd64];
	fma.rn.f32 	%f122, %f120, %f121, %f119;
	ld.global.nc.f32 	%f123, [%rd105+-4];
	add.s64 	%rd65, %rd64, %rd62;
	ld.global.nc.f32 	%f124, [%rd65];
	fma.rn.f32 	%f125, %f123, %f124, %f122;
	ld.global.nc.f32 	%f126, [%rd105];
	add.s64 	%rd66, %rd65, %rd62;
	ld.global.nc.f32 	%f127, [%rd66];
	fma.rn.f32 	%f128, %f126, %f127, %f125;
	ld.global.nc.f32 	%f129, [%rd105+4];
	add.s64 	%rd67, %rd66, %rd62;
	ld.global.nc.f32 	%f130, [%rd67];
	fma.rn.f32 	%f131, %f129, %f130, %f128;
	ld.global.nc.f32 	%f132, [%rd105+8];
	add.s64 	%rd68, %rd67, %rd62;
	ld.global.nc.f32 	%f133, [%rd68];
	fma.rn.f32 	%f134, %f132, %f133, %f131;
	ld.global.nc.f32 	%f135, [%rd105+12];
	add.s64 	%rd69, %rd68, %rd62;
	ld.global.nc.f32 	%f136, [%rd69];
	fma.rn.f32 	%f184, %f135, %f136, %f134;
	add.s32 	%r74, %r74, 8;
	add.s32 	%r73, %r73, %r18;
	add.s64 	%rd105, %rd105, 32;
	setp.ne.s32 	%p15, %r74, 0;
	@%p15 bra 	$L__BB6_16;
$L__BB6_17:
	setp.eq.s32 	%p16, %r15, 0;
	@%p16 bra 	$L__BB6_25;
	and.b32  	%r33, %r39, 3;
	setp.lt.u32 	%p17, %r15, 4;
	@%p17 bra 	$L__BB6_20;
	add.s32 	%r58, %r75, %r14;
	mul.wide.u32 	%rd70, %r58, 4;
	add.s64 	%rd71, %rd3, %rd70;
	ld.global.nc.f32 	%f138, [%rd71];
	mad.lo.s32 	%r59, %r75, %r40, %r2;
	mul.wide.s32 	%rd72, %r59, 4;
	add.s64 	%rd73, %rd2, %rd72;
	ld.global.nc.f32 	%f139, [%rd73];
	fma.rn.f32 	%f140, %f138, %f139, %f184;
	cvt.u64.u32 	%rd74, %r14;
	cvt.u64.u32 	%rd75, %r75;
	add.s64 	%rd76, %rd75, %rd74;
	shl.b64 	%rd77, %rd76, 2;
	add.s64 	%rd78, %rd3, %rd77;
	ld.global.nc.f32 	%f141, [%rd78+4];
	mul.wide.s32 	%rd79, %r40, 4;
	add.s64 	%rd80, %rd73, %rd79;
	ld.global.nc.f32 	%f142, [%rd80];
	fma.rn.f32 	%f143, %f141, %f142, %f140;
	ld.global.nc.f32 	%f144, [%rd78+8];
	add.s64 	%rd81, %rd80, %rd79;
	ld.global.nc.f32 	%f145, [%rd81];
	fma.rn.f32 	%f146, %f144, %f145, %f143;
	ld.global.nc.f32 	%f147, [%rd78+12];
	add.s64 	%rd82, %rd81, %rd79;
	ld.global.nc.f32 	%f148, [%rd82];
	fma.rn.f32 	%f184, %f147, %f148, %f146;
	add.s32 	%r75, %r75, 4;
$L__BB6_20:
	setp.eq.s32 	%p18, %r33, 0;
	@%p18 bra 	$L__BB6_25;
	setp.eq.s32 	%p19, %r33, 1;
	@%p19 bra 	$L__BB6_23;
	add.s32 	%r60, %r75, %r14;
	mul.wide.u32 	%rd83, %r60, 4;
	add.s64 	%rd84, %rd3, %rd83;
	ld.global.nc.f32 	%f150, [%rd84];
	mad.lo.s32 	%r61, %r75, %r40, %r2;
	mul.wide.s32 	%rd85, %r61, 4;
	add.s64 	%rd86, %rd2, %rd85;
	ld.global.nc.f32 	%f151, [%rd86];
	fma.rn.f32 	%f152, %f150, %f151, %f184;
	cvt.u64.u32 	%rd87, %r14;
	cvt.u64.u32 	%rd88, %r75;
	add.s64 	%rd89, %rd88, %rd87;
	shl.b64 	%rd90, %rd89, 2;
	add.s64 	%rd91, %rd3, %rd90;
	ld.global.nc.f32 	%f153, [%rd91+4];
	mul.wide.s32 	%rd92, %r40, 4;
	add.s64 	%rd93, %rd86, %rd92;
	ld.global.nc.f32 	%f154, [%rd93];
	fma.rn.f32 	%f184, %f153, %f154, %f152;
	add.s32 	%r75, %r75, 2;
$L__BB6_23:
	and.b32  	%r62, %r39, 1;
	setp.eq.b32 	%p20, %r62, 1;
	not.pred 	%p21, %p20;
	@%p21 bra 	$L__BB6_25;
	add.s32 	%r63, %r75, %r14;
	mul.wide.u32 	%rd94, %r63, 4;
	add.s64 	%rd95, %rd3, %rd94;
	ld.global.nc.f32 	%f155, [%rd95];
	mad.lo.s32 	%r64, %r75, %r40, %r2;
	mul.wide.s32 	%rd96, %r64, 4;
	add.s64 	%rd97, %rd2, %rd96;
	ld.global.nc.f32 	%f156, [%rd97];
	fma.rn.f32 	%f184, %f155, %f156, %f184;
$L__BB6_25:
	ld.param.u64 	%rd104, [edge_conv_kernel_param_6];
	add.f32 	%f157, %f173, %f174;
	add.f32 	%f158, %f157, %f184;
	max.f32 	%f159, %f158, 0f00000000;
	mad.lo.s32 	%r65, %r3, %r40, %r2;
	cvta.to.global.u64 	%rd98, %rd104;
	mul.wide.s32 	%rd99, %r65, 4;
	add.s64 	%rd100, %rd98, %rd99;
	atom.global.add.f32 	%f160, [%rd100], %f159;
$L__BB6_26:
	ret;

}
	// .globl	global_mean_pool_kernel
.visible .entry global_mean_pool_kernel(
	.param .u64 .ptr .align 1 global_mean_pool_kernel_param_0,
	.param .u64 .ptr .align 1 global_mean_pool_kernel_param_1,
	.param .u64 .ptr .align 1 global_mean_pool_kernel_param_2,
	.param .u32 global_mean_pool_kernel_param_3,
	.param .u32 global_mean_pool_kernel_param_4,
	.param .u32 global_mean_pool_kernel_param_5
)
{
	.reg .pred 	%p<29>;
	.reg .b32 	%r<148>;
	.reg .b32 	%f<86>;
	.reg .b64 	%rd<49>;

	ld.param.u64 	%rd9, [global_mean_pool_kernel_param_0];
	ld.param.u64 	%rd8, [global_mean_pool_kernel_param_1];
	ld.param.u64 	%rd10, [global_mean_pool_kernel_param_2];
	ld.param.u32 	%r75, [global_mean_pool_kernel_param_3];
	ld.param.u32 	%r76, [global_mean_pool_kernel_param_4];
	ld.param.u32 	%r77, [global_mean_pool_kernel_param_5];
	cvta.to.global.u64 	%rd1, %rd9;
	cvta.to.global.u64 	%rd2, %rd10;
	mov.u32 	%r1, %ctaid.x;
	mov.u32 	%r2, %tid.x;
	setp.ge.s32 	%p1, %r1, %r77;
	setp.ge.s32 	%p2, %r2, %r76;
	or.pred  	%p3, %p2, %p1;
	@%p3 bra 	$L__BB7_45;
	setp.lt.s32 	%p4, %r75, 1;
	mov.b32 	%r124, 0;
	mov.f32 	%f64, 0f00000000;
	@%p4 bra 	$L__BB7_42;
	and.b32  	%r3, %r75, 7;
	setp.lt.u32 	%p5, %r75, 8;
	mov.f32 	%f64, 0f00000000;
	mov.b32 	%r140, 0;
	mov.u32 	%r124, %r140;
	@%p5 bra 	$L__BB7_21;
	and.b32  	%r140, %r75, 2147483640;
	neg.s32 	%r122, %r140;
	mad.lo.s32 	%r121, %r76, 7, %r2;
	shl.b32 	%r7, %r76, 3;
	mad.lo.s32 	%r120, %r76, 6, %r2;
	mad.lo.s32 	%r119, %r76, 5, %r2;
	shl.b32 	%r82, %r76, 2;
	add.s32 	%r118, %r2, %r82;
	mad.lo.s32 	%r117, %r76, 3, %r2;
	shl.b32 	%r83, %r76, 1;
	add.s32 	%r116, %r2, %r83;
	add.s32 	%r115, %r2, %r76;
	add.s64 	%rd48, %rd2, 16;
	mov.f32 	%f64, 0f00000000;
	mov.b32 	%r124, 0;
	mov.u32 	%r114, %r2;
$L__BB7_4:
	.pragma "nounroll";
	ld.global.nc.u32 	%r84, [%rd48+-16];
	setp.ne.s32 	%p6, %r84, %r1;
	@%p6 bra 	$L__BB7_6;
	mul.wide.s32 	%rd11, %r114, 4;
	add.s64 	%rd12, %rd1, %rd11;
	ld.global.nc.f32 	%f44, [%rd12];
	add.f32 	%f64, %f64, %f44;
	add.s32 	%r124, %r124, 1;
$L__BB7_6:
	ld.global.nc.u32 	%r85, [%rd48+-12];
	setp.ne.s32 	%p7, %r85, %r1;
	@%p7 bra 	$L__BB7_8;
	mul.wide.s32 	%rd13, %r115, 4;
	add.s64 	%rd14, %rd1, %rd13;
	ld.global.nc.f32 	%f45, [%rd14];
	add.f32 	%f64, %f64, %f45;
	add.s32 	%r124, %r124, 1;
$L__BB7_8:
	ld.global.nc.u32 	%r86, [%rd48+-8];
	setp.ne.s32 	%p8, %r86, %r1;
	@%p8 bra 	$L__BB7_10;
	mul.wide.s32 	%rd15, %r116, 4;
	add.s64 	%rd16, %rd1, %rd15;
	ld.global.nc.f32 	%f46, [%rd16];
	add.f32 	%f64, %f64, %f46;
	add.s32 	%r124, %r124, 1;
$L__BB7_10:
	ld.global.nc.u32 	%r87, [%rd48+-4];
	setp.ne.s32 	%p9, %r87, %r1;
	@%p9 bra 	$L__BB7_12;
	mul.wide.s32 	%rd17, %r117, 4;
	add.s64 	%rd18, %rd1, %rd17;
	ld.global.nc.f32 	%f47, [%rd18];
	add.f32 	%f64, %f64, %f47;
	add.s32 	%r124, %r124, 1;
$L__BB7_12:
	ld.global.nc.u32 	%r88, [%rd48];
	setp.ne.s32 	%p10, %r88, %r1;
	@%p10 bra 	$L__BB7_14;
	mul.wide.s32 	%rd19, %r118, 4;
	add.s64 	%rd20, %rd1, %rd19;
	ld.global.nc.f32 	%f48, [%rd20];
	add.f32 	%f64, %f64, %f48;
	add.s32 	%r124, %r124, 1;
$L__BB7_14:
	ld.global.nc.u32 	%r89, [%rd48+4];
	setp.ne.s32 	%p11, %r89, %r1;
	@%p11 bra 	$L__BB7_16;
	mul.wide.s32 	%rd21, %r119, 4;
	add.s64 	%rd22, %rd1, %rd21;
	ld.global.nc.f32 	%f49, [%rd22];
	add.f32 	%f64, %f64, %f49;
	add.s32 	%r124, %r124, 1;
$L__BB7_16:
	ld.global.nc.u32 	%r90, [%rd48+8];
	setp.ne.s32 	%p12, %r90, %r1;
	@%p12 bra 	$L__BB7_18;
	mul.wide.s32 	%rd23, %r120, 4;
	add.s64 	%rd24, %rd1, %rd23;
	ld.global.nc.f32 	%f50, [%rd24];
	add.f32 	%f64, %f64, %f50;
	add.s32 	%r124, %r124, 1;
$L__BB7_18:
	ld.global.nc.u32 	%r91, [%rd48+12];
	setp.ne.s32 	%p13, %r91, %r1;
	@%p13 bra 	$L__BB7_20;
	mul.wide.s32 	%rd25, %r121, 4;
	add.s64 	%rd26, %rd1, %rd25;
	ld.global.nc.f32 	%f51, [%rd26];
	add.f32 	%f64, %f64, %f51;
	add.s32 	%r124, %r124, 1;
$L__BB7_20:
	add.s32 	%r122, %r122, 8;
	add.s32 	%r121, %r121, %r7;
	add.s32 	%r120, %r120, %r7;
	add.s32 	%r119, %r119, %r7;
	add.s32 	%r118, %r118, %r7;
	add.s32 	%r117, %r117, %r7;
	add.s32 	%r116, %r116, %r7;
	add.s32 	%r115, %r115, %r7;
	add.s32 	%r114, %r114, %r7;
	add.s64 	%rd48, %rd48, 32;
	setp.ne.s32 	%p14, %r122, 0;
	@%p14 bra 	$L__BB7_4;
$L__BB7_21:
	setp.eq.s32 	%p15, %r3, 0;
	@%p15 bra 	$L__BB7_42;
	and.b32  	%r52, %r75, 3;
	setp.lt.u32 	%p16, %r3, 4;
	@%p16 bra 	$L__BB7_32;
	mul.wide.u32 	%rd27, %r140, 4;
	add.s64 	%rd6, %rd2, %rd27;
	ld.global.nc.u32 	%r93, [%rd6];
	setp.ne.s32 	%p17, %r93, %r1;
	@%p17 bra 	$L__BB7_25;
	mad.lo.s32 	%r94, %r140, %r76, %r2;
	mul.wide.s32 	%rd28, %r94, 4;
	add.s64 	%rd29, %rd1, %rd28;
	ld.global.nc.f32 	%f53, [%rd29];
	add.f32 	%f64, %f64, %f53;
	add.s32 	%r124, %r124, 1;
$L__BB7_25:
	ld.global.nc.u32 	%r95, [%rd6+4];
	setp.ne.s32 	%p18, %r95, %r1;
	@%p18 bra 	$L__BB7_27;
	mad.lo.s32 	%r96, %r76, %r140, %r76;
	add.s32 	%r97, %r96, %r2;
	mul.wide.s32 	%rd30, %r97, 4;
	add.s64 	%rd31, %rd1, %rd30;
	ld.global.nc.f32 	%f54, [%rd31];
	add.f32 	%f64, %f64, %f54;
	add.s32 	%r124, %r124, 1;
$L__BB7_27:
	ld.global.nc.u32 	%r98, [%rd6+8];
	setp.ne.s32 	%p19, %r98, %r1;
	@%p19 bra 	$L__BB7_29;
	add.s32 	%r99, %r140, 2;
	mad.lo.s32 	%r100, %r99, %r76, %r2;
	mul.wide.s32 	%rd32, %r100, 4;
	add.s64 	%rd33, %rd1, %rd32;
	ld.global.nc.f32 	%f55, [%rd33];
	add.f32 	%f64, %f64, %f55;
	add.s32 	%r124, %r124, 1;
$L__BB7_29:
	ld.global.nc.u32 	%r101, [%rd6+12];
	setp.ne.s32 	%p20, %r101, %r1;
	@%p20 bra 	$L__BB7_31;
	add.s32 	%r102, %r140, 3;
	mad.lo.s32 	%r103, %r102, %r76, %r2;
	mul.wide.s32 	%rd34, %r103, 4;
	add.s64 	%rd35, %rd1, %rd34;
	ld.global.nc.f32 	%f56, [%rd35];
	add.f32 	%f64, %f64, %f56;
	add.s32 	%r124, %r124, 1;
$L__BB7_31:
	add.s32 	%r140, %r140, 4;
$L__BB7_32:
	setp.eq.s32 	%p21, %r52, 0;
	@%p21 bra 	$L__BB7_42;
	setp.eq.s32 	%p22, %r52, 1;
	@%p22 bra 	$L__BB7_39;
	mul.wide.u32 	%rd36, %r140, 4;
	add.s64 	%rd7, %rd2, %rd36;
	ld.global.nc.u32 	%r105, [%rd7];
	setp.ne.s32 	%p23, %r105, %r1;
	@%p23 bra 	$L__BB7_36;
	mad.lo.s32 	%r106, %r140, %r76, %r2;
	mul.wide.s32 	%rd37, %r106, 4;
	add.s64 	%rd38, %rd1, %rd37;
	ld.global.nc.f32 	%f58, [%rd38];
	add.f32 	%f64, %f64, %f58;
	add.s32 	%r124, %r124, 1;
$L__BB7_36:
	ld.global.nc.u32 	%r107, [%rd7+4];
	setp.ne.s32 	%p24, %r107, %r1;
	@%p24 bra 	$L__BB7_38;
	mad.lo.s32 	%r108, %r76, %r140, %r76;
	add.s32 	%r109, %r108, %r2;
	mul.wide.s32 	%rd39, %r109, 4;
	add.s64 	%rd40, %rd1, %rd39;
	ld.global.nc.f32 	%f59, [%rd40];
	add.f32 	%f64, %f64, %f59;
	add.s32 	%r124, %r124, 1;
$L__BB7_38:
	add.s32 	%r140, %r140, 2;
$L__BB7_39:
	and.b32  	%r110, %r75, 1;
	setp.eq.b32 	%p25, %r110, 1;
	not.pred 	%p26, %p25;
	@%p26 bra 	$L__BB7_42;
	mul.wide.u32 	%rd41, %r140, 4;
	add.s64 	%rd42, %rd2, %rd41;
	ld.global.nc.u32 	%r111, [%rd42];
	setp.ne.s32 	%p27, %r111, %r1;
	@%p27 bra 	$L__BB7_42;
	mad.lo.s32 	%r112, %r140, %r76, %r2;
	mul.wide.s32 	%rd43, %r112, 4;
	add.s64 	%rd44, %rd1, %rd43;
	ld.global.nc.f32 	%f60, [%rd44];
	add.f32 	%f64, %f64, %f60;
	add.s32 	%r124, %r124, 1;
$L__BB7_42:
	setp.lt.s32 	%p28, %r124, 1;
	mov.f32 	%f85, 0f00000000;
	@%p28 bra 	$L__BB7_44;
	cvt.rn.f32.u32 	%f62, %r124;
	div.rn.f32 	%f85, %f64, %f62;
$L__BB7_44:
	mad.lo.s32 	%r113, %r76, %r1, %r2;
	cvta.to.global.u64 	%rd45, %rd8;
	mul.wide.s32 	%rd46, %r113, 4;
	add.s64 	%rd47, %rd45, %rd46;
	st.global.f32 	[%rd47], %f85;
$L__BB7_45:
	ret;

}
	// .globl	global_max_pool_kernel
.visible .entry global_max_pool_kernel(
	.param .u64 .ptr .align 1 global_max_pool_kernel_param_0,
	.param .u64 .ptr .align 1 global_max_pool_kernel_param_1,
	.param .u64 .ptr .align 1 global_max_pool_kernel_param_2,
	.param .u32 global_max_pool_kernel_param_3,
	.param .u32 global_max_pool_kernel_param_4,
	.param .u32 global_max_pool_kernel_param_5
)
{
	.reg .pred 	%p<28>;
	.reg .b32 	%r<84>;
	.reg .b32 	%f<81>;
	.reg .b64 	%rd<49>;

	ld.param.u64 	%rd9, [global_max_pool_kernel_param_0];
	ld.param.u64 	%rd8, [global_max_pool_kernel_param_1];
	ld.param.u64 	%rd10, [global_max_pool_kernel_param_2];
	ld.param.u32 	%r38, [global_max_pool_kernel_param_3];
	ld.param.u32 	%r39, [global_max_pool_kernel_param_4];
	ld.param.u32 	%r40, [global_max_pool_kernel_param_5];
	cvta.to.global.u64 	%rd1, %rd9;
	cvta.to.global.u64 	%rd2, %rd10;
	mov.u32 	%r1, %ctaid.x;
	mov.u32 	%r2, %tid.x;
	setp.ge.s32 	%p1, %r1, %r40;
	setp.ge.s32 	%p2, %r2, %r39;
	or.pred  	%p3, %p2, %p1;
	@%p3 bra 	$L__BB8_43;
	setp.lt.s32 	%p4, %r38, 1;
	mov.f32 	%f60, 0fD01502F9;
	@%p4 bra 	$L__BB8_42;
	and.b32  	%r3, %r38, 7;
	setp.lt.u32 	%p5, %r38, 8;
	mov.f32 	%f60, 0fD01502F9;
	mov.b32 	%r82, 0;
	@%p5 bra 	$L__BB8_21;
	and.b32  	%r82, %r38, 2147483640;
	neg.s32 	%r80, %r82;
	mad.lo.s32 	%r79, %r39, 7, %r2;
	shl.b32 	%r7, %r39, 3;
	mad.lo.s32 	%r78, %r39, 6, %r2;
	mad.lo.s32 	%r77, %r39, 5, %r2;
	shl.b32 	%r42, %r39, 2;
	add.s32 	%r76, %r2, %r42;
	mad.lo.s32 	%r75, %r39, 3, %r2;
	shl.b32 	%r43, %r39, 1;
	add.s32 	%r74, %r2, %r43;
	add.s32 	%r73, %r2, %r39;
	add.s64 	%rd48, %rd2, 16;
	mov.f32 	%f60, 0fD01502F9;
	mov.u32 	%r72, %r2;
$L__BB8_4:
	.pragma "nounroll";
	ld.global.nc.u32 	%r44, [%rd48+-16];
	setp.ne.s32 	%p6, %r44, %r1;
	@%p6 bra 	$L__BB8_6;
	mul.wide.s32 	%rd11, %r72, 4;
	add.s64 	%rd12, %rd1, %rd11;
	ld.global.nc.f32 	%f42, [%rd12];
	max.f32 	%f60, %f60, %f42;
$L__BB8_6:
	ld.global.nc.u32 	%r45, [%rd48+-12];
	setp.ne.s32 	%p7, %r45, %r1;
	@%p7 bra 	$L__BB8_8;
	mul.wide.s32 	%rd13, %r73, 4;
	add.s64 	%rd14, %rd1, %rd13;
	ld.global.nc.f32 	%f43, [%rd14];
	max.f32 	%f60, %f60, %f43;
$L__BB8_8:
	ld.global.nc.u32 	%r46, [%rd48+-8];
	setp.ne.s32 	%p8, %r46, %r1;
	@%p8 bra 	$L__BB8_10;
	mul.wide.s32 	%rd15, %r74, 4;
	add.s64 	%rd16, %rd1, %rd15;
	ld.global.nc.f32 	%f44, [%rd16];
	max.f32 	%f60, %f60, %f44;
$L__BB8_10:
	ld.global.nc.u32 	%r47, [%rd48+-4];
	setp.ne.s32 	%p9, %r47, %r1;
	@%p9 bra 	$L__BB8_12;
	mul.wide.s32 	%rd17, %r75, 4;
	add.s64 	%rd18, %rd1, %rd17;
	ld.global.nc.f32 	%f45, [%rd18];
	max.f32 	%f60, %f60, %f45;
$L__BB8_12:
	ld.global.nc.u32 	%r48, [%rd48];
	setp.ne.s32 	%p10, %r48, %r1;
	@%p10 bra 	$L__BB8_14;
	mul.wide.s32 	%rd19, %r76, 4;
	add.s64 	%rd20, %rd1, %rd19;
	ld.global.nc.f32 	%f46, [%rd20];
	max.f32 	%f60, %f60, %f46;
$L__BB8_14:
	ld.global.nc.u32 	%r49, [%rd48+4];
	setp.ne.s32 	%p11, %r49, %r1;
	@%p11 bra 	$L__BB8_16;
	mul.wide.s32 	%rd21, %r77, 4;
	add.s64 	%rd22, %rd1, %rd21;
	ld.global.nc.f32 	%f47, [%rd22];
	max.f32 	%f60, %f60, %f47;
$L__BB8_16:
	ld.global.nc.u32 	%r50, [%rd48+8];
	setp.ne.s32 	%p12, %r50, %r1;
	@%p12 bra 	$L__BB8_18;
	mul.wide.s32 	%rd23, %r78, 4;
	add.s64 	%rd24, %rd1, %rd23;
	ld.global.nc.f32 	%f48, [%rd24];
	max.f32 	%f60, %f60, %f48;
$L__BB8_18:
	ld.global.nc.u32 	%r51, [%rd48+12];
	setp.ne.s32 	%p13, %r51, %r1;
	@%p13 bra 	$L__BB8_20;
	mul.wide.s32 	%rd25, %r79, 4;
	add.s64 	%rd26, %rd1, %rd25;
	ld.global.nc.f32 	%f49, [%rd26];
	max.f32 	%f60, %f60, %f49;
$L__BB8_20:
	add.s32 	%r80, %r80, 8;
	add.s32 	%r79, %r79, %r7;
	add.s32 	%r78, %r78, %r7;
	add.s32 	%r77, %r77, %r7;
	add.s32 	%r76, %r76, %r7;
	add.s32 	%r75, %r75, %r7;
	add.s32 	%r74, %r74, %r7;
	add.s32 	%r73, %r73, %r7;
	add.s32 	%r72, %r72, %r7;
	add.s64 	%rd48, %rd48, 32;
	setp.ne.s32 	%p14, %r80, 0;
	@%p14 bra 	$L__BB8_4;
$L__BB8_21:
	setp.eq.s32 	%p15, %r3, 0;
	@%p15 bra 	$L__BB8_42;
	and.b32  	%r33, %r38, 3;
	setp.lt.u32 	%p16, %r3, 4;
	@%p16 bra 	$L__BB8_32;
	mul.wide.u32 	%rd27, %r82, 4;
	add.s64 	%rd6, %rd2, %rd27;
	ld.global.nc.u32 	%r52, [%rd6];
	setp.ne.s32 	%p17, %r52, %r1;
	@%p17 bra 	$L__BB8_25;
	mad.lo.s32 	%r53, %r82, %r39, %r2;
	mul.wide.s32 	%rd28, %r53, 4;
	add.s64 	%rd29, %rd1, %rd28;
	ld.global.nc.f32 	%f51, [%rd29];
	max.f32 	%f60, %f60, %f51;
$L__BB8_25:
	ld.global.nc.u32 	%r54, [%rd6+4];
	setp.ne.s32 	%p18, %r54, %r1;
	@%p18 bra 	$L__BB8_27;
	mad.lo.s32 	%r55, %r39, %r82, %r39;
	add.s32 	%r56, %r55, %r2;
	mul.wide.s32 	%rd30, %r56, 4;
	add.s64 	%rd31, %rd1, %rd30;
	ld.global.nc.f32 	%f52, [%rd31];
	max.f32 	%f60, %f60, %f52;
$L__BB8_27:
	ld.global.nc.u32 	%r57, [%rd6+8];
	setp.ne.s32 	%p19, %r57, %r1;
	@%p19 bra 	$L__BB8_29;
	add.s32 	%r58, %r82, 2;
	mad.lo.s32 	%r59, %r58, %r39, %r2;
	mul.wide.s32 	%rd32, %r59, 4;
	add.s64 	%rd33, %rd1, %rd32;
	ld.global.nc.f32 	%f53, [%rd33];
	max.f32 	%f60, %f60, %f53;
$L__BB8_29:
	ld.global.nc.u32 	%r60, [%rd6+12];
	setp.ne.s32 	%p20, %r60, %r1;
	@%p20 bra 	$L__BB8_31;
	add.s32 	%r61, %r82, 3;
	mad.lo.s32 	%r62, %r61, %r39, %r2;
	mul.wide.s32 	%rd34, %r62, 4;
	add.s64 	%rd35, %rd1, %rd34;
	ld.global.nc.f32 	%f54, [%rd35];
	max.f32 	%f60, %f60, %f54;
$L__BB8_31:
	add.s32 	%r82, %r82, 4;
$L__BB8_32:
	setp.eq.s32 	%p21, %r33, 0;
	@%p21 bra 	$L__BB8_42;
	setp.eq.s32 	%p22, %r33, 1;
	@%p22 bra 	$L__BB8_39;
	mul.wide.u32 	%rd36, %r82, 4;
	add.s64 	%rd7, %rd2, %rd36;
	ld.global.nc.u32 	%r63, [%rd7];
	setp.ne.s32 	%p23, %r63, %r1;
	@%p23 bra 	$L__BB8_36;
	mad.lo.s32 	%r64, %r82, %r39, %r2;
	mul.wide.s32 	%rd37, %r64, 4;
	add.s64 	%rd38, %rd1, %rd37;
	ld.global.nc.f32 	%f56, [%rd38];
	max.f32 	%f60, %f60, %f56;
$L__BB8_36:
	ld.global.nc.u32 	%r65, [%rd7+4];
	setp.ne.s32 	%p24, %r65, %r1;
	@%p24 bra 	$L__BB8_38;
	mad.lo.s32 	%r66, %r39, %r82, %r39;
	add.s32 	%r67, %r66, %r2;
	mul.wide.s32 	%rd39, %r67, 4;
	add.s64 	%rd40, %rd1, %rd39;
	ld.global.nc.f32 	%f57, [%rd40];
	max.f32 	%f60, %f60, %f57;
$L__BB8_38:
	add.s32 	%r82, %r82, 2;
$L__BB8_39:
	and.b32  	%r68, %r38, 1;
	setp.eq.b32 	%p25, %r68, 1;
	not.pred 	%p26, %p25;
	@%p26 bra 	$L__BB8_42;
	mul.wide.u32 	%rd41, %r82, 4;
	add.s64 	%rd42, %rd2, %rd41;
	ld.global.nc.u32 	%r69, [%rd42];
	setp.ne.s32 	%p27, %r69, %r1;
	@%p27 bra 	$L__BB8_42;
	mad.lo.s32 	%r70, %r82, %r39, %r2;
	mul.wide.s32 	%rd43, %r70, 4;
	add.s64 	%rd44, %rd1, %rd43;
	ld.global.nc.f32 	%f58, [%rd44];
	max.f32 	%f60, %f60, %f58;
$L__BB8_42:
	mad.lo.s32 	%r71, %r39, %r1, %r2;
	cvta.to.global.u64 	%rd45, %rd8;
	mul.wide.s32 	%rd46, %r71, 4;
	add.s64 	%rd47, %rd45, %rd46;
	st.global.f32 	[%rd47], %f60;
$L__BB8_43:
	ret;

}
	// .globl	gnn_forward_pass
.visible .entry gnn_forward_pass(
	.param .u64 .ptr .align 1 gnn_forward_pass_param_0,
	.param .u64 .ptr .align 1 gnn_forward_pass_param_1,
	.param .u64 .ptr .align 1 gnn_forward_pass_param_2,
	.param .u64 .ptr .align 1 gnn_forward_pass_param_3,
	.param .u64 .ptr .align 1 gnn_forward_pass_param_4,
	.param .u64 .ptr .align 1 gnn_forward_pass_param_5,
	.param .u64 .ptr .align 1 gnn_forward_pass_param_6,
	.param .align 4 .b8 gnn_forward_pass_param_7[44]
)
{
	.reg .pred 	%p<25>;
	.reg .b32 	%r<81>;
	.reg .b32 	%f<59>;
	.reg .b64 	%rd<35>;

	ld.param.u32 	%r1, [gnn_forward_pass_param_7+8];
	ld.param.u32 	%r2, [gnn_forward_pass_param_7+16];
	ld.param.u32 	%r3, [gnn_forward_pass_param_7+20];
	ld.param.u32 	%r54, [gnn_forward_pass_param_7];
	ld.param.u64 	%rd8, [gnn_forward_pass_param_0];
	ld.param.u64 	%rd9, [gnn_forward_pass_param_5];
	ld.param.u64 	%rd10, [gnn_forward_pass_param_6];
	cvta.to.global.u64 	%rd1, %rd8;
	cvta.to.global.u64 	%rd2, %rd10;
	cvta.to.global.u64 	%rd3, %rd9;
	mov.u32 	%r55, %ctaid.x;
	mov.u32 	%r56, %ntid.x;
	mov.u32 	%r57, %tid.x;
	mad.lo.s32 	%r4, %r55, %r56, %r57;
	setp.ge.s32 	%p1, %r4, %r54;
	@%p1 bra 	$L__BB9_34;
	setp.lt.s32 	%p2, %r1, 1;
	@%p2 bra 	$L__BB9_14;
	mul.lo.s32 	%r5, %r1, %r4;
	and.b32  	%r6, %r1, 15;
	setp.lt.u32 	%p3, %r1, 16;
	mov.b32 	%r65, 0;
	@%p3 bra 	$L__BB9_5;
	and.b32  	%r65, %r1, 2147483632;
	neg.s32 	%r71, %r65;
	add.s64 	%rd4, %rd1, 32;
	add.s64 	%rd5, %rd3, 32;
	mov.u32 	%r70, %r5;
$L__BB9_4:
	.pragma "nounroll";
	mul.wide.s32 	%rd11, %r70, 4;
	add.s64 	%rd12, %rd4, %rd11;
	add.s64 	%rd13, %rd5, %rd11;
	ld.global.nc.f32 	%f1, [%rd12+-32];
	st.global.f32 	[%rd13+-32], %f1;
	ld.global.nc.f32 	%f2, [%rd12+-28];
	st.global.f32 	[%rd13+-28], %f2;
	ld.global.nc.f32 	%f3, [%rd12+-24];
	st.global.f32 	[%rd13+-24], %f3;
	ld.global.nc.f32 	%f4, [%rd12+-20];
	st.global.f32 	[%rd13+-20], %f4;
	ld.global.nc.f32 	%f5, [%rd12+-16];
	st.global.f32 	[%rd13+-16], %f5;
	ld.global.nc.f32 	%f6, [%rd12+-12];
	st.global.f32 	[%rd13+-12], %f6;
	ld.global.nc.f32 	%f7, [%rd12+-8];
	st.global.f32 	[%rd13+-8], %f7;
	ld.global.nc.f32 	%f8, [%rd12+-4];
	st.global.f32 	[%rd13+-4], %f8;
	ld.global.nc.f32 	%f9, [%rd12];
	st.global.f32 	[%rd13], %f9;
	ld.global.nc.f32 	%f10, [%rd12+4];
	st.global.f32 	[%rd13+4], %f10;
	ld.global.nc.f32 	%f11, [%rd12+8];
	st.global.f32 	[%rd13+8], %f11;
	ld.global.nc.f32 	%f12, [%rd12+12];
	st.global.f32 	[%rd13+12], %f12;
	ld.global.nc.f32 	%f13, [%rd12+16];
	st.global.f32 	[%rd13+16], %f13;
	ld.global.nc.f32 	%f14, [%rd12+20];
	st.global.f32 	[%rd13+20], %f14;
	ld.global.nc.f32 	%f15, [%rd12+24];
	st.global.f32 	[%rd13+24], %f15;
	ld.global.nc.f32 	%f16, [%rd12+28];
	st.global.f32 	[%rd13+28], %f16;
	add.s32 	%r71, %r71, 16;
	add.s32 	%r70, %r70, 16;
	setp.eq.s32 	%p4, %r71, 0;
	@%p4 bra 	$L__BB9_5;
	bra.uni 	$L__BB9_4;
$L__BB9_5:
	setp.eq.s32 	%p5, %r6, 0;
	@%p5 bra 	$L__BB9_14;
	and.b32  	%r10, %r1, 7;
	setp.lt.u32 	%p6, %r6, 8;
	@%p6 bra 	$L__BB9_8;
	add.s32 	%r59, %r65, %r5;
	mul.wide.s32 	%rd14, %r59, 4;
	add.s64 	%rd15, %rd1, %rd14;
	ld.global.nc.f32 	%f17, [%rd15];
	add.s64 	%rd16, %rd3, %rd14;
	st.global.f32 	[%rd16], %f17;
	ld.global.nc.f32 	%f18, [%rd15+4];
	st.global.f32 	[%rd16+4], %f18;
	ld.global.nc.f32 	%f19, [%rd15+8];
	st.global.f32 	[%rd16+8], %f19;
	ld.global.nc.f32 	%f20, [%rd15+12];
	st.global.f32 	[%rd16+12], %f20;
	ld.global.nc.f32 	%f21, [%rd15+16];
	st.global.f32 	[%rd16+16], %f21;
	ld.global.nc.f32 	%f22, [%rd15+20];
	st.global.f32 	[%rd16+20], %f22;
	ld.global.nc.f32 	%f23, [%rd15+24];
	st.global.f32 	[%rd16+24], %f23;
	ld.global.nc.f32 	%f24, [%rd15+28];
	st.global.f32 	[%rd16+28], %f24;
	add.s32 	%r65, %r65, 8;
$L__BB9_8:
	setp.eq.s32 	%p7, %r10, 0;
	@%p7 bra 	$L__BB9_14;
	and.b32  	%r13, %r1, 3;
	setp.lt.u32 	%p8, %r10, 4;
	@%p8 bra 	$L__BB9_11;
	add.s32 	%r60, %r65, %r5;
	mul.wide.s32 	%rd17, %r60, 4;
	add.s64 	%rd18, %rd1, %rd17;
	ld.global.nc.f32 	%f25, [%rd18];
	add.s64 	%rd19, %rd3, %rd17;
	st.global.f32 	[%rd19], %f25;
	ld.global.nc.f32 	%f26, [%rd18+4];
	st.global.f32 	[%rd19+4], %f26;
	ld.global.nc.f32 	%f27, [%rd18+8];
	st.global.f32 	[%rd19+8], %f27;
	ld.global.nc.f32 	%f28, [%rd18+12];
	st.global.f32 	[%rd19+12], %f28;
	add.s32 	%r65, %r65, 4;
$L__BB9_11:
	setp.eq.s32 	%p9, %r13, 0;
	@%p9 bra 	$L__BB9_14;
	add.s32 	%r69, %r65, %r5;
	neg.s32 	%r68, %r13;
$L__BB9_13:
	.pragma "nounroll";
	mul.wide.s32 	%rd20, %r69, 4;
	add.s64 	%rd21, %rd3, %rd20;
	add.s64 	%rd22, %rd1, %rd20;
	ld.global.nc.f32 	%f29, [%rd22];
	st.global.f32 	[%rd21], %f29;
	add.s32 	%r69, %r69, 1;
	add.s32 	%r68, %r68, 1;
	setp.ne.s32 	%p10, %r68, 0;
	@%p10 bra 	$L__BB9_13;
$L__BB9_14:
	setp.lt.s32 	%p11, %r3, 1;
	@%p11 bra 	$L__BB9_21;
	and.b32  	%r22, %r3, 3;
	setp.lt.u32 	%p12, %r3, 4;
	@%p12 bra 	$L__BB9_18;
	and.b32  	%r61, %r3, 2147483644;
	neg.s32 	%r73, %r61;
$L__BB9_17:
	bar.sync 	0;
	bar.sync 	0;
	bar.sync 	0;
	bar.sync 	0;
	add.s32 	%r73, %r73, 4;
	setp.eq.s32 	%p13, %r73, 0;
	@%p13 bra 	$L__BB9_18;
	bra.uni 	$L__BB9_17;
$L__BB9_18:
	setp.eq.s32 	%p14, %r22, 0;
	@%p14 bra 	$L__BB9_21;
	neg.s32 	%r72, %r22;
$L__BB9_20:
	.pragma "nounroll";
	bar.sync 	0;
	add.s32 	%r72, %r72, 1;
	setp.ne.s32 	%p15, %r72, 0;
	@%p15 bra 	$L__BB9_20;
$L__BB9_21:
	setp.lt.s32 	%p16, %r2, 1;
	@%p16 bra 	$L__BB9_34;
	mul.lo.s32 	%r31, %r2, %r4;
	and.b32  	%r32, %r2, 15;
	setp.lt.u32 	%p17, %r2, 16;
	mov.b32 	%r76, 0;
	@%p17 bra 	$L__BB9_25;
	and.b32  	%r76, %r2, 2147483632;
	neg.s32 	%r75, %r76;
	add.s64 	%rd6, %rd3, 32;
	add.s64 	%rd7, %rd2, 32;
	mov.u32 	%r74, %r31;
$L__BB9_24:
	.pragma "nounroll";
	mul.wide.s32 	%rd23, %r74, 4;
	add.s64 	%rd24, %rd6, %rd23;
	add.s64 	%rd25, %rd7, %rd23;
	ld.global.f32 	%f30, [%rd24+-32];
	st.global.f32 	[%rd25+-32], %f30;
	ld.global.f32 	%f31, [%rd24+-28];
	st.global.f32 	[%rd25+-28], %f31;
	ld.global.f32 	%f32, [%rd24+-24];
	st.global.f32 	[%rd25+-24], %f32;
	ld.global.f32 	%f33, [%rd24+-20];
	st.global.f32 	[%rd25+-20], %f33;
	ld.global.f32 	%f34, [%rd24+-16];
	st.global.f32 	[%rd25+-16], %f34;
	ld.global.f32 	%f35, [%rd24+-12];
	st.global.f32 	[%rd25+-12], %f35;
	ld.global.f32 	%f36, [%rd24+-8];
	st.global.f32 	[%rd25+-8], %f36;
	ld.global.f32 	%f37, [%rd24+-4];
	st.global.f32 	[%rd25+-4], %f37;
	ld.global.f32 	%f38, [%rd24];
	st.global.f32 	[%rd25], %f38;
	ld.global.f32 	%f39, [%rd24+4];
	st.global.f32 	[%rd25+4], %f39;
	ld.global.f32 	%f40, [%rd24+8];
	st.global.f32 	[%rd25+8], %f40;
	ld.global.f32 	%f41, [%rd24+12];
	st.global.f32 	[%rd25+12], %f41;
	ld.global.f32 	%f42, [%rd24+16];
	st.global.f32 	[%rd25+16], %f42;
	ld.global.f32 	%f43, [%rd24+20];
	st.global.f32 	[%rd25+20], %f43;
	ld.global.f32 	%f44, [%rd24+24];
	st.global.f32 	[%rd25+24], %f44;
	ld.global.f32 	%f45, [%rd24+28];
	st.global.f32 	[%rd25+28], %f45;
	add.s32 	%r75, %r75, 16;
	add.s32 	%r74, %r74, 16;
	setp.ne.s32 	%p18, %r75, 0;
	@%p18 bra 	$L__BB9_24;
$L__BB9_25:
	setp.eq.s32 	%p19, %r32, 0;
	@%p19 bra 	$L__BB9_34;
	and.b32  	%r42, %r2, 7;
	setp.lt.u32 	%p20, %r32, 8;
	@%p20 bra 	$L__BB9_28;
	add.s32 	%r63, %r76, %r31;
	mul.wide.s32 	%rd26, %r63, 4;
	add.s64 	%rd27, %rd3, %rd26;
	ld.global.f32 	%f46, [%rd27];
	add.s64 	%rd28, %rd2, %rd26;
	st.global.f32 	[%rd28], %f46;
	ld.global.f32 	%f47, [%rd27+4];
	st.global.f32 	[%rd28+4], %f47;
	ld.global.f32 	%f48, [%rd27+8];
	st.global.f32 	[%rd28+8], %f48;
	ld.global.f32 	%f49, [%rd27+12];
	st.global.f32 	[%rd28+12], %f49;
	ld.global.f32 	%f50, [%rd27+16];
	st.global.f32 	[%rd28+16], %f50;
	ld.global.f32 	%f51, [%rd27+20];
	st.global.f32 	[%rd28+20], %f51;
	ld.global.f32 	%f52, [%rd27+24];
	st.global.f32 	[%rd28+24], %f52;
	ld.global.f32 	%f53, [%rd27+28];
	st.global.f32 	[%rd28+28], %f53;
	add.s32 	%r76, %r76, 8;
$L__BB9_28:
	setp.eq.s32 	%p21, %r42, 0;
	@%p21 bra 	$L__BB9_34;
	and.b32  	%r45, %r2, 3;
	setp.lt.u32 	%p22, %r42, 4;
	@%p22 bra 	$L__BB9_31;
	add.s32 	%r64, %r76, %r31;
	mul.wide.s32 	%rd29, %r64, 4;
	add.s64 	%rd30, %rd3, %rd29;
	ld.global.f32 	%f54, [%rd30];
	add.s64 	%rd31, %rd2, %rd29;
	st.global.f32 	[%rd31], %f54;
	ld.global.f32 	%f55, [%rd30+4];
	st.global.f32 	[%rd31+4], %f55;
	ld.global.f32 	%f56, [%rd30+8];
	st.global.f32 	[%rd31+8], %f56;
	ld.global.f32 	%f57, [%rd30+12];
	st.global.f32 	[%rd31+12], %f57;
	add.s32 	%r76, %r76, 4;
$L__BB9_31:
	setp.eq.s32 	%p23, %r45, 0;
	@%p23 bra 	$L__BB9_34;
	add.s32 	%r80, %r76, %r31;
	neg.s32 	%r79, %r45;
$L__BB9_33:
	.pragma "nounroll";
	mul.wide.s32 	%rd32, %r80, 4;
	add.s64 	%rd33, %rd2, %rd32;
	add.s64 	%rd34, %rd3, %rd32;
	ld.global.f32 	%f58, [%rd34];
	st.global.f32 	[%rd33], %f58;
	add.s32 	%r80, %r80, 1;
	add.s32 	%r79, %r79, 1;
	setp.ne.s32 	%p24, %r79, 0;
	@%p24 bra 	$L__BB9_33;
$L__BB9_34:
	ret;

}
	// .globl	gnn_performance_metrics
.visible .entry gnn_performance_metrics(
	.param .u64 .ptr .align 1 gnn_performance_metrics_param_0,
	.param .u64 .ptr .align 1 gnn_performance_metrics_param_1,
	.param .u64 .ptr .align 1 gnn_performance_metrics_param_2,
	.param .u64 .ptr .align 1 gnn_performance_metrics_param_3,
	.param .u32 gnn_performance_metrics_param_4,
	.param .u32 gnn_performance_metrics_param_5
)
{
	.reg .pred 	%p<40>;
	.reg .b32 	%r<167>;
	.reg .b32 	%f<9>;
	.reg .b64 	%rd<31>;

	ld.param.u64 	%rd16, [gnn_performance_metrics_param_1];
	ld.param.u64 	%rd17, [gnn_performance_metrics_param_2];
	ld.param.u64 	%rd15, [gnn_performance_metrics_param_3];
	ld.param.u32 	%r29, [gnn_performance_metrics_param_4];
	ld.param.u32 	%r30, [gnn_performance_metrics_param_5];
	cvta.to.global.u64 	%rd1, %rd17;
	cvta.to.global.u64 	%rd2, %rd16;
	mov.u32 	%r31, %tid.x;
	mov.u32 	%r32, %ctaid.x;
	or.b32  	%r33, %r31, %r32;
	setp.ne.s32 	%p1, %r33, 0;
	@%p1 bra 	$L__BB10_16;
	setp.lt.s32 	%p2, %r29, 1;
	mov.f32 	%f8, 0f00000000;
	@%p2 bra 	$L__BB10_15;
	and.b32  	%r1, %r29, 15;
	setp.lt.u32 	%p3, %r29, 16;
	mov.b32 	%r159, 0;
	mov.u32 	%r166, %r159;
	@%p3 bra 	$L__BB10_5;
	and.b32  	%r159, %r29, 2147483632;
	neg.s32 	%r153, %r159;
	add.s64 	%rd28, %rd2, 32;
	add.s64 	%rd27, %rd1, 32;
	mov.b32 	%r166, 0;
$L__BB10_4:
	.pragma "nounroll";
	ld.global.nc.u32 	%r37, [%rd28+-32];
	ld.global.nc.u32 	%r38, [%rd27+-32];
	setp.eq.s32 	%p4, %r37, %r38;
	selp.u32 	%r39, 1, 0, %p4;
	add.s32 	%r40, %r166, %r39;
	ld.global.nc.u32 	%r41, [%rd28+-28];
	ld.global.nc.u32 	%r42, [%rd27+-28];
	setp.eq.s32 	%p5, %r41, %r42;
	selp.u32 	%r43, 1, 0, %p5;
	add.s32 	%r44, %r40, %r43;
	ld.global.nc.u32 	%r45, [%rd28+-24];
	ld.global.nc.u32 	%r46, [%rd27+-24];
	setp.eq.s32 	%p6, %r45, %r46;
	selp.u32 	%r47, 1, 0, %p6;
	add.s32 	%r48, %r44, %r47;
	ld.global.nc.u32 	%r49, [%rd28+-20];
	ld.global.nc.u32 	%r50, [%rd27+-20];
	setp.eq.s32 	%p7, %r49, %r50;
	selp.u32 	%r51, 1, 0, %p7;
	add.s32 	%r52, %r48, %r51;
	ld.global.nc.u32 	%r53, [%rd28+-16];
	ld.global.nc.u32 	%r54, [%rd27+-16];
	setp.eq.s32 	%p8, %r53, %r54;
	selp.u32 	%r55, 1, 0, %p8;
	add.s32 	%r56, %r52, %r55;
	ld.global.nc.u32 	%r57, [%rd28+-12];
	ld.global.nc.u32 	%r58, [%rd27+-12];
	setp.eq.s32 	%p9, %r57, %r58;
	selp.u32 	%r59, 1, 0, %p9;
	add.s32 	%r60, %r56, %r59;
	ld.global.nc.u32 	%r61, [%rd28+-8];
	ld.global.nc.u32 	%r62, [%rd27+-8];
	setp.eq.s32 	%p10, %r61, %r62;
	selp.u32 	%r63, 1, 0, %p10;
	add.s32 	%r64, %r60, %r63;
	ld.global.nc.u32 	%r65, [%rd28+-4];
	ld.global.nc.u32 	%r66, [%rd27+-4];
	setp.eq.s32 	%p11, %r65, %r66;
	selp.u32 	%r67, 1, 0, %p11;
	add.s32 	%r68, %r64, %r67;
	ld.global.nc.u32 	%r69, [%rd28];
	ld.global.nc.u32 	%r70, [%rd27];
	setp.eq.s32 	%p12, %r69, %r70;
	selp.u32 	%r71, 1, 0, %p12;
	add.s32 	%r72, %r68, %r71;
	ld.global.nc.u32 	%r73, [%rd28+4];
	ld.global.nc.u32 	%r74, [%rd27+4];
	setp.eq.s32 	%p13, %r73, %r74;
	selp.u32 	%r75, 1, 0, %p13;
	add.s32 	%r76, %r72, %r75;
	ld.global.nc.u32 	%r77, [%rd28+8];
	ld.global.nc.u32 	%r78, [%rd27+8];
	setp.eq.s32 	%p14, %r77, %r78;
	selp.u32 	%r79, 1, 0, %p14;
	add.s32 	%r80, %r76, %r79;
	ld.global.nc.u32 	%r81, [%rd28+12];
	ld.global.nc.u32 	%r82, [%rd27+12];
	setp.eq.s32 	%p15, %r81, %r82;
	selp.u32 	%r83, 1, 0, %p15;
	add.s32 	%r84, %r80, %r83;
	ld.global.nc.u32 	%r85, [%rd28+16];
	ld.global.nc.u32 	%r86, [%rd27+16];
	setp.eq.s32 	%p16, %r85, %r86;
	selp.u32 	%r87, 1, 0, %p16;
	add.s32 	%r88, %r84, %r87;
	ld.global.nc.u32 	%r89, [%rd28+20];
	ld.global.nc.u32 	%r90, [%rd27+20];
	setp.eq.s32 	%p17, %r89, %r90;
	selp.u32 	%r91, 1, 0, %p17;
	add.s32 	%r92, %r88, %r91;
	ld.global.nc.u32 	%r93, [%rd28+24];
	ld.global.nc.u32 	%r94, [%rd27+24];
	setp.eq.s32 	%p18, %r93, %r94;
	selp.u32 	%r95, 1, 0, %p18;
	add.s32 	%r96, %r92, %r95;
	ld.global.nc.u32 	%r97, [%rd28+28];
	ld.global.nc.u32 	%r98, [%rd27+28];
	setp.eq.s32 	%p19, %r97, %r98;
	selp.u32 	%r99, 1, 0, %p19;
	add.s32 	%r166, %r96, %r99;
	add.s32 	%r153, %r153, 16;
	add.s64 	%rd28, %rd28, 64;
	add.s64 	%rd27, %rd27, 64;
	setp.ne.s32 	%p20, %r153, 0;
	@%p20 bra 	$L__BB10_4;
$L__BB10_5:
	setp.eq.s32 	%p21, %r1, 0;
	@%p21 bra 	$L__BB10_14;
	and.b32  	%r11, %r29, 7;
	setp.lt.u32 	%p22, %r1, 8;
	@%p22 bra 	$L__BB10_8;
	mul.wide.u32 	%rd18, %r159, 4;
	add.s64 	%rd19, %rd2, %rd18;
	ld.global.nc.u32 	%r101, [%rd19];
	add.s64 	%rd20, %rd1, %rd18;
	ld.global.nc.u32 	%r102, [%rd20];
	setp.eq.s32 	%p23, %r101, %r102;
	selp.u32 	%r103, 1, 0, %p23;
	add.s32 	%r104, %r166, %r103;
	ld.global.nc.u32 	%r105, [%rd19+4];
	ld.global.nc.u32 	%r106, [%rd20+4];
	setp.eq.s32 	%p24, %r105, %r106;
	selp.u32 	%r107, 1, 0, %p24;
	add.s32 	%r108, %r104, %r107;
	ld.global.nc.u32 	%r109, [%rd19+8];
	ld.global.nc.u32 	%r110, [%rd20+8];
	setp.eq.s32 	%p25, %r109, %r110;
	selp.u32 	%r111, 1, 0, %p25;
	add.s32 	%r112, %r108, %r111;
	ld.global.nc.u32 	%r113, [%rd19+12];
	ld.global.nc.u32 	%r114, [%rd20+12];
	setp.eq.s32 	%p26, %r113, %r114;
	selp.u32 	%r115, 1, 0, %p26;
	add.s32 	%r116, %r112, %r115;
	ld.global.nc.u32 	%r117, [%rd19+16];
	ld.global.nc.u32 	%r118, [%rd20+16];
	setp.eq.s32 	%p27, %r117, %r118;
	selp.u32 	%r119, 1, 0, %p27;
	add.s32 	%r120, %r116, %r119;
	ld.global.nc.u32 	%r121, [%rd19+20];
	ld.global.nc.u32 	%r122, [%rd20+20];
	setp.eq.s32 	%p28, %r121, %r122;
	selp.u32 	%r123, 1, 0, %p28;
	add.s32 	%r124, %r120, %r123;
	ld.global.nc.u32 	%r125, [%rd19+24];
	ld.global.nc.u32 	%r126, [%rd20+24];
	setp.eq.s32 	%p29, %r125, %r126;
	selp.u32 	%r127, 1, 0, %p29;
	add.s32 	%r128, %r124, %r127;
	ld.global.nc.u32 	%r129, [%rd19+28];
	ld.global.nc.u32 	%r130, [%rd20+28];
	setp.eq.s32 	%p30, %r129, %r130;
	selp.u32 	%r131, 1, 0, %p30;
	add.s32 	%r166, %r128, %r131;
	add.s32 	%r159, %r159, 8;
$L__BB10_8:
	setp.eq.s32 	%p31, %r11, 0;
	@%p31 bra 	$L__BB10_14;
	and.b32  	%r17, %r29, 3;
	setp.lt.u32 	%p32, %r11, 4;
	@%p32 bra 	$L__BB10_11;
	mul.wide.u32 	%rd21, %r159, 4;
	add.s64 	%rd22, %rd2, %rd21;
	ld.global.nc.u32 	%r133, [%rd22];
	add.s64 	%rd23, %rd1, %rd21;
	ld.global.nc.u32 	%r134, [%rd23];
	setp.eq.s32 	%p33, %r133, %r134;
	selp.u32 	%r135, 1, 0, %p33;
	add.s32 	%r136, %r166, %r135;
	ld.global.nc.u32 	%r137, [%rd22+4];
	ld.global.nc.u32 	%r138, [%rd23+4];
	setp.eq.s32 	%p34, %r137, %r138;
	selp.u32 	%r139, 1, 0, %p34;
	add.s32 	%r140, %r136, %r139;
	ld.global.nc.u32 	%r141, [%rd22+8];
	ld.global.nc.u32 	%r142, [%rd23+8];
	setp.eq.s32 	%p35, %r141, %r142;
	selp.u32 	%r143, 1, 0, %p35;
	add.s32 	%r144, %r140, %r143;
	ld.global.nc.u32 	%r145, [%rd22+12];
	ld.global.nc.u32 	%r146, [%rd23+12];
	setp.eq.s32 	%p36, %r145, %r146;
	selp.u32 	%r147, 1, 0, %p36;
	add.s32 	%r166, %r144, %r147;
	add.s32 	%r159, %r159, 4;
$L__BB10_11:
	setp.eq.s32 	%p37, %r17, 0;
	@%p37 bra 	$L__BB10_14;
	mul.wide.u32 	%rd24, %r159, 4;
	add.s64 	%rd30, %rd1, %rd24;
	add.s64 	%rd29, %rd2, %rd24;
	neg.s32 	%r164, %r17;
$L__BB10_13:
	.pragma "nounroll";
	ld.global.nc.u32 	%r148, [%rd29];
	ld.global.nc.u32 	%r149, [%rd30];
	setp.eq.s32 	%p38, %r148, %r149;
	selp.u32 	%r150, 1, 0, %p38;
	add.s32 	%r166, %r166, %r150;
	add.s64 	%rd30, %rd30, 4;
	add.s64 	%rd29, %rd29, 4;
	add.s32 	%r164, %r164, 1;
	setp.ne.s32 	%p39, %r164, 0;
	@%p39 bra 	$L__BB10_13;
$L__BB10_14:
	cvt.rn.f32.u32 	%f8, %r166;
$L__BB10_15:
	cvta.to.global.u64 	%rd25, %rd15;
	cvt.rn.f32.s32 	%f4, %r29;
	div.rn.f32 	%f5, %f8, %f4;
	st.global.f32 	[%rd25], %f5;
	mov.b32 	%r151, 981668463;
	st.global.u32 	[%rd25+4], %r151;
	mul.lo.s32 	%r152, %r30, %r29;
	mul.wide.s32 	%rd26, %r152, 4;
	cvt.rn.f32.u64 	%f6, %rd26;
	mul.f32 	%f7, %f6, 0f35800000;
	st.global.f32 	[%rd25+8], %f7;
$L__BB10_16:
	ret;

}


// ===== COMPILED SASS (sm_100) =====

	.target	sm_100

	.elftype	@"ET_EXEC"


//--------------------- .note.nv.tkinfo           --------------------------
	.section	.note.nv.tkinfo,"",@"SHT_NOTE"
	.sectionflags	@"SHF_NOTE_NV_TKINFO"
	.tkinfo
        /*0018*/ 	.word	0x00000002
        /*0030*/ 	.string	""
        /*0030*/ 	.string	"ptxas"
        /*0030*/ 	.string	"Cuda compilation tools, release 13.0, V13.0.88"
        /*0030*/ 	.string	"Build cuda_13.0.r13.0/compiler.36424714_0"
        /*0030*/ 	.string	"-arch sm_100 -m 64 "



//--------------------- .note.nv.cuinfo           --------------------------
	.section	.note.nv.cuinfo,"",@"SHT_NOTE"
	.sectionflags	@"SHF_NOTE_NV_CUINFO"
        /*0018*/ 	.short	0x0002
        /*001a*/ 	.short	0x0064
        /*001c*/ 	.short	0x0082
	.zero		2


//--------------------- .nv.info                  --------------------------
	.section	.nv.info,"",@"SHT_CUDA_INFO"
	.align	4


	//----- nvinfo : EIATTR_REGCOUNT
	.align		4
        /*0000*/ 	.byte	0x04, 0x2f
        /*0002*/ 	.short	(.L_1 - .L_0)
	.align		4
.L_0:
        /*0004*/ 	.word	index@(gcn_layer_kernel)
        /*0008*/ 	.word	0x00000020


	//----- nvinfo : EIATTR_FRAME_SIZE
	.align		4
.L_1:
        /*000c*/ 	.byte	0x04, 0x11
        /*000e*/ 	.short	(.L_3 - .L_2)
	.align		4
.L_2:
        /*0010*/ 	.word	index@($__internal_8_$__cuda_sm3x_div_rn_noftz_f32_slowpath)
        /*0014*/ 	.word	0x00000000


	//----- nvinfo : EIATTR_FRAME_SIZE
	.align		4
.L_3:
        /*0018*/ 	.byte	0x04, 0x11
        /*001a*/ 	.short	(.L_5 - .L_4)
	.align		4
.L_4:
        /*001c*/ 	.word	index@($__internal_7_$__cuda_sm20_sqrt_rn_f32_slowpath)
        /*0020*/ 	.word	0x00000000


	//----- nvinfo : EIATTR_FRAME_SIZE
	.align		4
.L_5:
        /*0024*/ 	.byte	0x04, 0x11
        /*0026*/ 	.short	(.L_7 - .L_6)
	.align		4
.L_6:
        /*0028*/ 	.word	index@(gcn_layer_kernel)
        /*002c*/ 	.word	0x00000000


	//----- nvinfo : EIATTR_REGCOUNT
	.align		4
.L_7:
        /*0030*/ 	.byte	0x04, 0x2f
        /*0032*/ 	.short	(.L_9 - .L_8)
	.align		4
.L_8:
        /*0034*/ 	.word	index@(gat_layer_kernel)
        /*0038*/ 	.word	0x00000020


	//----- nvinfo : EIATTR_FRAME_SIZE
	.align		4
.L_9:
        /*003c*/ 	.byte	0x04, 0x11
        /*003e*/ 	.short	(.L_11 - .L_10)
	.align		4
.L_10:
        /*0040*/ 	.word	index@($__internal_6_$__cuda_sm3x_div_rn_noftz_f32_slowpath)
        /*0044*/ 	.word	0x00000000


	//----- nvinfo : EIATTR_FRAME_SIZE
	.align		4
.L_11:
        /*0048*/ 	.byte	0x04, 0x11
        /*004a*/ 	.short	(.L_13 - .L_12)
	.align		4
.L_12:
        /*004c*/ 	.word	index@(gat_layer_kernel)
        /*0050*/ 	.word	0x00000000


	//----- nvinfo : EIATTR_REGCOUNT
	.align		4
.L_13:
        /*0054*/ 	.byte	0x04, 0x2f
        /*0056*/ 	.short	(.L_15 - .L_14)
	.align		4
.L_14:
        /*0058*/ 	.word	index@(sage_layer_kernel)
        /*005c*/ 	.word	0x00000020


	//----- nvinfo : EIATTR_FRAME_SIZE
	.align		4
.L_15:
        /*0060*/ 	.byte	0x04, 0x11
        /*0062*/ 	.short	(.L_17 - .L_16)
	.align		4
.L_16:
        /*0064*/ 	.word	index@($__internal_5_$__cuda_sm3x_div_rn_noftz_f32_slowpath)
        /*0068*/ 	.word	0x00000000


	//----- nvinfo : EIATTR_FRAME_SIZE
	.align		4
.L_17:
        /*006c*/ 	.byte	0x04, 0x11
        /*006e*/ 	.short	(.L_19 - .L_18)
	.align		4
.L_18:
        /*0070*/ 	.word	index@($__internal_4_$__cuda_sm20_sqrt_rn_f32_slowpath)
        /*0074*/ 	.word	0x00000000


	//----- nvinfo : EIATTR_FRAME_SIZE
	.align		4
.L_19:
        /*0078*/ 	.byte	0x04, 0x11
        /*007a*/ 	.short	(.L_21 - .L_20)
	.align		4
.L_20:
        /*007c*/ 	.word	index@(sage_layer_kernel)
        /*0080*/ 	.word	0x00000000


	//----- nvinfo : EIATTR_REGCOUNT
	.align		4
.L_21:
        /*0084*/ 	.byte	0x04, 0x2f
        /*0086*/ 	.short	(.L_23 - .L_22)
	.align		4
.L_22:
        /*0088*/ 	.word	index@(gin_layer_kernel)
        /*008c*/ 	.word	0x00000020


	//----- nvinfo : EIATTR_FRAME_SIZE
	.align		4
.L_23:
        /*0090*/ 	.byte	0x04, 0x11
        /*0092*/ 	.short	(.L_25 - .L_24)
	.align		4
.L_24:
        /*0094*/ 	.word	index@(gin_layer_kernel)
        /*0098*/ 	.word	0x00000000


	//----- nvinfo : EIATTR_REGCOUNT
	.align		4
.L_25:
        /*009c*/ 	.byte	0x04, 0x2f
        /*009e*/ 	.short	(.L_27 - .L_26)
	.align		4
.L_26:
        /*00a0*/ 	.word	index@(batch_norm_kernel)
        /*00a4*/ 	.word	0x00000020


	//----- nvinfo : EIATTR_FRAME_SIZE
	.align		4
.L_27:
        /*00a8*/ 	.byte	0x04, 0x11
        /*00aa*/ 	.short	(.L_29 - .L_28)
	.align		4
.L_28:
        /*00ac*/ 	.word	index@($__internal_3_$__cuda_sm3x_div_rn_noftz_f32_slowpath)
        /*00b0*/ 	.word	0x00000000


	//----- nvinfo : EIATTR_FRAME_SIZE
	.align		4
.L_29:
        /*00b4*/ 	.byte	0x04, 0x11
        /*00b6*/ 	.short	(.L_31 - .L_30)
	.align		4
.L_30:
        /*00b8*/ 	.word	index@(batch_norm_kernel)
        /*00bc*/ 	.word	0x00000000


	//----- nvinfo : EIATTR_REGCOUNT
	.align		4
.L_31:
        /*00c0*/ 	.byte	0x04, 0x2f
        /*00c2*/ 	.short	(.L_33 - .L_32)
	.align		4
.L_32:
        /*00c4*/ 	.word	index@(dropout_kernel)
        /*00c8*/ 	.word	0x0000000f


	//----- nvinfo : EIATTR_FRAME_SIZE
	.align		4
.L_33:
        /*00cc*/ 	.byte	0x04, 0x11
        /*00ce*/ 	.short	(.L_35 - .L_34)
	.align		4
.L_34:
        /*00d0*/ 	.word	index@($__internal_2_$__cuda_sm20_rcp_rn_f32_slowpath)
        /*00d4*/ 	.word	0x00000000


	//----- nvinfo : EIATTR_FRAME_SIZE
	.align		4
.L_35:
        /*00d8*/ 	.byte	0x04, 0x11
        /*00da*/ 	.short	(.L_37 - .L_36)
	.align		4
.L_36:
        /*00dc*/ 	.word	index@(dropout_kernel)
        /*00e0*/ 	.word	0x00000000


	//----- nvinfo : EIATTR_REGCOUNT
	.align		4
.L_37:
        /*00e4*/ 	.byte	0x04, 0x2f
        /*00e6*/ 	.short	(.L_39 - .L_38)
	.align		4
.L_38:
        /*00e8*/ 	.word	index@(edge_conv_kernel)
        /*00ec*/ 	.word	0x00000020


	//----- nvinfo : EIATTR_FRAME_SIZE
	.align		4
.L_39:
        /*00f0*/ 	.byte	0x04, 0x11
        /*00f2*/ 	.short	(.L_41 - .L_40)
	.align		4
.L_40:
        /*00f4*/ 	.word	index@(edge_conv_kernel)
        /*00f8*/ 	.word	0x00000000


	//----- nvinfo : EIATTR_REGCOUNT
	.align		4
.L_41:
        /*00fc*/ 	.byte	0x04, 0x2f
        /*00fe*/ 	.short	(.L_43 - .L_42)
	.align		4
.L_42:
        /*0100*/ 	.word	index@(global_mean_pool_kernel)
        /*0104*/ 	.word	0x00000020


	//----- nvinfo : EIATTR_FRAME_SIZE
	.align		4
.L_43:
        /*0108*/ 	.byte	0x04, 0x11
        /*010a*/ 	.short	(.L_45 - .L_44)
	.align		4
.L_44:
        /*010c*/ 	.word	index@($__internal_1_$__cuda_sm3x_div_rn_noftz_f32_slowpath)
        /*0110*/ 	.word	0x00000000


	//----- nvinfo : EIATTR_FRAME_SIZE
	.align		4
.L_45:
        /*0114*/ 	.byte	0x04, 0x11
        /*0116*/ 	.short	(.L_47 - .L_46)
	.align		4
.L_46:
        /*0118*/ 	.word	index@(global_mean_pool_kernel)
        /*011c*/ 	.word	0x00000000


	//----- nvinfo : EIATTR_REGCOUNT
	.align		4
.L_47:
        /*0120*/ 	.byte	0x04, 0x2f
        /*0122*/ 	.short	(.L_49 - .L_48)
	.align		4
.L_48:
        /*0124*/ 	.word	index@(global_max_pool_kernel)
        /*0128*/ 	.word	0x00000020


	//----- nvinfo : EIATTR_FRAME_SIZE
	.align		4
.L_49:
        /*012c*/ 	.byte	0x04, 0x11
        /*012e*/ 	.short	(.L_51 - .L_50)
	.align		4
.L_50:
        /*0130*/ 	.word	index@(global_max_pool_kernel)
        /*0134*/ 	.word	0x00000000


	//----- nvinfo : EIATTR_REGCOUNT
	.align		4
.L_51:
        /*0138*/ 	.byte	0x04, 0x2f
        /*013a*/ 	.short	(.L_53 - .L_52)
	.align		4
.L_52:
        /*013c*/ 	.word	index@(gnn_forward_pass)
        /*0140*/ 	.word	0x00000020


	//----- nvinfo : EIATTR_FRAME_SIZE
	.align		4
.L_53:
        /*0144*/ 	.byte	0x04, 0x11
        /*0146*/ 	.short	(.L_55 - .L_54)
	.align		4
.L_54:
        /*0148*/ 	.word	index@(gnn_forward_pass)
        /*014c*/ 	.word	0x00000000


	//----- nvinfo : EIATTR_REGCOUNT
	.align		4
.L_55:
        /*0150*/ 	.byte	0x04, 0x2f
        /*0152*/ 	.short	(.L_57 - .L_56)
	.align		4
.L_56:
        /*0154*/ 	.word	index@(gnn_performance_metrics)
        /*0158*/ 	.word	0x0000001d


	//----- nvinfo : EIATTR_FRAME_SIZE
	.align		4
.L_57:
        /*015c*/ 	.byte	0x04, 0x11
        /*015e*/ 	.short	(.L_59 - .L_58)
	.align		4
.L_58:
        /*0160*/ 	.word	index@($__internal_0_$__cuda_sm3x_div_rn_noftz_f32_slowpath)
        /*0164*/ 	.word	0x00000000


	//----- nvinfo : EIATTR_FRAME_SIZE
	.align		4
.L_59:
        /*0168*/ 	.byte	0x04, 0x11
        /*016a*/ 	.short	(.L_61 - .L_60)
	.align		4
.L_60:
        /*016c*/ 	.word	index@(gnn_performance_metrics)
        /*0170*/ 	.word	0x00000000


	//----- nvinfo : EIATTR_MIN_STACK_SIZE
	.align		4
.L_61:
        /*0174*/ 	.byte	0x04, 0x12
        /*0176*/ 	.short	(.L_63 - .L_62)
	.align		4
.L_62:
        /*0178*/ 	.word	index@(gnn_performance_metrics)
        /*017c*/ 	.word	0x00000000


	//----- nvinfo : EIATTR_MIN_STACK_SIZE
	.align		4
.L_63:
        /*0180*/ 	.byte	0x04, 0x12
        /*0182*/ 	.short	(.L_65 - .L_64)
	.align		4
.L_64:
        /*0184*/ 	.word	index@(gnn_forward_pass)
        /*0188*/ 	.word	0x00000000


	//----- nvinfo : EIATTR_MIN_STACK_SIZE
	.align		4
.L_65:
        /*018c*/ 	.byte	0x04, 0x12
        /*018e*/ 	.short	(.L_67 - .L_66)
	.align		4
.L_66:
        /*0190*/ 	.word	index@(global_max_pool_kernel)
        /*0194*/ 	.word	0x00000000


	//----- nvinfo : EIATTR_MIN_STACK_SIZE
	.align		4
.L_67:
        /*0198*/ 	.byte	0x04, 0x12
        /*019a*/ 	.short	(.L_69 - .L_68)
	.align		4
.L_68:
        /*019c*/ 	.word	index@(global_mean_pool_kernel)
        /*01a0*/ 	.word	0x00000000


	//----- nvinfo : EIATTR_MIN_STACK_SIZE
	.align		4
.L_69:
        /*01a4*/ 	.byte	0x04, 0x12
        /*01a6*/ 	.short	(.L_71 - .L_70)
	.align		4
.L_70:
        /*01a8*/ 	.word	index@(edge_conv_kernel)
        /*01ac*/ 	.word	0x00000000


	//----- nvinfo : EIATTR_MIN_STACK_SIZE
	.align		4
.L_71:
        /*01b0*/ 	.byte	0x04, 0x12
        /*01b2*/ 	.short	(.L_73 - .L_72)
	.align		4
.L_72:
        /*01b4*/ 	.word	index@(dropout_kernel)
        /*01b8*/ 	.word	0x00000000


	//----- nvinfo : EIATTR_MIN_STACK_SIZE
	.align		4
.L_73:
        /*01bc*/ 	.byte	0x04, 0x12
        /*01be*/ 	.short	(.L_75 - .L_74)
	.align		4
.L_74:
        /*01c0*/ 	.word	index@(batch_norm_kernel)
        /*01c4*/ 	.word	0x00000000


	//----- nvinfo : EIATTR_MIN_STACK_SIZE
	.align		4
.L_75:
        /*01c8*/ 	.byte	0x04, 0x12
        /*01ca*/ 	.short	(.L_77 - .L_76)
	.align		4
.L_76:
        /*01cc*/ 	.word	index@(gin_layer_kernel)
        /*01d0*/ 	.word	0x00000000


	//----- nvinfo : EIATTR_MIN_STACK_SIZE
	.align		4
.L_77:
        /*01d4*/ 	.byte	0x04, 0x12
        /*01d6*/ 	.short	(.L_79 - .L_78)
	.align		4
.L_78:
        /*01d8*/ 	.word	index@(sage_layer_kernel)
        /*01dc*/ 	.word	0x00000000


	//----- nvinfo : EIATTR_MIN_STACK_SIZE
	.align		4
.L_79:
        /*01e0*/ 	.byte	0x04, 0x12
        /*01e2*/ 	.short	(.L_81 - .L_80)
	.align		4
.L_80:
        /*01e4*/ 	.word	index@(gat_layer_kernel)
        /*01e8*/ 	.word	0x00000000


	//----- nvinfo : EIATTR_MIN_STACK_SIZE
	.align		4
.L_81:
        /*01ec*/ 	.byte	0x04, 0x12
        /*01ee*/ 	.short	(.L_83 - .L_82)
	.align		4
.L_82:
        /*01f0*/ 	.word	index@(gcn_layer_kernel)
        /*01f4*/ 	.word	0x00000000
.L_83:


//--------------------- .nv.compat                --------------------------
	.section	.nv.compat,"",@"SHT_CUDA_COMPAT_INFO"
	.align	4
        /*0000*/ 	.byte	0x02, 0x09, 0x00, 0x00, 0x02, 0x02, 0x01, 0x00, 0x02, 0x05, 0x05, 0x00, 0x03, 0x07, 0x01, 0x01
        /*0010*/ 	.byte	0x02, 0x03, 0x00, 0x00, 0x02, 0x06, 0x01, 0x00, 0x04, 0x0b, 0x08, 0x00, 0x01, 0x00, 0x00, 0x00
        /*0020*/ 	.byte	0x00, 0x00, 0x00, 0x00


//--------------------- .nv.info.gnn_performance_metrics --------------------------
	.section	.nv.info.gnn_performance_metrics,"",@"SHT_CUDA_INFO"
	.sectionflags	@""
	.align	4


	//----- nvinfo : EIATTR_CUDA_API_VERSION
	.align		4
        /*0000*/ 	.byte	0x04, 0x37
        /*0002*/ 	.short	(.L_85 - .L_84)
.L_84:
        /*0004*/ 	.word	0x00000082


	//----- nvinfo : EIATTR_KPARAM_INFO
	.align		4
.L_85:
        /*0008*/ 	.byte	0x04, 0x17
        /*000a*/ 	.short	(.L_87 - .L_86)
.L_86:
        /*000c*/ 	.word	0x00000000
        /*0010*/ 	.short	0x0005
        /*0012*/ 	.short	0x0024
        /*0014*/ 	.byte	0x00, 0xf0, 0x11, 0x00


	//----- nvinfo : EIATTR_KPARAM_INFO
	.align		4
.L_87:
        /*0018*/ 	.byte	0x04, 0x17
        /*001a*/ 	.short	(.L_89 - .L_88)
.L_88:
        /*001c*/ 	.word	0x00000000
        /*0020*/ 	.short	0x0004
        /*0022*/ 	.short	0x0020
        /*0024*/ 	.byte	0x00, 0xf0, 0x11, 0x00


	//----- nvinfo : EIATTR_KPARAM_INFO
	.align		4
.L_89:
        /*0028*/ 	.byte	0x04, 0x17
        /*002a*/ 	.short	(.L_91 - .L_90)
.L_90:
        /*002c*/ 	.word	0x00000000
        /*0030*/ 	.short	0x0003
        /*0032*/ 	.short	0x0018
        /*0034*/ 	.byte	0x00, 0xf5, 0x21, 0x00


	//----- nvinfo : EIATTR_KPARAM_INFO
	.align		4
.L_91:
        /*0038*/ 	.byte	0x04, 0x17
        /*003a*/ 	.short	(.L_93 - .L_92)
.L_92:
        /*003c*/ 	.word	0x00000000
        /*0040*/ 	.short	0x0002
        /*0042*/ 	.short	0x0010
        /*0044*/ 	.byte	0x00, 0xf5, 0x21, 0x00


	//----- nvinfo : EIATTR_KPARAM_INFO
	.align		4
.L_93:
        /*0048*/ 	.byte	0x04, 0x17
        /*004a*/ 	.short	(.L_95 - .L_94)
.L_94:
        /*004c*/ 	.word	0x00000000
        /*0050*/ 	.short	0x0001
        /*0052*/ 	.short	0x0008
        /*0054*/ 	.byte	0x00, 0xf5, 0x21, 0x00


	//----- nvinfo : EIATTR_KPARAM_INFO
	.align		4
.L_95:
        /*0058*/ 	.byte	0x04, 0x17
        /*005a*/ 	.short	(.L_97 - .L_96)
.L_96:
        /*005c*/ 	.word	0x00000000
        /*0060*/ 	.short	0x0000
        /*0062*/ 	.short	0x0000
        /*0064*/ 	.byte	0x00, 0xf5, 0x21, 0x00


	//----- nvinfo : EIATTR_SPARSE_MMA_MASK
	.align		4
.L_97:
        /*0068*/ 	.byte	0x03, 0x50
        /*006a*/ 	.short	0x0000


	//----- nvinfo : EIATTR_MAXREG_COUNT
	.align		4
        /*006c*/ 	.byte	0x03, 0x1b
        /*006e*/ 	.short	0x00ff


	//----- nvinfo : EIATTR_MERCURY_ISA_VERSION
	.align		4
        /*0070*/ 	.byte	0x03, 0x5f
        /*0072*/ 	.short	0x0101


	//----- nvinfo : EIATTR_VRC_CTA_INIT_COUNT
	.align		4
        /*0074*/ 	.byte	0x02, 0x4a
	.zero		1
	.zero		1


	//----- nvinfo : EIATTR_EXIT_INSTR_OFFSETS
	.align		4
        /*0078*/ 	.byte	0x04, 0x1c
        /*007a*/ 	.short	(.L_99 - .L_98)


	//   ....[0]....
.L_98:
        /*007c*/ 	.word	0x00000040


	//   ....[1]....
        /*0080*/ 	.word	0x00000f40


	//----- nvinfo : EIATTR_CRS_STACK_SIZE
	.align		4
.L_99:
        /*0084*/ 	.byte	0x04, 0x1e
        /*0086*/ 	.short	(.L_101 - .L_100)
.L_100:
        /*0088*/ 	.word	0x00000000


	//----- nvinfo : EIATTR_CBANK_PARAM_SIZE
	.align		4
.L_101:
        /*008c*/ 	.byte	0x03, 0x19
        /*008e*/ 	.short	0x0028


	//----- nvinfo : EIATTR_PARAM_CBANK
	.align		4
        /*0090*/ 	.byte	0x04, 0x0a
        /*0092*/ 	.short	(.L_103 - .L_102)
	.align		4
.L_102:
        /*0094*/ 	.word	index@(.nv.constant0.gnn_performance_metrics)
        /*0098*/ 	.short	0x0380
        /*009a*/ 	.short	0x0028


	//----- nvinfo : EIATTR_SW_WAR
	.align		4
.L_103:
        /*009c*/ 	.byte	0x04, 0x36
        /*009e*/ 	.short	(.L_105 - .L_104)
.L_104:
        /*00a0*/ 	.word	0x00000008
.L_105:


//--------------------- .nv.info.gnn_forward_pass --------------------------
	.section	.nv.info.gnn_forward_pass,"",@"SHT_CUDA_INFO"
	.sectionflags	@""
	.align	4


	//----- nvinfo : EIATTR_CUDA_API_VERSION
	.align		4
        /*0000*/ 	.byte	0x04, 0x37
        /*0002*/ 	.short	(.L_107 - .L_106)
.L_106:
        /*0004*/ 	.word	0x00000082


	//----- nvinfo : EIATTR_KPARAM_INFO
	.align		4
.L_107:
        /*0008*/ 	.byte	0x04, 0x17
        /*000a*/ 	.short	(.L_109 - .L_108)
.L_108:
        /*000c*/ 	.word	0x00000000
        /*0010*/ 	.short	0x0007
        /*0012*/ 	.short	0x0038
        /*0014*/ 	.byte	0x00, 0xf0, 0xb1, 0x00


	//----- nvinfo : EIATTR_KPARAM_INFO
	.align		4
.L_109:
        /*0018*/ 	.byte	0x04, 0x17
        /*001a*/ 	.short	(.L_111 - .L_110)
.L_110:
        /*001c*/ 	.word	0x00000000
        /*0020*/ 	.short	0x0006
        /*0022*/ 	.short	0x0030
        /*0024*/ 	.byte	0x00, 0xf5, 0x21, 0x00


	//----- nvinfo : EIATTR_KPARAM_INFO
	.align		4
.L_111:
        /*0028*/ 	.byte	0x04, 0x17
        /*002a*/ 	.short	(.L_113 - .L_112)
.L_112:
        /*002c*/ 	.word	0x00000000
        /*0030*/ 	.short	0x0005
        /*0032*/ 	.short	0x0028
        /*0034*/ 	.byte	0x00, 0xf5, 0x21, 0x00


	//----- nvinfo : EIATTR_KPARAM_INFO
	.align		4
.L_113:
        /*0038*/ 	.byte	0x04, 0x17
        /*003a*/ 	.short	(.L_115 - .L_114)
.L_114:
        /*003c*/ 	.word	0x00000000
        /*0040*/ 	.short	0x0004
        /*0042*/ 	.short	0x0020
        /*0044*/ 	.byte	0x00, 0xf5, 0x21, 0x00


	//----- nvinfo : EIATTR_KPARAM_INFO
	.align		4
.L_115:
        /*0048*/ 	.byte	0x04, 0x17
        /*004a*/ 	.short	(.L_117 - .L_116)
.L_116:
        /*004c*/ 	.word	0x00000000
        /*0050*/ 	.short	0x0003
        /*0052*/ 	.short	0x0018
        /*0054*/ 	.byte	0x00, 0xf5, 0x21, 0x00


	//----- nvinfo : EIATTR_KPARAM_INFO
	.align		4
.L_117:
        /*0058*/ 	.byte	0x04, 0x17
        /*005a*/ 	.short	(.L_119 - .L_118)
.L_118:
        /*005c*/ 	.word	0x00000000
        /*0060*/ 	.short	0x0002
        /*0062*/ 	.short	0x0010
        /*0064*/ 	.byte	0x00, 0xf5, 0x21, 0x00


	//----- nvinfo : EIATTR_KPARAM_INFO
	.align		4
.L_119:
        /*0068*/ 	.byte	0x04, 0x17
        /*006a*/ 	.short	(.L_121 - .L_120)
.L_120:
        /*006c*/ 	.word	0x00000000
        /*0070*/ 	.short	0x0001
        /*0072*/ 	.short	0x0008
        /*0074*/ 	.byte	0x00, 0xf5, 0x21, 0x00


	//----- nvinfo : EIATTR_KPARAM_INFO
	.align		4
.L_121:
        /*0078*/ 	.byte	0x04, 0x17
        /*007a*/ 	.short	(.L_123 - .L_122)
.L_122:
        /*007c*/ 	.word	0x00000000
        /*0080*/ 	.short	0x0000
        /*0082*/ 	.short	0x0000
        /*0084*/ 	.byte	0x00, 0xf5, 0x21, 0x00


	//----- nvinfo : EIATTR_SPARSE_MMA_MASK
	.align		4
.L_123:
        /*0088*/ 	.byte	0x03, 0x50
        /*008a*/ 	.short	0x0000


	//----- nvinfo : EIATTR_MAXREG_COUNT
	.align		4
        /*008c*/ 	.byte	0x03, 0x1b
        /*008e*/ 	.short	0x00ff


	//----- nvinfo : EIATTR_NUM_BARRIERS
	.align		4
        /*0090*/ 	.byte	0x02, 0x4c
        /*0092*/ 	.byte	0x01
	.zero		1


	//----- nvinfo : EIATTR_MERCURY_ISA_VERSION
	.align		4
        /*0094*/ 	.byte	0x03, 0x5f
        /*0096*/ 	.short	0x0101


	//----- nvinfo : EIATTR_VRC_CTA_INIT_COUNT
	.align		4
        /*0098*/ 	.byte	0x02, 0x4a
	.zero		1
	.zero		1


	//----- nvinfo : EIATTR_EXIT_INSTR_OFFSETS
	.align		4
        /*009c*/ 	.byte	0x04, 0x1c
        /*009e*/ 	.short	(.L_125 - .L_124)


	//   ....[0]....
.L_124:
        /*00a0*/ 	.word	0x00000070


	//   ....[1]....
        /*00a4*/ 	.word	0x00000990


	//   ....[2]....
        /*00a8*/ 	.word	0x00000d30


	//   ....[3]....
        /*00ac*/ 	.word	0x00000ee0


	//   ....[4]....
        /*00b0*/ 	.word	0x00001010


	//   ....[5]....
        /*00b4*/ 	.word	0x000010e0


	//----- nvinfo : EIATTR_CBANK_PARAM_SIZE
	.align		4
.L_125:
        /*00b8*/ 	.byte	0x03, 0x19
        /*00ba*/ 	.short	0x0064


	//----- nvinfo : EIATTR_PARAM_CBANK
	.align		4
        /*00bc*/ 	.byte	0x04, 0x0a
        /*00be*/ 	.short	(.L_127 - .L_126)
	.align		4
.L_126:
        /*00c0*/ 	.word	index@(.nv.constant0.gnn_forward_pass)
        /*00c4*/ 	.short	0x0380
        /*00c6*/ 	.short	0x0064


	//----- nvinfo : EIATTR_SW_WAR
	.align		4
.L_127:
        /*00c8*/ 	.byte	0x04, 0x36
        /*00ca*/ 	.short	(.L_129 - .L_128)
.L_128:
        /*00cc*/ 	.word	0x00000008
.L_129:


//--------------------- .nv.info.global_max_pool_kernel --------------------------
	.section	.nv.info.global_max_pool_kernel,"",@"SHT_CUDA_INFO"
	.sectionflags	@""
	.align	4


	//----- nvinfo : EIATTR_CUDA_API_VERSION
	.align		4
        /*0000*/ 	.byte	0x04, 0x37
        /*0002*/ 	.short	(.L_131 - .L_130)
.L_130:
        /*0004*/ 	.word	0x00000082


	//----- nvinfo : EIATTR_KPARAM_INFO
	.align		4
.L_131:
        /*0008*/ 	.byte	0x04, 0x17
        /*000a*/ 	.short	(.L_133 - .L_132)
.L_132:
        /*000c*/ 	.word	0x00000000
        /*0010*/ 	.short	0x0005
        /*0012*/ 	.short	0x0020
        /*0014*/ 	.byte	0x00, 0xf0, 0x11, 0x00


	//----- nvinfo : EIATTR_KPARAM_INFO
	.align		4
.L_133:
        /*0018*/ 	.byte	0x04, 0x17
        /*001a*/ 	.short	(.L_135 - .L_134)
.L_134:
        /*001c*/ 	.word	0x00000000
        /*0020*/ 	.short	0x0004
        /*0022*/ 	.short	0x001c
        /*0024*/ 	.byte	0x00, 0xf0, 0x11, 0x00


	//----- nvinfo : EIATTR_KPARAM_INFO
	.align		4
.L_135:
        /*0028*/ 	.byte	0x04, 0x17
        /*002a*/ 	.short	(.L_137 - .L_136)
.L_136:
        /*002c*/ 	.word	0x00000000
        /*0030*/ 	.short	0x0003
        /*0032*/ 	.short	0x0018
        /*0034*/ 	.byte	0x00, 0xf0, 0x11, 0x00


	//----- nvinfo : EIATTR_KPARAM_INFO
	.align		4
.L_137:
        /*0038*/ 	.byte	0x04, 0x17
        /*003a*/ 	.short	(.L_139 - .L_138)
.L_138:
        /*003c*/ 	.word	0x00000000
        /*0040*/ 	.short	0x0002
        /*0042*/ 	.short	0x0010
        /*0044*/ 	.byte	0x00, 0xf5, 0x21, 0x00


	//----- nvinfo : EIATTR_KPARAM_INFO
	.align		4
.L_139:
        /*0048*/ 	.byte	0x04, 0x17
        /*004a*/ 	.short	(.L_141 - .L_140)
.L_140:
        /*004c*/ 	.word	0x00000000
        /*0050*/ 	.short	0x0001
        /*0052*/ 	.short	0x0008
        /*0054*/ 	.byte	0x00, 0xf5, 0x21, 0x00


	//----- nvinfo : EIATTR_KPARAM_INFO
	.align		4
.L_141:
        /*0058*/ 	.byte	0x04, 0x17
        /*005a*/ 	.short	(.L_143 - .L_142)
.L_142:
        /*005c*/ 	.word	0x00000000
        /*0060*/ 	.short	0x0000
        /*0062*/ 	.short	0x0000
        /*0064*/ 	.byte	0x00, 0xf5, 0x21, 0x00


	//----- nvinfo : EIATTR_SPARSE_MMA_MASK
	.align		4
.L_143:
        /*0068*/ 	.byte	0x03, 0x50
        /*006a*/ 	.short	0x0000


	//----- nvinfo : EIATTR_MAXREG_COUNT
	.align		4
        /*006c*/ 	.byte	0x03, 0x1b
        /*006e*/ 	.short	0x00ff


	//----- nvinfo : EIATTR_MERCURY_ISA_VERSION
	.align		4
        /*0070*/ 	.byte	0x03, 0x5f
        /*0072*/ 	.short	0x0101


	//----- nvinfo : EIATTR_VRC_CTA_INIT_COUNT
	.align		4
        /*0074*/ 	.byte	0x02, 0x4a
	.zero		1
	.zero		1


	//----- nvinfo : EIATTR_EXIT_INSTR_OFFSETS
	.align		4
        /*0078*/ 	.byte	0x04, 0x1c
        /*007a*/ 	.short	(.L_145 - .L_144)


	//   ....[0]....
.L_144:
        /*007c*/ 	.word	0x00000080


	//   ....[1]....
        /*0080*/ 	.word	0x00000b10


	//----- nvinfo : EIATTR_CBANK_PARAM_SIZE
	.align		4
.L_145:
        /*0084*/ 	.byte	0x03, 0x19
        /*0086*/ 	.short	0x0024


	//----- nvinfo : EIATTR_PARAM_CBANK
	.align		4
        /*0088*/ 	.byte	0x04, 0x0a
        /*008a*/ 	.short	(.L_147 - .L_146)
	.align		4
.L_146:
        /*008c*/ 	.word	index@(.nv.constant0.global_max_pool_kernel)
        /*0090*/ 	.short	0x0380
        /*0092*/ 	.short	0x0024


	//----- nvinfo : EIATTR_SW_WAR
	.align		4
.L_147:
        /*0094*/ 	.byte	0x04, 0x36
        /*0096*/ 	.short	(.L_149 - .L_148)
.L_148:
        /*0098*/ 	.word	0x00000008
.L_149:


//--------------------- .nv.info.global_mean_pool_kernel --------------------------
	.section	.nv.info.global_mean_pool_kernel,"",@"SHT_CUDA_INFO"
	.sectionflags	@""
	.align	4


	//----- nvinfo : EIATTR_CUDA_API_VERSION
	.align		4
        /*0000*/ 	.byte	0x04, 0x37
        /*0002*/ 	.short	(.L_151 - .L_150)
.L_150:
        /*0004*/ 	.word	0x00000082


	//----- nvinfo : EIATTR_KPARAM_INFO
	.align		4
.L_151:
        /*0008*/ 	.byte	0x04, 0x17
        /*000a*/ 	.short	(.L_153 - .L_152)
.L_152:
        /*000c*/ 	.word	0x00000000
        /*0010*/ 	.short	0x0005
        /*0012*/ 	.short	0x0020
        /*0014*/ 	.byte	0x00, 0xf0, 0x11, 0x00


	//----- nvinfo : EIATTR_KPARAM_INFO
	.align		4
.L_153:
        /*0018*/ 	.byte	0x04, 0x17
        /*001a*/ 	.short	(.L_155 - .L_154)
.L_154:
        /*001c*/ 	.word	0x00000000
        /*0020*/ 	.short	0x0004
        /*0022*/ 	.short	0x001c
        /*0024*/ 	.byte	0x00, 0xf0, 0x11, 0x00


	//----- nvinfo : EIATTR_KPARAM_INFO
	.align		4
.L_155:
        /*0028*/ 	.byte	0x04, 0x17
        /*002a*/ 	.short	(.L_157 - .L_156)
.L_156:
        /*002c*/ 	.word	0x00000000
        /*0030*/ 	.short	0x0003
        /*0032*/ 	.short	0x0018
        /*0034*/ 	.byte	0x00, 0xf0, 0x11, 0x00


	//----- nvinfo : EIATTR_KPARAM_INFO
	.align		4
.L_157:
        /*0038*/ 	.byte	0x04, 0x17
        /*003a*/ 	.short	(.L_159 - .L_158)
.L_158:
        /*003c*/ 	.word	0x00000000
        /*0040*/ 	.short	0x0002
        /*0042*/ 	.short	0x0010
        /*0044*/ 	.byte	0x00, 0xf5, 0x21, 0x00


	//----- nvinfo : EIATTR_KPARAM_INFO
	.align		4
.L_159:
        /*0048*/ 	.byte	0x04, 0x17
        /*004a*/ 	.short	(.L_161 - .L_160)
.L_160:
        /*004c*/ 	.word	0x00000000
        /*0050*/ 	.short	0x0001
        /*0052*/ 	.short	0x0008
        /*0054*/ 	.byte	0x00, 0xf5, 0x21, 0x00


	//----- nvinfo : EIATTR_KPARAM_INFO
	.align		4
.L_161:
        /*0058*/ 	.byte	0x04, 0x17
        /*005a*/ 	.short	(.L_163 - .L_162)
.L_162:
        /*005c*/ 	.word	0x00000000
        /*0060*/ 	.short	0x0000
        /*0062*/ 	.short	0x0000
        /*0064*/ 	.byte	0x00, 0xf5, 0x21, 0x00


	//----- nvinfo : EIATTR_SPARSE_MMA_MASK
	.align		4
.L_163:
        /*0068*/ 	.byte	0x03, 0x50
        /*006a*/ 	.short	0x0000


	//----- nvinfo : EIATTR_MAXREG_COUNT
	.align		4
        /*006c*/ 	.byte	0x03, 0x1b
        /*006e*/ 	.short	0x00ff


	//----- nvinfo : EIATTR_MERCURY_ISA_VERSION
	.align		4
        /*0070*/ 	.byte	0x03, 0x5f
        /*0072*/ 	.short	0x0101


	//----- nvinfo : EIATTR_VRC_CTA_INIT_COUNT
	.align		4
        /*0074*/ 	.byte	0x02, 0x4a
	.zero		1
	.zero		1


	//----- nvinfo : EIATTR_EXIT_INSTR_OFFSETS
	.align		4
        /*0078*/ 	.byte	0x04, 0x1c
        /*007a*/ 	.short	(.L_165 - .L_164)


	//   ....[0]....
.L_164:
        /*007c*/ 	.word	0x00000080


	//   ....[1]....
        /*0080*/ 	.word	0x00000d50


	//----- nvinfo : EIATTR_CRS_STACK_SIZE
	.align		4
.L_165:
        /*0084*/ 	.byte	0x04, 0x1e
        /*0086*/ 	.short	(.L_167 - .L_166)
.L_166:
        /*0088*/ 	.word	0x00000000


	//----- nvinfo : EIATTR_CBANK_PARAM_SIZE
	.align		4
.L_167:
        /*008c*/ 	.byte	0x03, 0x19
        /*008e*/ 	.short	0x0024


	//----- nvinfo : EIATTR_PARAM_CBANK
	.align		4
        /*0090*/ 	.byte	0x04, 0x0a
        /*0092*/ 	.short	(.L_169 - .L_168)
	.align		4
.L_168:
        /*0094*/ 	.word	index@(.nv.constant0.global_mean_pool_kernel)
        /*0098*/ 	.short	0x0380
        /*009a*/ 	.short	0x0024


	//----- nvinfo : EIATTR_SW_WAR
	.align		4
.L_169:
        /*009c*/ 	.byte	0x04, 0x36
        /*009e*/ 	.short	(.L_171 - .L_170)
.L_170:
        /*00a0*/ 	.word	0x00000008
.L_171:


//--------------------- .nv.info.edge_conv_kernel --------------------------
	.section	.nv.info.edge_conv_kernel,"",@"SHT_CUDA_INFO"
	.sectionflags	@""
	.align	4


	//----- nvinfo : EIATTR_CUDA_API_VERSION
	.align		4
        /*0000*/ 	.byte	0x04, 0x37
        /*0002*/ 	.short	(.L_173 - .L_172)
.L_172:
        /*0004*/ 	.word	0x00000082


	//----- nvinfo : EIATTR_KPARAM_INFO
	.align		4
.L_173:
        /*0008*/ 	.byte	0x04, 0x17
        /*000a*/ 	.short	(.L_175 - .L_174)
.L_174:
        /*000c*/ 	.word	0x00000000
        /*0010*/ 	.short	0x000b
        /*0012*/ 	.short	0x0048
        /*0014*/ 	.byte	0x00, 0xf0, 0x11, 0x00


	//----- nvinfo : EIATTR_KPARAM_INFO
	.align		4
.L_175:
        /*0018*/ 	.byte	0x04, 0x17
        /*001a*/ 	.short	(.L_177 - .L_176)
.L_176:
        /*001c*/ 	.word	0x00000000
        /*0020*/ 	.short	0x000a
        /*0022*/ 	.short	0x0044
        /*0024*/ 	.byte	0x00, 0xf0, 0x11, 0x00


	//----- nvinfo : EIATTR_KPARAM_INFO
	.align		4
.L_177:
        /*0028*/ 	.byte	0x04, 0x17
        /*002a*/ 	.short	(.L_179 - .L_178)
.L_178:
        /*002c*/ 	.word	0x00000000
        /*0030*/ 	.short	0x0009
        /*0032*/ 	.short	0x0040
        /*0034*/ 	.byte	0x00, 0xf0, 0x11, 0x00


	//----- nvinfo : EIATTR_KPARAM_INFO
	.align		4
.L_179:
        /*0038*/ 	.byte	0x04, 0x17
        /*003a*/ 	.short	(.L_181 - .L_180)
.L_180:
        /*003c*/ 	.word	0x00000000
        /*0040*/ 	.short	0x0008
        /*0042*/ 	.short	0x003c
        /*0044*/ 	.byte	0x00, 0xf0, 0x11, 0x00


	//----- nvinfo : EIATTR_KPARAM_INFO
	.align		4
.L_181:
        /*0048*/ 	.byte	0x04, 0x17
        /*004a*/ 	.short	(.L_183 - .L_182)
.L_182:
        /*004c*/ 	.word	0x00000000
        /*0050*/ 	.short	0x0007
        /*0052*/ 	.short	0x0038
        /*0054*/ 	.byte	0x00, 0xf0, 0x11, 0x00


	//----- nvinfo : EIATTR_KPARAM_INFO
	.align		4
.L_183:
        /*0058*/ 	.byte	0x04, 0x17
        /*005a*/ 	.short	(.L_185 - .L_184)
.L_184:
        /*005c*/ 	.word	0x00000000
        /*0060*/ 	.short	0x0006
        /*0062*/ 	.short	0x0030
        /*0064*/ 	.byte	0x00, 0xf5, 0x21, 0x00


	//----- nvinfo : EIATTR_KPARAM_INFO
	.align		4
.L_185:
        /*0068*/ 	.byte	0x04, 0x17
        /*006a*/ 	.short	(.L_187 - .L_186)
.L_186:
        /*006c*/ 	.word	0x00000000
        /*0070*/ 	.short	0x0005
        /*0072*/ 	.short	0x0028
        /*0074*/ 	.byte	0x00, 0xf5, 0x21, 0x00


	//----- nvinfo : EIATTR_KPARAM_INFO
	.align		4
.L_187:
        /*0078*/ 	.byte	0x04, 0x17
        /*007a*/ 	.short	(.L_189 - .L_188)
.L_188:
        /*007c*/ 	.word	0x00000000
        /*0080*/ 	.short	0x0004
        /*0082*/ 	.short	0x0020
        /*0084*/ 	.byte	0x00, 0xf5, 0x21, 0x00


	//----- nvinfo : EIATTR_KPARAM_INFO
	.align		4
.L_189:
        /*0088*/ 	.byte	0x04, 0x17
        /*008a*/ 	.short	(.L_191 - .L_190)
.L_190:
        /*008c*/ 	.word	0x00000000
        /*0090*/ 	.short	0x0003
        /*0092*/ 	.short	0x0018
        /*0094*/ 	.byte	0x00, 0xf5, 0x21, 0x00


	//----- nvinfo : EIATTR_KPARAM_INFO
	.align		4
.L_191:
        /*0098*/ 	.byte	0x04, 0x17
        /*009a*/ 	.short	(.L_193 - .L_192)
.L_192:
        /*009c*/ 	.word	0x00000000
        /*00a0*/ 	.short	0x0002
        /*00a2*/ 	.short	0x0010
        /*00a4*/ 	.byte	0x00, 0xf5, 0x21, 0x00


	//----- nvinfo : EIATTR_KPARAM_INFO
	.align		4
.L_193:
        /*00a8*/ 	.byte	0x04, 0x17
        /*00aa*/ 	.short	(.L_195 - .L_194)
.L_194:
        /*00ac*/ 	.word	0x00000000
        /*00b0*/ 	.short	0x0001
        /*00b2*/ 	.short	0x0008
        /*00b4*/ 	.byte	0x00, 0xf5, 0x21, 0x00


	//----- nvinfo : EIATTR_KPARAM_INFO
	.align		4
.L_195:
        /*00b8*/ 	.byte	0x04, 0x17
        /*00ba*/ 	.short	(.L_197 - .L_196)
.L_196:
        /*00bc*/ 	.word	0x00000000
        /*00c0*/ 	.short	0x0000
        /*00c2*/ 	.short	0x0000
        /*00c4*/ 	.byte	0x00, 0xf5, 0x21, 0x00


	//----- nvinfo : EIATTR_SPARSE_MMA_MASK
	.align		4
.L_197:
        /*00c8*/ 	.byte	0x03, 0x50
        /*00ca*/ 	.short	0x0000


	//----- nvinfo : EIATTR_MAXREG_COUNT
	.align		4
        /*00cc*/ 	.byte	0x03, 0x1b
        /*00ce*/ 	.short	0x00ff


	//----- nvinfo : EIATTR_MERCURY_ISA_VERSION
	.align		4
        /*00d0*/ 	.byte	0x03, 0x5f
        /*00d2*/ 	.short	0x0101


	//----- nvinfo : EIATTR_VRC_CTA_INIT_COUNT
	.align		4
        /*00d4*/ 	.byte	0x02, 0x4a
	.zero		1
	.zero		1


	//----- nvinfo : EIATTR_EXIT_INSTR_OFFSETS
	.align		4
        /*00d8*/ 	.byte	0x04, 0x1c
        /*00da*/ 	.short	(.L_199 - .L_198)


	//   ....[0]....
.L_198:
        /*00dc*/ 	.word	0x00000070


	//   ....[1]....
        /*00e0*/ 	.word	0x00001280


	//----- nvinfo : EIATTR_CBANK_PARAM_SIZE
	.align		4
.L_199:
        /*00e4*/ 	.byte	0x03, 0x19
        /*00e6*/ 	.short	0x004c


	//----- nvinfo : EIATTR_PARAM_CBANK
	.align		4
        /*00e8*/ 	.byte	0x04, 0x0a
        /*00ea*/ 	.short	(.L_201 - .L_200)
	.align		4
.L_200:
        /*00ec*/ 	.word	index@(.nv.constant0.edge_conv_kernel)
        /*00f0*/ 	.short	0x0380
        /*00f2*/ 	.short	0x004c


	//----- nvinfo : EIATTR_SW_WAR
	.align		4
.L_201:
        /*00f4*/ 	.byte	0x04, 0x36
        /*00f6*/ 	.short	(.L_203 - .L_202)
.L_202:
        /*00f8*/ 	.word	0x00000008
.L_203:


//--------------------- .nv.info.dropout_kernel   --------------------------
	.section	.nv.info.dropout_kernel,"",@"SHT_CUDA_INFO"
	.sectionflags	@""
	.align	4


	//----- nvinfo : EIATTR_CUDA_API_VERSION
	.align		4
        /*0000*/ 	.byte	0x04, 0x37
        /*0002*/ 	.short	(.L_205 - .L_204)
.L_204:
        /*0004*/ 	.word	0x00000082


	//----- nvinfo : EIATTR_KPARAM_INFO
	.align		4
.L_205:
        /*0008*/ 	.byte	0x04, 0x17
        /*000a*/ 	.short	(.L_207 - .L_206)
.L_206:
        /*000c*/ 	.word	0x00000000
        /*0010*/ 	.short	0x0004
        /*0012*/ 	.short	0x0018
        /*0014*/ 	.byte	0x00, 0xf0, 0x05, 0x00


	//----- nvinfo : EIATTR_KPARAM_INFO
	.align		4
.L_207:
        /*0018*/ 	.byte	0x04, 0x17
        /*001a*/ 	.short	(.L_209 - .L_208)
.L_208:
        /*001c*/ 	.word	0x00000000
        /*0020*/ 	.short	0x0003
        /*0022*/ 	.short	0x0014
        /*0024*/ 	.byte	0x00, 0xf0, 0x11, 0x00


	//----- nvinfo : EIATTR_KPARAM_INFO
	.align		4
.L_209:
        /*0028*/ 	.byte	0x04, 0x17
        /*002a*/ 	.short	(.L_211 - .L_210)
.L_210:
        /*002c*/ 	.word	0x00000000
        /*0030*/ 	.short	0x0002
        /*0032*/ 	.short	0x0010
        /*0034*/ 	.byte	0x00, 0xf0, 0x11, 0x00


	//----- nvinfo : EIATTR_KPARAM_INFO
	.align		4
.L_211:
        /*0038*/ 	.byte	0x04, 0x17
        /*003a*/ 	.short	(.L_213 - .L_212)
.L_212:
        /*003c*/ 	.word	0x00000000
        /*0040*/ 	.short	0x0001
        /*0042*/ 	.short	0x0008
        /*0044*/ 	.byte	0x00, 0xf5, 0x21, 0x00


	//----- nvinfo : EIATTR_KPARAM_INFO
	.align		4
.L_213:
        /*0048*/ 	.byte	0x04, 0x17
        /*004a*/ 	.short	(.L_215 - .L_214)
.L_214:
        /*004c*/ 	.word	0x00000000
        /*0050*/ 	.short	0x0000
        /*0052*/ 	.short	0x0000
        /*0054*/ 	.byte	0x00, 0xf5, 0x21, 0x00


	//----- nvinfo : EIATTR_SPARSE_MMA_MASK
	.align		4
.L_215:
        /*0058*/ 	.byte	0x03, 0x50
        /*005a*/ 	.short	0x0000


	//----- nvinfo : EIATTR_MAXREG_COUNT
	.align		4
        /*005c*/ 	.byte	0x03, 0x1b
        /*005e*/ 	.short	0x00ff


	//----- nvinfo : EIATTR_MERCURY_ISA_VERSION
	.align		4
        /*0060*/ 	.byte	0x03, 0x5f
        /*0062*/ 	.short	0x0101


	//----- nvinfo : EIATTR_VRC_CTA_INIT_COUNT
	.align		4
        /*0064*/ 	.byte	0x02, 0x4a
	.zero		1
	.zero		1


	//----- nvinfo : EIATTR_EXIT_INSTR_OFFSETS
	.align		4
        /*0068*/ 	.byte	0x04, 0x1c
        /*006a*/ 	.short	(.L_217 - .L_216)


	//   ....[0]....
.L_216:
        /*006c*/ 	.word	0x000000a0


	//   ....[1]....
        /*0070*/ 	.word	0x00000260


	//----- nvinfo : EIATTR_CRS_STACK_SIZE
	.align		4
.L_217:
        /*0074*/ 	.byte	0x04, 0x1e
        /*0076*/ 	.short	(.L_219 - .L_218)
.L_218:
        /*0078*/ 	.word	0x00000000


	//----- nvinfo : EIATTR_CBANK_PARAM_SIZE
	.align		4
.L_219:
        /*007c*/ 	.byte	0x03, 0x19
        /*007e*/ 	.short	0x0019


	//----- nvinfo : EIATTR_PARAM_CBANK
	.align		4
        /*0080*/ 	.byte	0x04, 0x0a
        /*0082*/ 	.short	(.L_221 - .L_220)
	.align		4
.L_220:
        /*0084*/ 	.word	index@(.nv.constant0.dropout_kernel)
        /*0088*/ 	.short	0x0380
        /*008a*/ 	.short	0x0019


	//----- nvinfo : EIATTR_SW_WAR
	.align		4
.L_221:
        /*008c*/ 	.byte	0x04, 0x36
        /*008e*/ 	.short	(.L_223 - .L_222)
.L_222:
        /*0090*/ 	.word	0x00000008
.L_223:


//--------------------- .nv.info.batch_norm_kernel --------------------------
	.section	.nv.info.batch_norm_kernel,"",@"SHT_CUDA_INFO"
	.sectionflags	@""
	.align	4


	//----- nvinfo : EIATTR_CUDA_API_VERSION
	.align		4
        /*0000*/ 	.byte	0x04, 0x37
        /*0002*/ 	.short	(.L_225 - .L_224)
.L_224:
        /*0004*/ 	.word	0x00000082


	//----- nvinfo : EIATTR_KPARAM_INFO
	.align		4
.L_225:
        /*0008*/ 	.byte	0x04, 0x17
        /*000a*/ 	.short	(.L_227 - .L_226)
.L_226:
        /*000c*/ 	.word	0x00000000
        /*0010*/ 	.short	0x0008
        /*0012*/ 	.short	0x0034
        /*0014*/ 	.byte	0x00, 0xf0, 0x05, 0x00


	//----- nvinfo : EIATTR_KPARAM_INFO
	.align		4
.L_227:
        /*0018*/ 	.byte	0x04, 0x17
        /*001a*/ 	.short	(.L_229 - .L_228)
.L_228:
        /*001c*/ 	.word	0x00000000
        /*0020*/ 	.short	0x0007
        /*0022*/ 	.short	0x0030
        /*0024*/ 	.byte	0x00, 0xf0, 0x11, 0x00


	//----- nvinfo : EIATTR_KPARAM_INFO
	.align		4
.L_229:
        /*0028*/ 	.byte	0x04, 0x17
        /*002a*/ 	.short	(.L_231 - .L_230)
.L_230:
        /*002c*/ 	.word	0x00000000
        /*0030*/ 	.short	0x0006
        /*0032*/ 	.short	0x002c
        /*0034*/ 	.byte	0x00, 0xf0, 0x11, 0x00


	//----- nvinfo : EIATTR_KPARAM_INFO
	.align		4
.L_231:
        /*0038*/ 	.byte	0x04, 0x17
        /*003a*/ 	.short	(.L_233 - .L_232)
.L_232:
        /*003c*/ 	.word	0x00000000
        /*0040*/ 	.short	0x0005
        /*0042*/ 	.short	0x0028
        /*0044*/ 	.byte	0x00, 0xf0, 0x11, 0x00


	//----- nvinfo : EIATTR_KPARAM_INFO
	.align		4
.L_233:
        /*0048*/ 	.byte	0x04, 0x17
        /*004a*/ 	.short	(.L_235 - .L_234)
.L_234:
        /*004c*/ 	.word	0x00000000
        /*0050*/ 	.short	0x0004
        /*0052*/ 	.short	0x0020
        /*0054*/ 	.byte	0x00, 0xf5, 0x21, 0x00


	//----- nvinfo : EIATTR_KPARAM_INFO
	.align		4
.L_235:
        /*0058*/ 	.byte	0x04, 0x17
        /*005a*/ 	.short	(.L_237 - .L_236)
.L_236:
        /*005c*/ 	.word	0x00000000
        /*0060*/ 	.short	0x0003
        /*0062*/ 	.short	0x0018
        /*0064*/ 	.byte	0x00, 0xf5, 0x21, 0x00


	//----- nvinfo : EIATTR_KPARAM_INFO
	.align		4
.L_237:
        /*0068*/ 	.byte	0x04, 0x17
        /*006a*/ 	.short	(.L_239 - .L_238)
.L_238:
        /*006c*/ 	.word	0x00000000
        /*0070*/ 	.short	0x0002
        /*0072*/ 	.short	0x0010
        /*0074*/ 	.byte	0x00, 0xf5, 0x21, 0x00


	//----- nvinfo : EIATTR_KPARAM_INFO
	.align		4
.L_239:
        /*0078*/ 	.byte	0x04, 0x17
        /*007a*/ 	.short	(.L_241 - .L_240)
.L_240:
        /*007c*/ 	.word	0x00000000
        /*0080*/ 	.short	0x0001
        /*0082*/ 	.short	0x0008
        /*0084*/ 	.byte	0x00, 0xf5, 0x21, 0x00


	//----- nvinfo : EIATTR_KPARAM_INFO
	.align		4
.L_241:
        /*0088*/ 	.byte	0x04, 0x17
        /*008a*/ 	.short	(.L_243 - .L_242)
.L_242:
        /*008c*/ 	.word	0x00000000
        /*0090*/ 	.short	0x0000
        /*0092*/ 	.short	0x0000
        /*0094*/ 	.byte	0x00, 0xf5, 0x21, 0x00


	//----- nvinfo : EIATTR_SPARSE_MMA_MASK
	.align		4
.L_243:
        /*0098*/ 	.byte	0x03, 0x50
        /*009a*/ 	.short	0x0000


	//----- nvinfo : EIATTR_MAXREG_COUNT
	.align		4
        /*009c*/ 	.byte	0x03, 0x1b
        /*009e*/ 	.short	0x00ff


	//----- nvinfo : EIATTR_MERCURY_ISA_VERSION
	.align		4
        /*00a0*/ 	.byte	0x03, 0x5f
        /*00a2*/ 	.short	0x0101


	//----- nvinfo : EIATTR_VRC_CTA_INIT_COUNT
	.align		4
        /*00a4*/ 	.byte	0x02, 0x4a
	.zero		1
	.zero		1


	//----- nvinfo : EIATTR_EXIT_INSTR_OFFSETS
	.align		4
        /*00a8*/ 	.byte	0x04, 0x1c
        /*00aa*/ 	.short	(.L_245 - .L_244)


	//   ....[0]....
.L_244:
        /*00ac*/ 	.word	0x00000070


	//   ....[1]....
        /*00b0*/ 	.word	0x000015e0


	//   ....[2]....
        /*00b4*/ 	.word	0x00001d90


	//   ....[3]....
        /*00b8*/ 	.word	0x00002120


	//   ....[4]....
        /*00bc*/ 	.word	0x00002330


	//   ....[5]....
        /*00c0*/ 	.word	0x00002420


	//----- nvinfo : EIATTR_CRS_STACK_SIZE
	.align		4
.L_245:
        /*00c4*/ 	.byte	0x04, 0x1e
        /*00c6*/ 	.short	(.L_247 - .L_246)
.L_246:
        /*00c8*/ 	.word	0x00000000


	//----- nvinfo : EIATTR_CBANK_PARAM_SIZE
	.align		4
.L_247:
        /*00cc*/ 	.byte	0x03, 0x19
        /*00ce*/ 	.short	0x0035


	//----- nvinfo : EIATTR_PARAM_CBANK
	.align		4
        /*00d0*/ 	.byte	0x04, 0x0a
        /*00d2*/ 	.short	(.L_249 - .L_248)
	.align		4
.L_248:
        /*00d4*/ 	.word	index@(.nv.constant0.batch_norm_kernel)
        /*00d8*/ 	.short	0x0380
        /*00da*/ 	.short	0x0035


	//----- nvinfo : EIATTR_SW_WAR
	.align		4
.L_249:
        /*00dc*/ 	.byte	0x04, 0x36
        /*00de*/ 	.short	(.L_251 - .L_250)
.L_250:
        /*00e0*/ 	.word	0x00000008
.L_251:


//--------------------- .nv.info.gin_layer_kernel --------------------------
	.section	.nv.info.gin_layer_kernel,"",@"SHT_CUDA_INFO"
	.sectionflags	@""
	.align	4


	//----- nvinfo : EIATTR_CUDA_API_VERSION
	.align		4
        /*0000*/ 	.byte	0x04, 0x37
        /*0002*/ 	.short	(.L_253 - .L_252)
.L_252:
        /*0004*/ 	.word	0x00000082


	//----- nvinfo : EIATTR_KPARAM_INFO
	.align		4
.L_253:
        /*0008*/ 	.byte	0x04, 0x17
        /*000a*/ 	.short	(.L_255 - .L_254)
.L_254:
        /*000c*/ 	.word	0x00000000
        /*0010*/ 	.short	0x0009
        /*0012*/ 	.short	0x0044
        /*0014*/ 	.byte	0x00, 0xf0, 0xb1, 0x00


	//----- nvinfo : EIATTR_KPARAM_INFO
	.align		4
.L_255:
        /*0018*/ 	.byte	0x04, 0x17
        /*001a*/ 	.short	(.L_257 - .L_256)
.L_256:
        /*001c*/ 	.word	0x00000000
        /*0020*/ 	.short	0x0008
        /*0022*/ 	.short	0x0040
        /*0024*/ 	.byte	0x00, 0xf0, 0x11, 0x00


	//----- nvinfo : EIATTR_KPARAM_INFO
	.align		4
.L_257:
        /*0028*/ 	.byte	0x04, 0x17
        /*002a*/ 	.short	(.L_259 - .L_258)
.L_258:
        /*002c*/ 	.word	0x00000000
        /*0030*/ 	.short	0x0007
        /*0032*/ 	.short	0x0038
        /*0034*/ 	.byte	0x00, 0xf5, 0x21, 0x00


	//----- nvinfo : EIATTR_KPARAM_INFO
	.align		4
.L_259:
        /*0038*/ 	.byte	0x04, 0x17
        /*003a*/ 	.short	(.L_261 - .L_260)
.L_260:
        /*003c*/ 	.word	0x00000000
        /*0040*/ 	.short	0x0006
        /*0042*/ 	.short	0x0030
        /*0044*/ 	.byte	0x00, 0xf5, 0x21, 0x00


	//----- nvinfo : EIATTR_KPARAM_INFO
	.align		4
.L_261:
        /*0048*/ 	.byte	0x04, 0x17
        /*004a*/ 	.short	(.L_263 - .L_262)
.L_262:
        /*004c*/ 	.word	0x00000000
        /*0050*/ 	.short	0x0005
        /*0052*/ 	.short	0x0028
        /*0054*/ 	.byte	0x00, 0xf5, 0x21, 0x00


	//----- nvinfo : EIATTR_KPARAM_INFO
	.align		4
.L_263:
        /*0058*/ 	.byte	0x04, 0x17
        /*005a*/ 	.short	(.L_265 - .L_264)
.L_264:
        /*005c*/ 	.word	0x00000000
        /*0060*/ 	.short	0x0004
        /*0062*/ 	.short	0x0020
        /*0064*/ 	.byte	0x00, 0xf5, 0x21, 0x00


	//----- nvinfo : EIATTR_KPARAM_INFO
	.align		4
.L_265:
        /*0068*/ 	.byte	0x04, 0x17
        /*006a*/ 	.short	(.L_267 - .L_266)
.L_266:
        /*006c*/ 	.word	0x00000000
        /*0070*/ 	.short	0x0003
        /*0072*/ 	.short	0x0018
        /*0074*/ 	.byte	0x00, 0xf5, 0x21, 0x00


	//----- nvinfo : EIATTR_KPARAM_INFO
	.align		4
.L_267:
        /*0078*/ 	.byte	0x04, 0x17
        /*007a*/ 	.short	(.L_269 - .L_268)
.L_268:
        /*007c*/ 	.word	0x00000000
        /*0080*/ 	.short	0x0002
        /*0082*/ 	.short	0x0010
        /*0084*/ 	.byte	0x00, 0xf5, 0x21, 0x00


	//----- nvinfo : EIATTR_KPARAM_INFO
	.align		4
.L_269:
        /*0088*/ 	.byte	0x04, 0x17
        /*008a*/ 	.short	(.L_271 - .L_270)
.L_270:
        /*008c*/ 	.word	0x00000000
        /*0090*/ 	.short	0x0001
        /*0092*/ 	.short	0x0008
        /*0094*/ 	.byte	0x00, 0xf5, 0x21, 0x00


	//----- nvinfo : EIATTR_KPARAM_INFO
	.align		4
.L_271:
        /*0098*/ 	.byte	0x04, 0x17
        /*009a*/ 	.short	(.L_273 - .L_272)
.L_272:
        /*009c*/ 	.word	0x00000000
        /*00a0*/ 	.short	0x0000
        /*00a2*/ 	.short	0x0000
        /*00a4*/ 	.byte	0x00, 0xf5, 0x21, 0x00


	//----- nvinfo : EIATTR_SPARSE_MMA_MASK
	.align		4
.L_273:
        /*00a8*/ 	.byte	0x03, 0x50
        /*00aa*/ 	.short	0x0000


	//----- nvinfo : EIATTR_MAXREG_COUNT
	.align		4
        /*00ac*/ 	.byte	0x03, 0x1b
        /*00ae*/ 	.short	0x00ff


	//----- nvinfo : EIATTR_MERCURY_ISA_VERSION
	.align		4
        /*00b0*/ 	.byte	0x03, 0x5f
        /*00b2*/ 	.short	0x0101


	//----- nvinfo : EIATTR_VRC_CTA_INIT_COUNT
	.align		4
        /*00b4*/ 	.byte	0x02, 0x4a
	.zero		1
	.zero		1


	//----- nvinfo : EIATTR_EXIT_INSTR_OFFSETS
	.align		4
        /*00b8*/ 	.byte	0x04, 0x1c
        /*00ba*/ 	.short	(.L_275 - .L_274)


	//   ....[0]....
.L_274:
        /*00bc*/ 	.word	0x00000070


	//   ....[1]....
        /*00c0*/ 	.word	0x00002320


	//----- nvinfo : EIATTR_CBANK_PARAM_SIZE
	.align		4
.L_275:
        /*00c4*/ 	.byte	0x03, 0x19
        /*00c6*/ 	.short	0x0070


	//----- nvinfo : EIATTR_PARAM_CBANK
	.align		4
        /*00c8*/ 	.byte	0x04, 0x0a
        /*00ca*/ 	.short	(.L_277 - .L_276)
	.align		4
.L_276:
        /*00cc*/ 	.word	index@(.nv.constant0.gin_layer_kernel)
        /*00d0*/ 	.short	0x0380
        /*00d2*/ 	.short	0x0070


	//----- nvinfo : EIATTR_SW_WAR
	.align		4
.L_277:
        /*00d4*/ 	.byte	0x04, 0x36
        /*00d6*/ 	.short	(.L_279 - .L_278)
.L_278:
        /*00d8*/ 	.word	0x00000008
.L_279:


//--------------------- .nv.info.sage_layer_kernel --------------------------
	.section	.nv.info.sage_layer_kernel,"",@"SHT_CUDA_INFO"
	.sectionflags	@""
	.align	4


	//----- nvinfo : EIATTR_CUDA_API_VERSION
	.align		4
        /*0000*/ 	.byte	0x04, 0x37
        /*0002*/ 	.short	(.L_281 - .L_280)
.L_280:
        /*0004*/ 	.word	0x00000082


	//----- nvinfo : EIATTR_KPARAM_INFO
	.align		4
.L_281:
        /*0008*/ 	.byte	0x04, 0x17
        /*000a*/ 	.short	(.L_283 - .L_282)
.L_282:
        /*000c*/ 	.word	0x00000000
        /*0010*/ 	.short	0x0009
        /*0012*/ 	.short	0x006c
        /*0014*/ 	.byte	0x00, 0xf0, 0x11, 0x00


	//----- nvinfo : EIATTR_KPARAM_INFO
	.align		4
.L_283:
        /*0018*/ 	.byte	0x04, 0x17
        /*001a*/ 	.short	(.L_285 - .L_284)
.L_284:
        /*001c*/ 	.word	0x00000000
        /*0020*/ 	.short	0x0008
        /*0022*/ 	.short	0x0040
        /*0024*/ 	.byte	0x00, 0xf0, 0xb1, 0x00


	//----- nvinfo : EIATTR_KPARAM_INFO
	.align		4
.L_285:
        /*0028*/ 	.byte	0x04, 0x17
        /*002a*/ 	.short	(.L_287 - .L_286)
.L_286:
        /*002c*/ 	.word	0x00000000
        /*0030*/ 	.short	0x0007
        /*0032*/ 	.short	0x0038
        /*0034*/ 	.byte	0x00, 0xf5, 0x21, 0x00


	//----- nvinfo : EIATTR_KPARAM_INFO
	.align		4
.L_287:
        /*0038*/ 	.byte	0x04, 0x17
        /*003a*/ 	.short	(.L_289 - .L_288)
.L_288:
        /*003c*/ 	.word	0x00000000
        /*0040*/ 	.short	0x0006
        /*0042*/ 	.short	0x0030
        /*0044*/ 	.byte	0x00, 0xf5, 0x21, 0x00


	//----- nvinfo : EIATTR_KPARAM_INFO
	.align		4
.L_289:
        /*0048*/ 	.byte	0x04, 0x17
        /*004a*/ 	.short	(.L_291 - .L_290)
.L_290:
        /*004c*/ 	.word	0x00000000
        /*0050*/ 	.short	0x0005
        /*0052*/ 	.short	0x0028
        /*0054*/ 	.byte	0x00, 0xf5, 0x21, 0x00


	//----- nvinfo : EIATTR_KPARAM_INFO
	.align		4
.L_291:
        /*0058*/ 	.byte	0x04, 0x17
        /*005a*/ 	.short	(.L_293 - .L_292)
.L_292:
        /*005c*/ 	.word	0x00000000
        /*0060*/ 	.short	0x0004
        /*0062*/ 	.short	0x0020
        /*0064*/ 	.byte	0x00, 0xf5, 0x21, 0x00


	//----- nvinfo : EIATTR_KPARAM_INFO
	.align		4
.L_293:
        /*0068*/ 	.byte	0x04, 0x17
        /*006a*/ 	.short	(.L_295 - .L_294)
.L_294:
        /*006c*/ 	.word	0x00000000
        /*0070*/ 	.short	0x0003
        /*0072*/ 	.short	0x0018
        /*0074*/ 	.byte	0x00, 0xf5, 0x21, 0x00


	//----- nvinfo : EIATTR_KPARAM_INFO
	.align		4
.L_295:
        /*0078*/ 	.byte	0x04, 0x17
        /*007a*/ 	.short	(.L_297 - .L_296)
.L_296:
        /*007c*/ 	.word	0x00000000
        /*0080*/ 	.short	0x0002
        /*0082*/ 	.short	0x0010
        /*0084*/ 	.byte	0x00, 0xf5, 0x21, 0x00


	//----- nvinfo : EIATTR_KPARAM_INFO
	.align		4
.L_297:
        /*0088*/ 	.byte	0x04, 0x17
        /*008a*/ 	.short	(.L_299 - .L_298)
.L_298:
        /*008c*/ 	.word	0x00000000
        /*0090*/ 	.short	0x0001
        /*0092*/ 	.short	0x0008
        /*0094*/ 	.byte	0x00, 0xf5, 0x21, 0x00


	//----- nvinfo : EIATTR_KPARAM_INFO
	.align		4
.L_299:
        /*0098*/ 	.byte	0x04, 0x17
        /*009a*/ 	.short	(.L_301 - .L_300)
.L_300:
        /*009c*/ 	.word	0x00000000
        /*00a0*/ 	.short	0x0000
        /*00a2*/ 	.short	0x0000
        /*00a4*/ 	.byte	0x00, 0xf5, 0x21, 0x00


	//----- nvinfo : EIATTR_SPARSE_MMA_MASK
	.align		4
.L_301:
        /*00a8*/ 	.byte	0x03, 0x50
        /*00aa*/ 	.short	0x0000


	//----- nvinfo : EIATTR_MAXREG_COUNT
	.align		4
        /*00ac*/ 	.byte	0x03, 0x1b
        /*00ae*/ 	.short	0x00ff


	//----- nvinfo : EIATTR_MERCURY_ISA_VERSION
	.align		4
        /*00b0*/ 	.byte	0x03, 0x5f
        /*00b2*/ 	.short	0x0101


	//----- nvinfo : EIATTR_VRC_CTA_INIT_COUNT
	.align		4
        /*00b4*/ 	.byte	0x02, 0x4a
	.zero		1
	.zero		1


	//----- nvinfo : EIATTR_EXIT_INSTR_OFFSETS
	.align		4
        /*00b8*/ 	.byte	0x04, 0x1c
        /*00ba*/ 	.short	(.L_303 - .L_302)


	//   ....[0]....
.L_302:
        /*00bc*/ 	.word	0x00000070


	//   ....[1]....
        /*00c0*/ 	.word	0x00001320


	//----- nvinfo : EIATTR_CRS_STACK_SIZE
	.align		4
.L_303:
        /*00c4*/ 	.byte	0x04, 0x1e
        /*00c6*/ 	.short	(.L_305 - .L_304)
.L_304:
        /*00c8*/ 	.word	0x00000000


	//----- nvinfo : EIATTR_CBANK_PARAM_SIZE
	.align		4
.L_305:
        /*00cc*/ 	.byte	0x03, 0x19
        /*00ce*/ 	.short	0x0070


	//----- nvinfo : EIATTR_PARAM_CBANK
	.align		4
        /*00d0*/ 	.byte	0x04, 0x0a
        /*00d2*/ 	.short	(.L_307 - .L_306)
	.align		4
.L_306:
        /*00d4*/ 	.word	index@(.nv.constant0.sage_layer_kernel)
        /*00d8*/ 	.short	0x0380
        /*00da*/ 	.short	0x0070


	//----- nvinfo : EIATTR_SW_WAR
	.align		4
.L_307:
        /*00dc*/ 	.byte	0x04, 0x36
        /*00de*/ 	.short	(.L_309 - .L_308)
.L_308:
        /*00e0*/ 	.word	0x00000008
.L_309:


//--------------------- .nv.info.gat_layer_kernel --------------------------
	.section	.nv.info.gat_layer_kernel,"",@"SHT_CUDA_INFO"
	.sectionflags	@""
	.align	4


	//----- nvinfo : EIATTR_CUDA_API_VERSION
	.align		4
        /*0000*/ 	.byte	0x04, 0x37
        /*0002*/ 	.short	(.L_311 - .L_310)
.L_310:
        /*0004*/ 	.word	0x00000082


	//----- nvinfo : EIATTR_KPARAM_INFO
	.align		4
.L_311:
        /*0008*/ 	.byte	0x04, 0x17
        /*000a*/ 	.short	(.L_313 - .L_312)
.L_312:
        /*000c*/ 	.word	0x00000000
        /*0010*/ 	.short	0x0009
        /*0012*/ 	.short	0x0048
        /*0014*/ 	.byte	0x00, 0xf0, 0xb1, 0x00


	//----- nvinfo : EIATTR_KPARAM_INFO
	.align		4
.L_313:
        /*0018*/ 	.byte	0x04, 0x17
        /*001a*/ 	.short	(.L_315 - .L_314)
.L_314:
        /*001c*/ 	.word	0x00000000
        /*0020*/ 	.short	0x0008
        /*0022*/ 	.short	0x0040
        /*0024*/ 	.byte	0x00, 0xf5, 0x21, 0x00


	//----- nvinfo : EIATTR_KPARAM_INFO
	.align		4
.L_315:
        /*0028*/ 	.byte	0x04, 0x17
        /*002a*/ 	.short	(.L_317 - .L_316)
.L_316:
        /*002c*/ 	.word	0x00000000
        /*0030*/ 	.short	0x0007
        /*0032*/ 	.short	0x0038
        /*0034*/ 	.byte	0x00, 0xf5, 0x21, 0x00


	//----- nvinfo : EIATTR_KPARAM_INFO
	.align		4
.L_317:
        /*0038*/ 	.byte	0x04, 0x17
        /*003a*/ 	.short	(.L_319 - .L_318)
.L_318:
        /*003c*/ 	.word	0x00000000
        /*0040*/ 	.short	0x0006
        /*0042*/ 	.short	0x0030
        /*0044*/ 	.byte	0x00, 0xf5, 0x21, 0x00


	//----- nvinfo : EIATTR_KPARAM_INFO
	.align		4
.L_319:
        /*0048*/ 	.byte	0x04, 0x17
        /*004a*/ 	.short	(.L_321 - .L_320)
.L_320:
        /*004c*/ 	.word	0x00000000
        /*0050*/ 	.short	0x0005
        /*0052*/ 	.short	0x0028
        /*0054*/ 	.byte	0x00, 0xf5, 0x21, 0x00


	//----- nvinfo : EIATTR_KPARAM_INFO
	.align		4
.L_321:
        /*0058*/ 	.byte	0x04, 0x17
        /*005a*/ 	.short	(.L_323 - .L_322)
.L_322:
        /*005c*/ 	.word	0x00000000
        /*0060*/ 	.short	0x0004
        /*0062*/ 	.short	0x0020
        /*0064*/ 	.byte	0x00, 0xf5, 0x21, 0x00


	//----- nvinfo : EIATTR_KPARAM_INFO
	.align		4
.L_323:
        /*0068*/ 	.byte	0x04, 0x17
        /*006a*/ 	.short	(.L_325 - .L_324)
.L_324:
        /*006c*/ 	.word	0x00000000
        /*0070*/ 	.short	0x0003
        /*0072*/ 	.short	0x0018
        /*0074*/ 	.byte	0x00, 0xf5, 0x21, 0x00


	//----- nvinfo : EIATTR_KPARAM_INFO
	.align		4
.L_325:
        /*0078*/ 	.byte	0x04, 0x17
        /*007a*/ 	.short	(.L_327 - .L_326)
.L_326:
        /*007c*/ 	.word	0x00000000
        /*0080*/ 	.short	0x0002
        /*0082*/ 	.short	0x0010
        /*0084*/ 	.byte	0x00, 0xf5, 0x21, 0x00


	//----- nvinfo : EIATTR_KPARAM_INFO
	.align		4
.L_327:
        /*0088*/ 	.byte	0x04, 0x17
        /*008a*/ 	.short	(.L_329 - .L_328)
.L_328:
        /*008c*/ 	.word	0x00000000
        /*0090*/ 	.short	0x0001
        /*0092*/ 	.short	0x0008
        /*0094*/ 	.byte	0x00, 0xf5, 0x21, 0x00


	//----- nvinfo : EIATTR_KPARAM_INFO
	.align		4
.L_329:
        /*0098*/ 	.byte	0x04, 0x17
        /*009a*/ 	.short	(.L_331 - .L_330)
.L_330:
        /*009c*/ 	.word	0x00000000
        /*00a0*/ 	.short	0x0000
        /*00a2*/ 	.short	0x0000
        /*00a4*/ 	.byte	0x00, 0xf5, 0x21, 0x00


	//----- nvinfo : EIATTR_SPARSE_MMA_MASK
	.align		4
.L_331:
        /*00a8*/ 	.byte	0x03, 0x50
        /*00aa*/ 	.short	0x0000


	//----- nvinfo : EIATTR_MAXREG_COUNT
	.align		4
        /*00ac*/ 	.byte	0x03, 0x1b
        /*00ae*/ 	.short	0x00ff


	//----- nvinfo : EIATTR_NUM_BARRIERS
	.align		4
        /*00b0*/ 	.byte	0x02, 0x4c
        /*00b2*/ 	.byte	0x01
	.zero		1


	//----- nvinfo : EIATTR_MERCURY_ISA_VERSION
	.align		4
        /*00b4*/ 	.byte	0x03, 0x5f
        /*00b6*/ 	.short	0x0101


	//----- nvinfo : EIATTR_VRC_CTA_INIT_COUNT
	.align		4
        /*00b8*/ 	.byte	0x02, 0x4a
	.zero		1
	.zero		1


	//----- nvinfo : EIATTR_EXIT_INSTR_OFFSETS
	.align		4
        /*00bc*/ 	.byte	0x04, 0x1c
        /*00be*/ 	.short	(.L_333 - .L_332)


	//   ....[0]....
.L_332:
        /*00c0*/ 	.word	0x00000070


	//   ....[1]....
        /*00c4*/ 	.word	0x00000220


	//   ....[2]....
        /*00c8*/ 	.word	0x000033b0


	//   ....[3]....
        /*00cc*/ 	.word	0x00003920


	//   ....[4]....
        /*00d0*/ 	.word	0x00003a30


	//----- nvinfo : EIATTR_CRS_STACK_SIZE
	.align		4
.L_333:
        /*00d4*/ 	.byte	0x04, 0x1e
        /*00d6*/ 	.short	(.L_335 - .L_334)
.L_334:
        /*00d8*/ 	.word	0x00000000


	//----- nvinfo : EIATTR_CBANK_PARAM_SIZE
	.align		4
.L_335:
        /*00dc*/ 	.byte	0x03, 0x19
        /*00de*/ 	.short	0x0074


	//----- nvinfo : EIATTR_PARAM_CBANK
	.align		4
        /*00e0*/ 	.byte	0x04, 0x0a
        /*00e2*/ 	.short	(.L_337 - .L_336)
	.align		4
.L_336:
        /*00e4*/ 	.word	index@(.nv.constant0.gat_layer_kernel)
        /*00e8*/ 	.short	0x0380
        /*00ea*/ 	.short	0x0074


	//----- nvinfo : EIATTR_SW_WAR
	.align		4
.L_337:
        /*00ec*/ 	.byte	0x04, 0x36
        /*00ee*/ 	.short	(.L_339 - .L_338)
.L_338:
        /*00f0*/ 	.word	0x00000008
.L_339:


//--------------------- .nv.info.gcn_layer_kernel --------------------------
	.section	.nv.info.gcn_layer_kernel,"",@"SHT_CUDA_INFO"
	.sectionflags	@""
	.align	4


	//----- nvinfo : EIATTR_CUDA_API_VERSION
	.align		4
        /*0000*/ 	.byte	0x04, 0x37
        /*0002*/ 	.short	(.L_341 - .L_340)
.L_340:
        /*0004*/ 	.word	0x00000082


	//----- nvinfo : EIATTR_KPARAM_INFO
	.align		4
.L_341:
        /*0008*/ 	.byte	0x04, 0x17
        /*000a*/ 	.short	(.L_343 - .L_342)
.L_342:
        /*000c*/ 	.word	0x00000000
        /*0010*/ 	.short	0x0007
        /*0012*/ 	.short	0x0038
        /*0014*/ 	.byte	0x00, 0xf0, 0xb1, 0x00


	//----- nvinfo : EIATTR_KPARAM_INFO
	.align		4
.L_343:
        /*0018*/ 	.byte	0x04, 0x17
        /*001a*/ 	.short	(.L_345 - .L_344)
.L_344:
        /*001c*/ 	.word	0x00000000
        /*0020*/ 	.short	0x0006
        /*0022*/ 	.short	0x0030
        /*0024*/ 	.byte	0x00, 0xf5, 0x21, 0x00


	//----- nvinfo : EIATTR_KPARAM_INFO
	.align		4
.L_345:
        /*0028*/ 	.byte	0x04, 0x17
        /*002a*/ 	.short	(.L_347 - .L_346)
.L_346:
        /*002c*/ 	.word	0x00000000
        /*0030*/ 	.short	0x0005
        /*0032*/ 	.short	0x0028
        /*0034*/ 	.byte	0x00, 0xf5, 0x21, 0x00


	//----- nvinfo : EIATTR_KPARAM_INFO
	.align		4
.L_347:
        /*0038*/ 	.byte	0x04, 0x17
        /*003a*/ 	.short	(.L_349 - .L_348)
.L_348:
        /*003c*/ 	.word	0x00000000
        /*0040*/ 	.short	0x0004
        /*0042*/ 	.short	0x0020
        /*0044*/ 	.byte	0x00, 0xf5, 0x21, 0x00


	//----- nvinfo : EIATTR_KPARAM_INFO
	.align		4
.L_349:
        /*0048*/ 	.byte	0x04, 0x17
        /*004a*/ 	.short	(.L_351 - .L_350)
.L_350:
        /*004c*/ 	.word	0x00000000
        /*0050*/ 	.short	0x0003
        /*0052*/ 	.short	0x0018
        /*0054*/ 	.byte	0x00, 0xf5, 0x21, 0x00


	//----- nvinfo : EIATTR_KPARAM_INFO
	.align		4
.L_351:
        /*0058*/ 	.byte	0x04, 0x17
        /*005a*/ 	.short	(.L_353 - .L_352)
.L_352:
        /*005c*/ 	.word	0x00000000
        /*0060*/ 	.short	0x0002
        /*0062*/ 	.short	0x0010
        /*0064*/ 	.byte	0x00, 0xf5, 0x21, 0x00


	//----- nvinfo : EIATTR_KPARAM_INFO
	.align		4
.L_353:
        /*0068*/ 	.byte	0x04, 0x17
        /*006a*/ 	.short	(.L_355 - .L_354)
.L_354:
        /*006c*/ 	.word	0x00000000
        /*0070*/ 	.short	0x0001
        /*0072*/ 	.short	0x0008
        /*0074*/ 	.byte	0x00, 0xf5, 0x21, 0x00


	//----- nvinfo : EIATTR_KPARAM_INFO
	.align		4
.L_355:
        /*0078*/ 	.byte	0x04, 0x17
        /*007a*/ 	.short	(.L_357 - .L_356)
.L_356:
        /*007c*/ 	.word	0x00000000
        /*0080*/ 	.short	0x0000
        /*0082*/ 	.short	0x0000
        /*0084*/ 	.byte	0x00, 0xf5, 0x21, 0x00


	//----- nvinfo : EIATTR_SPARSE_MMA_MASK
	.align		4
.L_357:
        /*0088*/ 	.byte	0x03, 0x50
        /*008a*/ 	.short	0x0000


	//----- nvinfo : EIATTR_MAXREG_COUNT
	.align		4
        /*008c*/ 	.byte	0x03, 0x1b
        /*008e*/ 	.short	0x00ff


	//----- nvinfo : EIATTR_NUM_BARRIERS
	.align		4
        /*0090*/ 	.byte	0x02, 0x4c
        /*0092*/ 	.byte	0x01
	.zero		1


	//----- nvinfo : EIATTR_MERCURY_ISA_VERSION
	.align		4
        /*0094*/ 	.byte	0x03, 0x5f
        /*0096*/ 	.short	0x0101


	//----- nvinfo : EIATTR_VRC_CTA_INIT_COUNT
	.align		4
        /*0098*/ 	.byte	0x02, 0x4a
	.zero		1
	.zero		1


	//----- nvinfo : EIATTR_EXIT_INSTR_OFFSETS
	.align		4
        /*009c*/ 	.byte	0x04, 0x1c
        /*009e*/ 	.short	(.L_359 - .L_358)


	//   ....[0]....
.L_358:
        /*00a0*/ 	.word	0x00000070


	//   ....[1]....
        /*00a4*/ 	.word	0x000040e0


	//----- nvinfo : EIATTR_CRS_STACK_SIZE
	.align		4
.L_359:
        /*00a8*/ 	.byte	0x04, 0x1e
        /*00aa*/ 	.short	(.L_361 - .L_360)
.L_360:
        /*00ac*/ 	.word	0x00000000


	//----- nvinfo : EIATTR_CBANK_PARAM_SIZE
	.align		4
.L_361:
        /*00b0*/ 	.byte	0x03, 0x19
        /*00b2*/ 	.short	0x0064


	//----- nvinfo : EIATTR_PARAM_CBANK
	.align		4
        /*00b4*/ 	.byte	0x04, 0x0a
        /*00b6*/ 	.short	(.L_363 - .L_362)
	.align		4
.L_362:
        /*00b8*/ 	.word	index@(.nv.constant0.gcn_layer_kernel)
        /*00bc*/ 	.short	0x0380
        /*00be*/ 	.short	0x0064


	//----- nvinfo : EIATTR_SW_WAR
	.align		4
.L_363:
        /*00c0*/ 	.byte	0x04, 0x36
        /*00c2*/ 	.short	(.L_365 - .L_364)
.L_364:
        /*00c4*/ 	.word	0x00000008
.L_365:


//--------------------- .nv.callgraph             --------------------------
	.section	.nv.callgraph,"",@"SHT_CUDA_CALLGRAPH"
	.align	4
	.sectionentsize	8
	.align		4
        /*0000*/ 	.word	0x00000000
	.align		4
        /*0004*/ 	.word	0xffffffff
	.align		4
        /*0008*/ 	.word	0x00000000
	.align		4
        /*000c*/ 	.word	0xfffffffe
	.align		4
        /*0010*/ 	.word	0x00000000
	.align		4
        /*0014*/ 	.word	0xfffffffd
	.align		4
        /*0018*/ 	.word	0x00000000
	.align		4
        /*001c*/ 	.word	0xfffffffc


//--------------------- .text.gnn_performance_metrics --------------------------
	.section	.text.gnn_performance_metrics,"ax",@progbits
	.align	128
        .global         gnn_performance_metrics
        .type           gnn_performance_metrics,@function
        .size           gnn_performance_metrics,(.L_x_335 - gnn_performance_metrics)
        .other          gnn_performance_metrics,@"STO_CUDA_ENTRY STV_DEFAULT"
gnn_performance_metrics:
.text.gnn_performance_metrics:
[----:B------:R-:W-:Y:S01]  /*0000*/  LDC R1, c[0x0][0x37c] ;  /* 0x0000df00ff017b82 */ /* 0x000fe20000000800 */
[----:B------:R-:W0:Y:S07]  /*0010*/  S2R R0, SR_TID.X ;  /* 0x0000000000007919 */ /* 0x000e2e0000002100 */
[----:B------:R-:W0:Y:S02]  /*0020*/  S2UR UR4, SR_CTAID.X ;  /* 0x00000000000479c3 */ /* 0x000e240000002500 */
[----:B0-----:R-:W-:-:S13]  /*0030*/  LOP3.LUT P0, RZ, R0, UR4, RZ, 0xfc, !PT ;  /* 0x0000000400ff7c12 */ /* 0x001fda000f80fcff */
[----:B------:R-:W-:Y:S05]  /*0040*/  @P0 EXIT ;  /* 0x000000000000094d */ /* 0x000fea0003800000 */
[----:B------:R-:W0:Y:S01]  /*0050*/  LDCU UR11, c[0x0][0x3a0] ;  /* 0x00007400ff0b77ac */ /* 0x000e220008000800 */
[----:B------:R-:W-:Y:S01]  /*0060*/  IMAD.MOV.U32 R3, RZ, RZ, RZ ;  /* 0x000000ffff037224 */ /* 0x000fe200078e00ff */
[----:B------:R-:W1:Y:S01]  /*0070*/  LDCU.64 UR12, c[0x0][0x358] ;  /* 0x00006b00ff0c77ac */ /* 0x000e620008000a00 */
[----:B0-----:R-:W-:-:S09]  /*0080*/  UISETP.GE.AND UP0, UPT, UR11, 0x1, UPT ;  /* 0x000000010b00788c */ /* 0x001fd2000bf06270 */
[----:B-1----:R-:W-:Y:S05]  /*0090*/  BRA.U !UP0, `(.L_x_0) ;  /* 0x0000000d08547547 */ /* 0x002fea000b800000 */
[----:B------:R-:W-:Y:S01]  /*00a0*/  UISETP.GE.U32.AND UP1, UPT, UR11, 0x10, UPT ;  /* 0x000000100b00788c */ /* 0x000fe2000bf26070 */
[----:B------:R-:W-:Y:S01]  /*00b0*/  IMAD.MOV.U32 R0, RZ, RZ, RZ ;  /* 0x000000ffff007224 */ /* 0x000fe200078e00ff */
[----:B------:R-:W-:Y:S01]  /*00c0*/  ULOP3.LUT UR8, UR11, 0xf, URZ, 0xc0, !UPT ;  /* 0x0000000f0b087892 */ /* 0x000fe2000f8ec0ff */
[----:B------:R-:W-:-:S03]  /*00d0*/  IMAD.MOV.U32 R16, RZ, RZ, RZ ;  /* 0x000000ffff107224 */ /* 0x000fc600078e00ff */
[----:B------:R-:W-:-:S03]  /*00e0*/  UISETP.NE.AND UP0, UPT, UR8, URZ, UPT ;  /* 0x000000ff0800728c */ /* 0x000fc6000bf05270 */
[----:B------:R-:W-:Y:S08]  /*00f0*/  BRA.U !UP1, `(.L_x_1) ;  /* 0x0000000509947547 */ /* 0x000ff0000b800000 */
[----:B------:R-:W0:Y:S01]  /*0100*/  LDCU.64 UR6, c[0x0][0x388] ;  /* 0x00007100ff0677ac */ /* 0x000e220008000a00 */
[----:B------:R-:W-:Y:S01]  /*0110*/  IMAD.MOV.U32 R16, RZ, RZ, RZ ;  /* 0x000000ffff107224 */ /* 0x000fe200078e00ff */
[----:B------:R-:W1:Y:S01]  /*0120*/  LDCU.64 UR4, c[0x0][0x390] ;  /* 0x00007200ff0477ac */ /* 0x000e620008000a00 */
[----:B------:R-:W-:-:S04]  /*0130*/  ULOP3.LUT UR9, UR11, 0x7ffffff0, URZ, 0xc0, !UPT ;  /* 0x7ffffff00b097892 */ /* 0x000fc8000f8ec0ff */
[----:B------:R-:W-:Y:S02]  /*0140*/  UIADD3 UR10, UPT, UPT, -UR9, URZ, URZ ;  /* 0x000000ff090a7290 */ /* 0x000fe4000fffe1ff */
[----:B------:R-:W-:Y:S01]  /*0150*/  MOV R0, UR9 ;  /* 0x0000000900007c02 */ /* 0x000fe20008000f00 */
[----:B0-----:R-:W-:Y:S02]  /*0160*/  UIADD3 UR6, UP1, UPT, UR6, 0x20, URZ ;  /* 0x0000002006067890 */ /* 0x001fe4000ff3e0ff */
[----:B-1----:R-:W-:Y:S02]  /*0170*/  UIADD3 UR4, UP2, UPT, UR4, 0x20, URZ ;  /* 0x0000002004047890 */ /* 0x002fe4000ff5e0ff */
[----:B------:R-:W-:Y:S02]  /*0180*/  UIADD3.X UR7, UPT, UPT, URZ, UR7, URZ, UP1, !UPT ;  /* 0x00000007ff077290 */ /* 0x000fe40008ffe4ff */
[----:B------:R-:W-:Y:S01]  /*0190*/  IMAD.U32 R2, RZ, RZ, UR6 ;  /* 0x00000006ff027e24 */ /* 0x000fe2000f8e00ff */
[----:B------:R-:W-:Y:S01]  /*01a0*/  UIADD3.X UR5, UPT, UPT, URZ, UR5, URZ, UP2, !UPT ;  /* 0x00000005ff057290 */ /* 0x000fe200097fe4ff */
[----:B------:R-:W-:-:S02]  /*01b0*/  IMAD.U32 R4, RZ, RZ, UR4 ;  /* 0x00000004ff047e24 */ /* 0x000fc4000f8e00ff */
[----:B------:R-:W-:-:S03]  /*01c0*/  IMAD.U32 R3, RZ, RZ, UR7 ;  /* 0x00000007ff037e24 */ /* 0x000fc6000f8e00ff */
[----:B------:R-:W-:-:S07]  /*01d0*/  IMAD.U32 R5, RZ, RZ, UR5 ;  /* 0x00000005ff057e24 */ /* 0x000fce000f8e00ff */
.L_x_2:
[----:B------:R-:W2:Y:S04]  /*01e0*/  LDG.E.CONSTANT R8, desc[UR12][R2.64+-0x20] ;  /* 0xffffe00c02087981 */ /* 0x000ea8000c1e9900 */
[----:B------:R-:W2:Y:S04]  /*01f0*/  LDG.E.CONSTANT R9, desc[UR12][R4.64+-0x20] ;  /* 0xffffe00c04097981 */ /* 0x000ea8000c1e9900 */
[----:B------:R-:W3:Y:S04]  /*0200*/  LDG.E.CONSTANT R17, desc[UR12][R2.64+-0x1c] ;  /* 0xffffe40c02117981 */ /* 0x000ee8000c1e9900 */
[----:B------:R-:W3:Y:S04]  /*0210*/  LDG.E.CONSTANT R24, desc[UR12][R4.64+-0x1c] ;  /* 0xffffe40c04187981 */ /* 0x000ee8000c1e9900 */
[----:B------:R-:W4:Y:S04]  /*0220*/  LDG.E.CONSTANT R25, desc[UR12][R2.64+-0x18] ;  /* 0xffffe80c02197981 */ /* 0x000f28000c1e9900 */
[----:B------:R-:W4:Y:S04]  /*0230*/  LDG.E.CONSTANT R26, desc[UR12][R4.64+-0x18] ;  /* 0xffffe80c041a7981 */ /* 0x000f28000c1e9900 */
[----:B------:R-:W5:Y:S04]  /*0240*/  LDG.E.CONSTANT R22, desc[UR12][R2.64+-0x14] ;  /* 0xffffec0c02167981 */ /* 0x000f68000c1e9900 */
        /* <DEDUP_REMOVED lines=12> */
[----:B------:R-:W5:Y:S01]  /*0310*/  LDG.E.CONSTANT R11, desc[UR12][R4.64+0x4] ;  /* 0x0000040c040b7981 */ /* 0x000f62000c1e9900 */
[----:B--2---:R-:W-:-:S03]  /*0320*/  ISETP.NE.AND P0, PT, R8, R9, PT ;  /* 0x000000090800720c */ /* 0x004fc60003f05270 */
[----:B------:R-:W2:Y:S04]  /*0330*/  LDG.E.CONSTANT R8, desc[UR12][R2.64+0x8] ;  /* 0x0000080c02087981 */ /* 0x000ea8000c1e9900 */
[----:B------:R-:W2:Y:S01]  /*0340*/  LDG.E.CONSTANT R9, desc[UR12][R4.64+0x8] ;  /* 0x0000080c04097981 */ /* 0x000ea2000c1e9900 */
[----:B---3--:R-:W-:Y:S02]  /*0350*/  ISETP.NE.AND P1, PT, R17, R24, PT ;  /* 0x000000181100720c */ /* 0x008fe40003f25270 */
[----:B------:R-:W-:Y:S01]  /*0360*/  IADD3 R24, PT, PT, R16, 0x1, RZ ;  /* 0x0000000110187810 */ /* 0x000fe20007ffe0ff */
[----:B------:R-:W3:Y:S02]  /*0370*/  LDG.E.CONSTANT R17, desc[UR12][R4.64+0xc] ;  /* 0x00000c0c04117981 */ /* 0x000ee4000c1e9900 */
[----:B------:R-:W-:-:S02]  /*0380*/  @P0 IMAD.MOV R24, RZ, RZ, R16 ;  /* 0x000000ffff180224 */ /* 0x000fc400078e0210 */
[----:B------:R-:W3:Y:S01]  /*0390*/  LDG.E.CONSTANT R16, desc[UR12][R2.64+0xc] ;  /* 0x00000c0c02107981 */ /* 0x000ee2000c1e9900 */
[----:B----4-:R-:W-:Y:S01]  /*03a0*/  ISETP.NE.AND P0, PT, R25, R26, PT ;  /* 0x0000001a1900720c */ /* 0x010fe20003f05270 */
[----:B------:R-:W-:-:S04]  /*03b0*/  VIADD R25, R24, 0x1 ;  /* 0x0000000118197836 */ /* 0x000fc80000000000 */
[----:B------:R-:W-:Y:S01]  /*03c0*/  @P1 IMAD.MOV R25, RZ, RZ, R24 ;  /* 0x000000ffff191224 */ /* 0x000fe200078e0218 */
[----:B-----5:R-:W-:-:S03]  /*03d0*/  ISETP.NE.AND P1, PT, R22, R23, PT ;  /* 0x000000171600720c */ /* 0x020fc60003f25270 */
[C---:B------:R-:W-:Y:S01]  /*03e0*/  VIADD R24, R25.reuse, 0x1 ;  /* 0x0000000119187836 */ /* 0x040fe20000000000 */
[----:B------:R-:W4:Y:S04]  /*03f0*/  LDG.E.CONSTANT R22, desc[UR12][R2.64+0x10] ;  /* 0x0000100c02167981 */ /* 0x000f28000c1e9900 */
[----:B------:R-:W4:Y:S01]  /*0400*/  LDG.E.CONSTANT R23, desc[UR12][R4.64+0x10] ;  /* 0x0000100c04177981 */ /* 0x000f22000c1e9900 */
[----:B------:R-:W-:Y:S02]  /*0410*/  @P0 IADD3 R24, PT, PT, R25, RZ, RZ ;  /* 0x000000ff19180210 */ /* 0x000fe40007ffe0ff */
[----:B------:R-:W-:Y:S02]  /*0420*/  ISETP.NE.AND P0, PT, R20, R21, PT ;  /* 0x000000151400720c */ /* 0x000fe40003f05270 */
[----:B------:R-:W5:Y:S01]  /*0430*/  LDG.E.CONSTANT R20, desc[UR12][R2.64+0x14] ;  /* 0x0000140c02147981 */ /* 0x000f62000c1e9900 */
[----:B------:R-:W-:-:S03]  /*0440*/  VIADD R25, R24, 0x1 ;  /* 0x0000000118197836 */ /* 0x000fc60000000000 */
[----:B------:R-:W5:Y:S01]  /*0450*/  LDG.E.CONSTANT R21, desc[UR12][R4.64+0x14] ;  /* 0x0000140c04157981 */ /* 0x000f62000c1e9900 */
[----:B------:R-:W-:Y:S01]  /*0460*/  @P1 IMAD.MOV R25, RZ, RZ, R24 ;  /* 0x000000ffff191224 */ /* 0x000fe200078e0218 */
[----:B------:R-:W-:Y:S02]  /*0470*/  ISETP.NE.AND P1, PT, R18, R19, PT ;  /* 0x000000131200720c */ /* 0x000fe40003f25270 */
[----:B------:R-:W5:Y:S04]  /*0480*/  LDG.E.CONSTANT R18, desc[UR12][R2.64+0x18] ;  /* 0x0000180c02127981 */ /* 0x000f68000c1e9900 */
[----:B------:R-:W5:Y:S01]  /*0490*/  LDG.E.CONSTANT R19, desc[UR12][R4.64+0x18] ;  /* 0x0000180c04137981 */ /* 0x000f62000c1e9900 */
[----:B------:R-:W-:Y:S02]  /*04a0*/  VIADD R26, R25, 0x1 ;  /* 0x00000001191a7836 */ /* 0x000fe40000000000 */
[----:B------:R-:W-:Y:S01]  /*04b0*/  @P0 IMAD.MOV R26, RZ, RZ, R25 ;  /* 0x000000ffff1a0224 */ /* 0x000fe200078e0219 */
[----:B------:R-:W5:Y:S04]  /*04c0*/  LDG.E.CONSTANT R24, desc[UR12][R2.64+0x1c] ;  /* 0x00001c0c02187981 */ /* 0x000f68000c1e9900 */
[----:B------:R-:W5:Y:S01]  /*04d0*/  LDG.E.CONSTANT R25, desc[UR12][R4.64+0x1c] ;  /* 0x00001c0c04197981 */ /* 0x000f62000c1e9900 */
[----:B------:R-:W-:-:S02]  /*04e0*/  ISETP.NE.AND P0, PT, R6, R7, PT ;  /* 0x000000070600720c */ /* 0x000fc40003f05270 */
[----:B------:R-:W-:Y:S01]  /*04f0*/  IADD3 R6, PT, PT, R26, 0x1, RZ ;  /* 0x000000011a067810 */ /* 0x000fe20007ffe0ff */
[----:B------:R-:W-:Y:S01]  /*0500*/  @P1 IMAD.MOV R6, RZ, RZ, R26 ;  /* 0x000000ffff061224 */ /* 0x000fe200078e021a */
[----:B------:R-:W-:-:S03]  /*0510*/  ISETP.NE.AND P1, PT, R14, R15, PT ;  /* 0x0000000f0e00720c */ /* 0x000fc60003f25270 */
[----:B------:R-:W-:-:S06]  /*0520*/  VIADD R7, R6, 0x1 ;  /* 0x0000000106077836 */ /* 0x000fcc0000000000 */
[----:B------:R-:W-:Y:S01]  /*0530*/  @P0 IMAD.MOV R7, RZ, RZ, R6 ;  /* 0x000000ffff070224 */ /* 0x000fe200078e0206 */
[----:B------:R-:W-:-:S03]  /*0540*/  ISETP.NE.AND P0, PT, R12, R13, PT ;  /* 0x0000000d0c00720c */ /* 0x000fc60003f05270 */
[C---:B------:R-:W-:Y:S01]  /*0550*/  VIADD R6, R7.reuse, 0x1 ;  /* 0x0000000107067836 */ /* 0x040fe20000000000 */
[----:B------:R-:W-:Y:S02]  /*0560*/  @P1 IADD3 R6, PT, PT, R7, RZ, RZ ;  /* 0x000000ff07061210 */ /* 0x000fe40007ffe0ff */
[----:B------:R-:W-:-:S03]  /*0570*/  ISETP.NE.AND P1, PT, R10, R11, PT ;  /* 0x0000000b0a00720c */ /* 0x000fc60003f25270 */
[----:B------:R-:W-:-:S04]  /*0580*/  VIADD R7, R6, 0x1 ;  /* 0x0000000106077836 */ /* 0x000fc80000000000 */
[----:B------:R-:W-:-:S04]  /*0590*/  @P0 IMAD.MOV R7, RZ, RZ, R6 ;  /* 0x000000ffff070224 */ /* 0x000fc800078e0206 */
[----:B------:R-:W-:Y:S02]  /*05a0*/  VIADD R6, R7, 0x1 ;  /* 0x0000000107067836 */ /* 0x000fe40000000000 */
[----:B------:R-:W-:-:S05]  /*05b0*/  @P1 IMAD.MOV R6, RZ, RZ, R7 ;  /* 0x000000ffff061224 */ /* 0x000fca00078e0207 */
[----:B------:R-:W-:Y:S01]  /*05c0*/  IADD3 R7, PT, PT, R6, 0x1, RZ ;  /* 0x0000000106077810 */ /* 0x000fe20007ffe0ff */
[----:B------:R-:W-:-:S04]  /*05d0*/  UIADD3 UR10, UPT, UPT, UR10, 0x10, URZ ;  /* 0x000000100a0a7890 */ /* 0x000fc8000fffe0ff */
[----:B------:R-:W-:Y:S01]  /*05e0*/  UISETP.NE.AND UP1, UPT, UR10, URZ, UPT ;  /* 0x000000ff0a00728c */ /* 0x000fe2000bf25270 */
[----:B--2---:R-:W-:Y:S02]  /*05f0*/  ISETP.NE.AND P0, PT, R8, R9, PT ;  /* 0x000000090800720c */ /* 0x004fe40003f05270 */
[----:B---3--:R-:W-:-:S11]  /*0600*/  ISETP.NE.AND P1, PT, R16, R17, PT ;  /* 0x000000111000720c */ /* 0x008fd60003f25270 */
[----:B------:R-:W-:-:S04]  /*0610*/  @P0 IMAD.MOV R7, RZ, RZ, R6 ;  /* 0x000000ffff070224 */ /* 0x000fc800078e0206 */
[----:B------:R-:W-:Y:S01]  /*0620*/  VIADD R6, R7, 0x1 ;  /* 0x0000000107067836 */ /* 0x000fe20000000000 */
[----:B----4-:R-:W-:Y:S01]  /*0630*/  ISETP.NE.AND P0, PT, R22, R23, PT ;  /* 0x000000171600720c */ /* 0x010fe20003f05270 */
[----:B------:R-:W-:Y:S01]  /*0640*/  @P1 IMAD.MOV R6, RZ, RZ, R7 ;  /* 0x000000ffff061224 */ /* 0x000fe200078e0207 */
[----:B-----5:R-:W-:-:S03]  /*0650*/  ISETP.NE.AND P1, PT, R20, R21, PT ;  /* 0x000000151400720c */ /* 0x020fc60003f25270 */
[----:B------:R-:W-:-:S08]  /*0660*/  VIADD R7, R6, 0x1 ;  /* 0x0000000106077836 */ /* 0x000fd00000000000 */
[----:B------:R-:W-:Y:S02]  /*0670*/  @P0 IADD3 R7, PT, PT, R6, RZ, RZ ;  /* 0x000000ff06070210 */ /* 0x000fe40007ffe0ff */
[----:B------:R-:W-:-:S03]  /*0680*/  ISETP.NE.AND P2, PT, R18, R19, PT ;  /* 0x000000131200720c */ /* 0x000fc60003f45270 */
[----:B------:R-:W-:Y:S02]  /*0690*/  VIADD R6, R7, 0x1 ;  /* 0x0000000107067836 */ /* 0x000fe40000000000 */
[----:B------:R-:W-:Y:S01]  /*06a0*/  @P1 IMAD.MOV R6, RZ, RZ, R7 ;  /* 0x000000ffff061224 */ /* 0x000fe200078e0207 */
[----:B------:R-:W-:-:S03]  /*06b0*/  ISETP.NE.AND P0, PT, R24, R25, PT ;  /* 0x000000191800720c */ /* 0x000fc60003f05270 */
[----:B------:R-:W-:Y:S01]  /*06c0*/  VIADD R7, R6, 0x1 ;  /* 0x0000000106077836 */ /* 0x000fe20000000000 */
[----:B------:R-:W-:-:S03]  /*06d0*/  IADD3 R2, P1, PT, R2, 0x40, RZ ;  /* 0x0000004002027810 */ /* 0x000fc60007f3e0ff */
[----:B------:R-:W-:Y:S01]  /*06e0*/  @P2 IMAD.MOV R7, RZ, RZ, R6 ;  /* 0x000000ffff072224 */ /* 0x000fe200078e0206 */
[----:B------:R-:W-:Y:S01]  /*06f0*/  IADD3 R4, P2, PT, R4, 0x40, RZ ;  /* 0x0000004004047810 */ /* 0x000fe20007f5e0ff */
[----:B------:R-:W-:-:S03]  /*0700*/  IMAD.X R3, RZ, RZ, R3, P1 ;  /* 0x000000ffff037224 */ /* 0x000fc600008e0603 */
[----:B------:R-:W-:Y:S01]  /*0710*/  IADD3 R16, PT, PT, R7, 0x1, RZ ;  /* 0x0000000107107810 */ /* 0x000fe20007ffe0ff */
[----:B------:R-:W-:Y:S02]  /*0720*/  IMAD.X R5, RZ, RZ, R5, P2 ;  /* 0x000000ffff057224 */ /* 0x000fe400010e0605 */
[----:B------:R-:W-:Y:S01]  /*0730*/  @P0 IMAD.MOV R16, RZ, RZ, R7 ;  /* 0x000000ffff100224 */ /* 0x000fe200078e0207 */
[----:B------:R-:W-:Y:S06]  /*0740*/  BRA.U UP1, `(.L_x_2) ;  /* 0xfffffff901a47547 */ /* 0x000fec000b83ffff */
.L_x_1:
[----:B------:R-:W-:Y:S05]  /*0750*/  BRA.U !UP0, `(.L_x_3) ;  /* 0x0000000508a07547 */ /* 0x000fea000b800000 */
[----:B------:R-:W-:Y:S02]  /*0760*/  UISETP.GE.U32.AND UP0, UPT, UR8, 0x8, UPT ;  /* 0x000000080800788c */ /* 0x000fe4000bf06070 */
[----:B------:R-:W-:-:S04]  /*0770*/  ULOP3.LUT UR5, UR11, 0x7, URZ, 0xc0, !UPT ;  /* 0x000000070b057892 */ /* 0x000fc8000f8ec0ff */
[----:B------:R-:W-:-:S03]  /*0780*/  UISETP.NE.AND UP1, UPT, UR5, URZ, UPT ;  /* 0x000000ff0500728c */ /* 0x000fc6000bf25270 */
[----:B------:R-:W-:Y:S08]  /*0790*/  BRA.U !UP0, `(.L_x_4) ;  /* 0x0000000108b47547 */ /* 0x000ff0000b800000 */
[----:B------:R-:W0:Y:S08]  /*07a0*/  LDC.64 R2, c[0x0][0x388] ;  /* 0x0000e200ff027b82 */ /* 0x000e300000000a00 */
[----:B------:R-:W1:Y:S01]  /*07b0*/  LDC.64 R4, c[0x0][0x390] ;  /* 0x0000e400ff047b82 */ /* 0x000e620000000a00 */
[----:B0-----:R-:W-:-:S05]  /*07c0*/  IMAD.WIDE.U32 R2, R0, 0x4, R2 ;  /* 0x0000000400027825 */ /* 0x001fca00078e0002 */
[----:B------:R-:W2:Y:S01]  /*07d0*/  LDG.E.CONSTANT R6, desc[UR12][R2.64] ;  /* 0x0000000c02067981 */ /* 0x000ea2000c1e9900 */
[----:B-1----:R-:W-:-:S03]  /*07e0*/  IMAD.WIDE.U32 R4, R0, 0x4, R4 ;  /* 0x0000000400047825 */ /* 0x002fc600078e0004 */
[----:B------:R-:W3:Y:S04]  /*07f0*/  LDG.E.CONSTANT R8, desc[UR12][R2.64+0x4] ;  /* 0x0000040c02087981 */ /* 0x000ee8000c1e9900 */
[----:B------:R-:W2:Y:S04]  /*0800*/  LDG.E.CONSTANT R7, desc[UR12][R4.64] ;  /* 0x0000000c04077981 */ /* 0x000ea8000c1e9900 */
        /* <DEDUP_REMOVED lines=11> */
[----:B------:R0:W5:Y:S04]  /*08c0*/  LDG.E.CONSTANT R21, desc[UR12][R2.64+0x1c] ;  /* 0x00001c0c02157981 */ /* 0x000168000c1e9900 */
[----:B------:R-:W5:Y:S01]  /*08d0*/  LDG.E.CONSTANT R22, desc[UR12][R4.64+0x1c] ;  /* 0x00001c0c04167981 */ /* 0x000f62000c1e9900 */
[----:B------:R-:W-:Y:S01]  /*08e0*/  VIADD R0, R0, 0x8 ;  /* 0x0000000800007836 */ /* 0x000fe20000000000 */
[----:B--2---:R-:W-:-:S02]  /*08f0*/  ISETP.NE.AND P0, PT, R6, R7, PT ;  /* 0x000000070600720c */ /* 0x004fc40003f05270 */
[----:B---3--:R-:W-:Y:S01]  /*0900*/  ISETP.NE.AND P1, PT, R8, R9, PT ;  /* 0x000000090800720c */ /* 0x008fe20003f25270 */
[----:B------:R-:W-:-:S10]  /*0910*/  VIADD R6, R16, 0x1 ;  /* 0x0000000110067836 */ /* 0x000fd40000000000 */
[----:B------:R-:W-:Y:S02]  /*0920*/  @P0 IADD3 R6, PT, PT, R16, RZ, RZ ;  /* 0x000000ff10060210 */ /* 0x000fe40007ffe0ff */
[----:B----4-:R-:W-:-:S03]  /*0930*/  ISETP.NE.AND P0, PT, R10, R11, PT ;  /* 0x0000000b0a00720c */ /* 0x010fc60003f05270 */
[----:B------:R-:W-:Y:S02]  /*0940*/  VIADD R7, R6, 0x1 ;  /* 0x0000000106077836 */ /* 0x000fe40000000000 */
[----:B------:R-:W-:Y:S01]  /*0950*/  @P1 IMAD.MOV R7, RZ, RZ, R6 ;  /* 0x000000ffff071224 */ /* 0x000fe200078e0206 */
[----:B-----5:R-:W-:-:S03]  /*0960*/  ISETP.NE.AND P1, PT, R12, R13, PT ;  /* 0x0000000d0c00720c */ /* 0x020fc60003f25270 */
[----:B------:R-:W-:-:S04]  /*0970*/  VIADD R6, R7, 0x1 ;  /* 0x0000000107067836 */ /* 0x000fc80000000000 */
[----:B------:R-:W-:Y:S02]  /*0980*/  @P0 IADD3 R6, PT, PT, R7, RZ, RZ ;  /* 0x000000ff07060210 */ /* 0x000fe40007ffe0ff */
[----:B------:R-:W-:-:S03]  /*0990*/  ISETP.NE.AND P0, PT, R14, R15, PT ;  /* 0x0000000f0e00720c */ /* 0x000fc60003f05270 */
[----:B0-----:R-:W-:Y:S02]  /*09a0*/  VIADD R2, R6, 0x1 ;  /* 0x0000000106027836 */ /* 0x001fe40000000000 */
[----:B------:R-:W-:Y:S01]  /*09b0*/  @P1 IMAD.MOV R2, RZ, RZ, R6 ;  /* 0x000000ffff021224 */ /* 0x000fe200078e0206 */
[----:B------:R-:W-:-:S03]  /*09c0*/  ISETP.NE.AND P1, PT, R17, R18, PT ;  /* 0x000000121100720c */ /* 0x000fc60003f25270 */
[----:B------:R-:W-:-:S04]  /*09d0*/  VIADD R3, R2, 0x1 ;  /* 0x0000000102037836 */ /* 0x000fc80000000000 */
[----:B------:R-:W-:Y:S02]  /*09e0*/  @P0 IADD3 R3, PT, PT, R2, RZ, RZ ;  /* 0x000000ff02030210 */ /* 0x000fe40007ffe0ff */
[----:B------:R-:W-:-:S03]  /*09f0*/  ISETP.NE.AND P0, PT, R19, R20, PT ;  /* 0x000000141300720c */ /* 0x000fc60003f05270 */
[----:B------:R-:W-:Y:S02]  /*0a00*/  VIADD R2, R3, 0x1 ;  /* 0x0000000103027836 */ /* 0x000fe40000000000 */
[----:B------:R-:W-:Y:S01]  /*0a10*/  @P1 IMAD.MOV R2, RZ, RZ, R3 ;  /* 0x000000ffff021224 */ /* 0x000fe200078e0203 */
[----:B------:R-:W-:-:S03]  /*0a20*/  ISETP.NE.AND P1, PT, R21, R22, PT ;  /* 0x000000161500720c */ /* 0x000fc60003f25270 */
[----:B------:R-:W-:-:S04]  /*0a30*/  VIADD R3, R2, 0x1 ;  /* 0x0000000102037836 */ /* 0x000fc80000000000 */
[----:B------:R-:W-:-:S05]  /*0a40*/  @P0 IADD3 R3, PT, PT, R2, RZ, RZ ;  /* 0x000000ff02030210 */ /* 0x000fca0007ffe0ff */
[----:B------:R-:W-:Y:S02]  /*0a50*/  VIADD R16, R3, 0x1 ;  /* 0x0000000103107836 */ /* 0x000fe40000000000 */
[----:B------:R-:W-:-:S07]  /*0a60*/  @P1 IMAD.MOV R16, RZ, RZ, R3 ;  /* 0x000000ffff101224 */ /* 0x000fce00078e0203 */
.L_x_4:
        /* <DEDUP_REMOVED lines=16> */
[----:B------:R-:W5:Y:S01]  /*0b70*/  LDG.E.CONSTANT R13, desc[UR12][R4.64+0xc] ;  /* 0x00000c0c040d7981 */ /* 0x000f62000c1e9900 */
[----:B------:R-:W-:Y:S01]  /*0b80*/  VIADD R0, R0, 0x4 ;  /* 0x0000000400007836 */ /* 0x000fe20000000000 */
[----:B--2---:R-:W-:-:S02]  /*0b90*/  ISETP.NE.AND P0, PT, R6, R7, PT ;  /* 0x000000070600720c */ /* 0x004fc40003f05270 */
[----:B---3--:R-:W-:Y:S02]  /*0ba0*/  ISETP.NE.AND P1, PT, R8, R9, PT ;  /* 0x000000090800720c */ /* 0x008fe40003f25270 */
[----:B------:R-:W-:-:S09]  /*0bb0*/  IADD3 R6, PT, PT, R16, 0x1, RZ ;  /* 0x0000000110067810 */ /* 0x000fd20007ffe0ff */
[----:B------:R-:W-:Y:S01]  /*0bc0*/  @P0 IMAD.MOV R6, RZ, RZ, R16 ;  /* 0x000000ffff060224 */ /* 0x000fe200078e0210 */
[----:B----4-:R-:W-:-:S03]  /*0bd0*/  ISETP.NE.AND P0, PT, R10, R11, PT ;  /* 0x0000000b0a00720c */ /* 0x010fc60003f05270 */
[----:B------:R-:W-:Y:S02]  /*0be0*/  VIADD R7, R6, 0x1 ;  /* 0x0000000106077836 */ /* 0x000fe40000000000 */
[----:B------:R-:W-:Y:S01]  /*0bf0*/  @P1 IMAD.MOV R7, RZ, RZ, R6 ;  /* 0x000000ffff071224 */ /* 0x000fe200078e0206 */
[----:B-----5:R-:W-:-:S04]  /*0c00*/  ISETP.NE.AND P1, PT, R12, R13, PT ;  /* 0x0000000d0c00720c */ /* 0x020fc80003f25270 */
[----:B------:R-:W-:-:S03]  /*0c10*/  IADD3 R6, PT, PT, R7, 0x1, RZ ;  /* 0x0000000107067810 */ /* 0x000fc60007ffe0ff */
[----:B------:R-:W-:-:S04]  /*0c20*/  @P0 IMAD.MOV R6, RZ, RZ, R7 ;  /* 0x000000ffff060224 */ /* 0x000fc800078e0207 */
[C---:B------:R-:W-:Y:S02]  /*0c30*/  VIADD R16, R6.reuse, 0x1 ;  /* 0x0000000106107836 */ /* 0x040fe40000000000 */
[----:B------:R-:W-:-:S07]  /*0c40*/  @P1 IADD3 R16, PT, PT, R6, RZ, RZ ;  /* 0x000000ff06101210 */ /* 0x000fce0007ffe0ff */
.L_x_5:
[----:B------:R-:W-:Y:S05]  /*0c50*/  BRA.U !UP1, `(.L_x_3) ;  /* 0x0000000109607547 */ /* 0x000fea000b800000 */
[----:B------:R-:W0:Y:S01]  /*0c60*/  LDC.64 R2, c[0x0][0x390] ;  /* 0x0000e400ff027b82 */ /* 0x000e220000000a00 */
[----:B------:R-:W-:-:S07]  /*0c70*/  UIADD3 UR4, UPT, UPT, -UR4, URZ, URZ ;  /* 0x000000ff04047290 */ /* 0x000fce000fffe1ff */
[----:B------:R-:W1:Y:S01]  /*0c80*/  LDC.64 R4, c[0x0][0x388] ;  /* 0x0000e200ff047b82 */ /* 0x000e620000000a00 */
[----:B0-----:R-:W-:-:S04]  /*0c90*/  IMAD.WIDE.U32 R2, R0, 0x4, R2 ;  /* 0x0000000400027825 */ /* 0x001fc800078e0002 */
[----:B------:R-:W-:Y:S02]  /*0ca0*/  IMAD.MOV.U32 R6, RZ, RZ, R2 ;  /* 0x000000ffff067224 */ /* 0x000fe400078e0002 */
[----:B------:R-:W-:Y:S02]  /*0cb0*/  IMAD.MOV.U32 R7, RZ, RZ, R3 ;  /* 0x000000ffff077224 */ /* 0x000fe400078e0003 */
[----:B-1----:R-:W-:-:S04]  /*0cc0*/  IMAD.WIDE.U32 R4, R0, 0x4, R4 ;  /* 0x0000000400047825 */ /* 0x002fc800078e0004 */
[----:B------:R-:W-:Y:S01]  /*0cd0*/  IMAD.MOV.U32 R2, RZ, RZ, R4 ;  /* 0x000000ffff027224 */ /* 0x000fe200078e0004 */
[----:B------:R-:W-:-:S07]  /*0ce0*/  MOV R3, R5 ;  /* 0x0000000500037202 */ /* 0x000fce0000000f00 */
.L_x_6:
[----:B------:R-:W-:Y:S01]  /*0cf0*/  IMAD.MOV.U32 R5, RZ, RZ, R7 ;  /* 0x000000ffff057224 */ /* 0x000fe200078e0007 */
[----:B------:R0:W2:Y:S01]  /*0d00*/  LDG.E.CONSTANT R0, desc[UR12][R2.64] ;  /* 0x0000000c02007981 */ /* 0x0000a2000c1e9900 */
[----:B------:R-:W-:-:S05]  /*0d10*/  IMAD.MOV.U32 R4, RZ, RZ, R6 ;  /* 0x000000ffff047224 */ /* 0x000fca00078e0006 */
[----:B------:R-:W2:Y:S01]  /*0d20*/  LDG.E.CONSTANT R5, desc[UR12][R4.64] ;  /* 0x0000000c04057981 */ /* 0x000ea2000c1e9900 */
[----:B------:R-:W-:-:S04]  /*0d30*/  UIADD3 UR4, UPT, UPT, UR4, 0x1, URZ ;  /* 0x0000000104047890 */ /* 0x000fc8000fffe0ff */
[----:B------:R-:W-:Y:S01]  /*0d40*/  UISETP.NE.AND UP0, UPT, UR4, URZ, UPT ;  /* 0x000000ff0400728c */ /* 0x000fe2000bf05270 */
[----:B------:R-:W-:Y:S02]  /*0d50*/  IADD3 R6, P1, PT, R6, 0x4, RZ ;  /* 0x0000000406067810 */ /* 0x000fe40007f3e0ff */
[----:B0-----:R-:W-:-:S03]  /*0d60*/  IADD3 R2, P2, PT, R2, 0x4, RZ ;  /* 0x0000000402027810 */ /* 0x001fc60007f5e0ff */
[----:B------:R-:W-:Y:S02]  /*0d70*/  IMAD.X R7, RZ, RZ, R7, P1 ;  /* 0x000000ffff077224 */ /* 0x000fe400008e0607 */
[----:B------:R-:W-:Y:S01]  /*0d80*/  IMAD.X R3, RZ, RZ, R3, P2 ;  /* 0x000000ffff037224 */ /* 0x000fe200010e0603 */
[----:B--2---:R-:W-:Y:S01]  /*0d90*/  ISETP.NE.AND P0, PT, R0, R5, PT ;  /* 0x000000050000720c */ /* 0x004fe20003f05270 */
[----:B------:R-:W-:-:S12]  /*0da0*/  VIADD R0, R16, 0x1 ;  /* 0x0000000110007836 */ /* 0x000fd80000000000 */
[----:B------:R-:W-:-:S05]  /*0db0*/  @P0 IADD3 R0, PT, PT, R16, RZ, RZ ;  /* 0x000000ff10000210 */ /* 0x000fca0007ffe0ff */
[----:B------:R-:W-:Y:S01]  /*0dc0*/  IMAD.MOV.U32 R16, RZ, RZ, R0 ;  /* 0x000000ffff107224 */ /* 0x000fe200078e0000 */
[----:B------:R-:W-:Y:S06]  /*0dd0*/  BRA.U UP0, `(.L_x_6) ;  /* 0xfffffffd00c47547 */ /* 0x000fec000b83ffff */
.L_x_3:
[----:B------:R-:W-:-:S07]  /*0de0*/  I2FP.F32.U32 R3, R16 ;  /* 0x0000001000037245 */ /* 0x000fce0000201000 */
.L_x_0:
[----:B------:R-:W-:-:S04]  /*0df0*/  I2FP.F32.S32 R4, UR11 ;  /* 0x0000000b00047c45 */ /* 0x000fc80008201400 */
[----:B------:R-:W0:Y:S08]  /*0e00*/  MUFU.RCP R5, R4 ;  /* 0x0000000400057308 */ /* 0x000e300000001000 */
[----:B------:R-:W1:Y:S01]  /*0e10*/  FCHK P0, R3, R4 ;  /* 0x0000000403007302 */ /* 0x000e620000000000 */
[----:B0-----:R-:W-:-:S04]  /*0e20*/  FFMA R0, -R4, R5, 1 ;  /* 0x3f80000004007423 */ /* 0x001fc80000000105 */
[----:B------:R-:W-:-:S04]  /*0e30*/  FFMA R0, R5, R0, R5 ;  /* 0x0000000005007223 */ /* 0x000fc80000000005 */
[----:B------:R-:W-:-:S04]  /*0e40*/  FFMA R5, R0, R3, RZ ;  /* 0x0000000300057223 */ /* 0x000fc800000000ff */
[----:B------:R-:W-:-:S04]  /*0e50*/  FFMA R2, -R4, R5, R3 ;  /* 0x0000000504027223 */ /* 0x000fc80000000103 */
[----:B------:R-:W-:Y:S01]  /*0e60*/  FFMA R5, R0, R2, R5 ;  /* 0x0000000200057223 */ /* 0x000fe20000000005 */
[----:B-1----:R-:W-:Y:S06]  /*0e70*/  @!P0 BRA `(.L_x_7) ;  /* 0x0000000000088947 */ /* 0x002fec0003800000 */
[----:B------:R-:W-:-:S07]  /*0e80*/  MOV R2, 0xea0 ;  /* 0x00000ea000027802 */ /* 0x000fce0000000f00 */
[----:B------:R-:W-:Y:S05]  /*0e90*/  CALL.REL.NOINC `($__internal_0_$__cuda_sm3x_div_rn_noftz_f32_slowpath) ;  /* 0x00000000002c7944 */ /* 0x000fea0003c00000 */
.L_x_7:
[----:B------:R-:W0:Y:S01]  /*0ea0*/  LDCU.64 UR4, c[0x0][0x3a0] ;  /* 0x00007400ff0477ac */ /* 0x000e220008000a00 */
[----:B------:R-:W1:Y:S01]  /*0eb0*/  LDC.64 R2, c[0x0][0x398] ;  /* 0x0000e600ff027b82 */ /* 0x000e620000000a00 */
[----:B------:R-:W-:Y:S01]  /*0ec0*/  HFMA2 R9, -RZ, RZ, 0.81396484375, 0.000785350799560546875 ;  /* 0x3a83126fff097431 */ /* 0x000fe200000001ff */
[----:B0-----:R-:W-:-:S04]  /*0ed0*/  UIMAD UR4, UR4, UR5, URZ ;  /* 0x00000005040472a4 */ /* 0x001fc8000f8e02ff */
[----:B------:R-:W-:Y:S01]  /*0ee0*/  UIMAD.WIDE UR4, UR4, 0x4, URZ ;  /* 0x00000004040478a5 */ /* 0x000fe2000f8e02ff */
[----:B-1----:R-:W-:Y:S04]  /*0ef0*/  STG.E desc[UR12][R2.64], R5 ;  /* 0x0000000502007986 */ /* 0x002fe8000c10190c */
[----:B------:R-:W-:Y:S04]  /*0f00*/  STG.E desc[UR12][R2.64+0x4], R9 ;  /* 0x0000040902007986 */ /* 0x000fe8000c10190c */
[----:B------:R-:W0:Y:S02]  /*0f10*/  I2F.U64 R0, UR4 ;  /* 0x0000000400007d12 */ /* 0x000e240008301000 */
[----:B0-----:R-:W-:-:S05]  /*0f20*/  FMUL R7, R0, 9.5367431640625e-07 ;  /* 0x3580000000077820 */ /* 0x001fca0000400000 */
[----:B------:R-:W-:Y:S01]  /*0f30*/  STG.E desc[UR12][R2.64+0x8], R7 ;  /* 0x0000080702007986 */ /* 0x000fe2000c10190c */
[----:B------:R-:W-:Y:S05]  /*0f40*/  EXIT ;  /* 0x000000000000794d */ /* 0x000fea0003800000 */
        .weak           $__internal_0_$__cuda_sm3x_div_rn_noftz_f32_slowpath
        .type           $__internal_0_$__cuda_sm3x_div_rn_noftz_f32_slowpath,@function
        .size           $__internal_0_$__cuda_sm3x_div_rn_noftz_f32_slowpath,(.L_x_335 - $__internal_0_$__cuda_sm3x_div_rn_noftz_f32_slowpath)
$__internal_0_$__cuda_sm3x_div_rn_noftz_f32_slowpath:
[----:B------:R-:W-:Y:S02]  /*0f50*/  SHF.R.U32.HI R5, RZ, 0x17, R4 ;  /* 0x00000017ff057819 */ /* 0x000fe40000011604 */
[----:B------:R-:W-:Y:S02]  /*0f60*/  SHF.R.U32.HI R0, RZ, 0x17, R3 ;  /* 0x00000017ff007819 */ /* 0x000fe40000011603 */
[----:B------:R-:W-:Y:S02]  /*0f70*/  LOP3.LUT R5, R5, 0xff, RZ, 0xc0, !PT ;  /* 0x000000ff05057812 */ /* 0x000fe400078ec0ff */
[----:B------:R-:W-:-:S03]  /*0f80*/  LOP3.LUT R10, R0, 0xff, RZ, 0xc0, !PT ;  /* 0x000000ff000a7812 */ /* 0x000fc600078ec0ff */
[----:B------:R-:W-:Y:S02]  /*0f90*/  VIADD R7, R5, 0xffffffff ;  /* 0xffffffff05077836 */ /* 0x000fe40000000000 */
[----:B------:R-:W-:-:S03]  /*0fa0*/  VIADD R8, R10, 0xffffffff ;  /* 0xffffffff0a087836 */ /* 0x000fc60000000000 */
[----:B------:R-:W-:-:S04]  /*0fb0*/  ISETP.GT.U32.AND P0, PT, R7, 0xfd, PT ;  /* 0x000000fd0700780c */ /* 0x000fc80003f04070 */
[----:B------:R-:W-:-:S13]  /*0fc0*/  ISETP.GT.U32.OR P0, PT, R8, 0xfd, P0 ;  /* 0x000000fd0800780c */ /* 0x000fda0000704470 */
[----:B------:R-:W-:Y:S01]  /*0fd0*/  @!P0 IMAD.MOV.U32 R6, RZ, RZ, RZ ;  /* 0x000000ffff068224 */ /* 0x000fe200078e00ff */
[----:B------:R-:W-:Y:S06]  /*0fe0*/  @!P0 BRA `(.L_x_8) ;  /* 0x0000000000608947 */ /* 0x000fec0003800000 */
[----:B------:R-:W-:Y:S02]  /*0ff0*/  FSETP.GTU.FTZ.AND P0, PT, |R3|, +INF , PT ;  /* 0x7f8000000300780b */ /* 0x000fe40003f1c200 */
[----:B------:R-:W-:Y:S02]  /*1000*/  FSETP.GTU.FTZ.AND P1, PT, |R4|, +INF , PT ;  /* 0x7f8000000400780b */ /* 0x000fe40003f3c200 */
[----:B------:R-:W-:Y:S02]  /*1010*/  MOV R0, R4 ;  /* 0x0000000400007202 */ /* 0x000fe40000000f00 */
[----:B------:R-:W-:-:S13]  /*1020*/  PLOP3.LUT P0, PT, P0, P1, PT, 0xf8, 0x8f ;  /* 0x00000000008f781c */ /* 0x000fda0000703f70 */
[----:B------:R-:W-:Y:S05]  /*1030*/  @P0 BRA `(.L_x_9) ;  /* 0x0000000400440947 */ /* 0x000fea0003800000 */
[----:B------:R-:W-:-:S13]  /*1040*/  LOP3.LUT P0, RZ, R4, 0x7fffffff, R3, 0xc8, !PT ;  /* 0x7fffffff04ff7812 */ /* 0x000fda000780c803 */
[----:B------:R-:W-:Y:S05]  /*1050*/  @!P0 BRA `(.L_x_10) ;  /* 0x0000000400348947 */ /* 0x000fea0003800000 */
[C---:B------:R-:W-:Y:S02]  /*1060*/  FSETP.NEU.FTZ.AND P2, PT, |R3|.reuse, +INF , PT ;  /* 0x7f8000000300780b */ /* 0x040fe40003f5d200 */
[----:B------:R-:W-:Y:S02]  /*1070*/  FSETP.NEU.FTZ.AND P1, PT, |R0|, +INF , PT ;  /* 0x7f8000000000780b */ /* 0x000fe40003f3d200 */
[----:B------:R-:W-:-:S11]  /*1080*/  FSETP.NEU.FTZ.AND P0, PT, |R3|, +INF , PT ;  /* 0x7f8000000300780b */ /* 0x000fd60003f1d200 */
[----:B------:R-:W-:Y:S05]  /*1090*/  @!P1 BRA !P2, `(.L_x_10) ;  /* 0x0000000400249947 */ /* 0x000fea0005000000 */
[----:B------:R-:W-:-:S04]  /*10a0*/  LOP3.LUT P2, RZ, R3, 0x7fffffff, RZ, 0xc0, !PT ;  /* 0x7fffffff03ff7812 */ /* 0x000fc8000784c0ff */
[----:B------:R-:W-:-:S13]  /*10b0*/  PLOP3.LUT P1, PT, P1, P2, PT, 0x2f, 0xf2 ;  /* 0x0000000000f2781c */ /* 0x000fda0000f24577 */
[----:B------:R-:W-:Y:S05]  /*10c0*/  @P1 BRA `(.L_x_11) ;  /* 0x0000000400101947 */ /* 0x000fea0003800000 */
[----:B------:R-:W-:-:S04]  /*10d0*/  LOP3.LUT P1, RZ, R4, 0x7fffffff, RZ, 0xc0, !PT ;  /* 0x7fffffff04ff7812 */ /* 0x000fc8000782c0ff */
[----:B------:R-:W-:-:S13]  /*10e0*/  PLOP3.LUT P0, PT, P0, P1, PT, 0x2f, 0xf2 ;  /* 0x0000000000f2781c */ /* 0x000fda0000702577 */
[----:B------:R-:W-:Y:S05]  /*10f0*/  @P0 BRA `(.L_x_12) ;  /* 0x0000000000f80947 */ /* 0x000fea0003800000 */
[----:B------:R-:W-:Y:S02]  /*1100*/  ISETP.GE.AND P0, PT, R8, RZ, PT ;  /* 0x000000ff0800720c */ /* 0x000fe40003f06270 */
[----:B------:R-:W-:-:S11]  /*1110*/  ISETP.GE.AND P1, PT, R7, RZ, PT ;  /* 0x000000ff0700720c */ /* 0x000fd60003f26270 */
[----:B------:R-:W-:Y:S02]  /*1120*/  @P0 IMAD.MOV.U32 R6, RZ, RZ, RZ ;  /* 0x000000ffff060224 */ /* 0x000fe400078e00ff */
[----:B------:R-:W-:Y:S01]  /*1130*/  @!P0 FFMA R3, R3, 1.84467440737095516160e+19, RZ ;  /* 0x5f80000003038823 */ /* 0x000fe200000000ff */
[----:B------:R-:W-:Y:S02]  /*1140*/  @!P0 IMAD.MOV.U32 R6, RZ, RZ, -0x40 ;  /* 0xffffffc0ff068424 */ /* 0x000fe400078e00ff */
[----:B------:R-:W-:Y:S02]  /*1150*/  @!P1 FFMA R4, R0, 1.84467440737095516160e+19, RZ ;  /* 0x5f80000000049823 */ /* 0x000fe400000000ff */
[----:B------:R-:W-:-:S07]  /*1160*/  @!P1 VIADD R6, R6, 0x40 ;  /* 0x0000004006069836 */ /* 0x000fce0000000000 */
.L_x_8:
[----:B------:R-:W-:-:S04]  /*1170*/  LEA R7, R5, 0xc0800000, 0x17 ;  /* 0xc080000005077811 */ /* 0x000fc800078eb8ff */
[----:B------:R-:W-:Y:S01]  /*1180*/  IADD3 R7, PT, PT, -R7, R4, RZ ;  /* 0x0000000407077210 */ /* 0x000fe20007ffe1ff */
[----:B------:R-:W-:-:S03]  /*1190*/  VIADD R4, R10, 0xffffff81 ;  /* 0xffffff810a047836 */ /* 0x000fc60000000000 */
[----:B------:R-:W0:Y:S01]  /*11a0*/  MUFU.RCP R8, R7 ;  /* 0x0000000700087308 */ /* 0x000e220000001000 */
[----:B------:R-:W-:Y:S01]  /*11b0*/  FADD.FTZ R9, -R7, -RZ ;  /* 0x800000ff07097221 */ /* 0x000fe20000010100 */
[C---:B------:R-:W-:Y:S01]  /*11c0*/  IMAD R0, R4.reuse, -0x800000, R3 ;  /* 0xff80000004007824 */ /* 0x040fe200078e0203 */
[----:B------:R-:W-:-:S05]  /*11d0*/  IADD3 R5, PT, PT, R4, 0x7f, -R5 ;  /* 0x0000007f04057810 */ /* 0x000fca0007ffe805 */
[----:B------:R-:W-:Y:S02]  /*11e0*/  IMAD.IADD R5, R5, 0x1, R6 ;  /* 0x0000000105057824 */ /* 0x000fe400078e0206 */
[----:B0-----:R-:W-:-:S04]  /*11f0*/  FFMA R11, R8, R9, 1 ;  /* 0x3f800000080b7423 */ /* 0x001fc80000000009 */
[----:B------:R-:W-:-:S04]  /*1200*/  FFMA R10, R8, R11, R8 ;  /* 0x0000000b080a7223 */ /* 0x000fc80000000008 */
[----:B------:R-:W-:-:S04]  /*1210*/  FFMA R3, R0, R10, RZ ;  /* 0x0000000a00037223 */ /* 0x000fc800000000ff */
[----:B------:R-:W-:-:S04]  /*1220*/  FFMA R8, R9, R3, R0 ;  /* 0x0000000309087223 */ /* 0x000fc80000000000 */
[----:B------:R-:W-:-:S04]  /*1230*/  FFMA R11, R10, R8, R3 ;  /* 0x000000080a0b7223 */ /* 0x000fc80000000003 */
[----:B------:R-:W-:-:S04]  /*1240*/  FFMA R8, R9, R11, R0 ;  /* 0x0000000b09087223 */ /* 0x000fc80000000000 */
[----:B------:R-:W-:-:S05]  /*1250*/  FFMA R3, R10, R8, R11 ;  /* 0x000000080a037223 */ /* 0x000fca000000000b */
[----:B------:R-:W-:-:S04]  /*1260*/  SHF.R.U32.HI R0, RZ, 0x17, R3 ;  /* 0x00000017ff007819 */ /* 0x000fc80000011603 */
[----:B------:R-:W-:-:S05]  /*1270*/  LOP3.LUT R0, R0, 0xff, RZ, 0xc0, !PT ;  /* 0x000000ff00007812 */ /* 0x000fca00078ec0ff */
[----:B------:R-:W-:-:S05]  /*1280*/  IMAD.IADD R6, R0, 0x1, R5 ;  /* 0x0000000100067824 */ /* 0x000fca00078e0205 */
[----:B------:R-:W-:-:S04]  /*1290*/  IADD3 R0, PT, PT, R6, -0x1, RZ ;  /* 0xffffffff06007810 */ /* 0x000fc80007ffe0ff */
[----:B------:R-:W-:-:S13]  /*12a0*/  ISETP.GE.U32.AND P0, PT, R0, 0xfe, PT ;  /* 0x000000fe0000780c */ /* 0x000fda0003f06070 */
[----:B------:R-:W-:Y:S05]  /*12b0*/  @!P0 BRA `(.L_x_13) ;  /* 0x0000000000808947 */ /* 0x000fea0003800000 */
[----:B------:R-:W-:-:S13]  /*12c0*/  ISETP.GT.AND P0, PT, R6, 0xfe, PT ;  /* 0x000000fe0600780c */ /* 0x000fda0003f04270 */
[----:B------:R-:W-:Y:S05]  /*12d0*/  @P0 BRA `(.L_x_14) ;  /* 0x00000000006c0947 */ /* 0x000fea0003800000 */
[----:B------:R-:W-:-:S13]  /*12e0*/  ISETP.GE.AND P0, PT, R6, 0x1, PT ;  /* 0x000000010600780c */ /* 0x000fda0003f06270 */
[----:B------:R-:W-:Y:S05]  /*12f0*/  @P0 BRA `(.L_x_15) ;  /* 0x0000000000980947 */ /* 0x000fea0003800000 */
[----:B------:R-:W-:Y:S02]  /*1300*/  ISETP.GE.AND P0, PT, R6, -0x18, PT ;  /* 0xffffffe80600780c */ /* 0x000fe40003f06270 */
[----:B------:R-:W-:-:S11]  /*1310*/  LOP3.LUT R3, R3, 0x80000000, RZ, 0xc0, !PT ;  /* 0x8000000003037812 */ /* 0x000fd600078ec0ff */
[----:B------:R-:W-:Y:S05]  /*1320*/  @!P0 BRA `(.L_x_15) ;  /* 0x00000000008c8947 */ /* 0x000fea0003800000 */
[-CC-:B------:R-:W-:Y:S01]  /*1330*/  FFMA.RZ R0, R10, R8.reuse, R11.reuse ;  /* 0x000000080a007223 */ /* 0x180fe2000000c00b */
[----:B------:R-:W-:Y:S02]  /*1340*/  VIADD R7, R6, 0x20 ;  /* 0x0000002006077836 */ /* 0x000fe40000000000 */
[-CC-:B------:R-:W-:Y:S01]  /*1350*/  FFMA.RM R5, R10, R8.reuse, R11.reuse ;  /* 0x000000080a057223 */ /* 0x180fe2000000400b */
[----:B------:R-:W-:Y:S02]  /*1360*/  ISETP.NE.AND P2, PT, R6, RZ, PT ;  /* 0x000000ff0600720c */ /* 0x000fe40003f45270 */
[----:B------:R-:W-:Y:S01]  /*1370*/  LOP3.LUT R4, R0, 0x7fffff, RZ, 0xc0, !PT ;  /* 0x007fffff00047812 */ /* 0x000fe200078ec0ff */
[----:B------:R-:W-:Y:S01]  /*1380*/  FFMA.RP R0, R10, R8, R11 ;  /* 0x000000080a007223 */ /* 0x000fe2000000800b */
[----:B------:R-:W-:Y:S01]  /*1390*/  ISETP.NE.AND P1, PT, R6, RZ, PT ;  /* 0x000000ff0600720c */ /* 0x000fe20003f25270 */
[----:B------:R-:W-:Y:S01]  /*13a0*/  IMAD.MOV R6, RZ, RZ, -R6 ;  /* 0x000000ffff067224 */ /* 0x000fe200078e0a06 */
[----:B------:R-:W-:-:S02]  /*13b0*/  LOP3.LUT R4, R4, 0x800000, RZ, 0xfc, !PT ;  /* 0x0080000004047812 */ /* 0x000fc400078efcff */
[----:B------:R-:W-:Y:S02]  /*13c0*/  FSETP.NEU.FTZ.AND P0, PT, R0, R5, PT ;  /* 0x000000050000720b */ /* 0x000fe40003f1d000 */
[----:B------:R-:W-:Y:S02]  /*13d0*/  SHF.L.U32 R7, R4, R7, RZ ;  /* 0x0000000704077219 */ /* 0x000fe400000006ff */
[----:B------:R-:W-:Y:S02]  /*13e0*/  SEL R5, R6, RZ, P2 ;  /* 0x000000ff06057207 */ /* 0x000fe40001000000 */
[----:B------:R-:W-:Y:S02]  /*13f0*/  ISETP.NE.AND P1, PT, R7, RZ, P1 ;  /* 0x000000ff0700720c */ /* 0x000fe40000f25270 */
[----:B------:R-:W-:Y:S02]  /*1400*/  SHF.R.U32.HI R5, RZ, R5, R4 ;  /* 0x00000005ff057219 */ /* 0x000fe40000011604 */
[----:B------:R-:W-:-:S02]  /*1410*/  PLOP3.LUT P0, PT, P0, P1, PT, 0xf8, 0x8f ;  /* 0x00000000008f781c */ /* 0x000fc40000703f70 */
[----:B------:R-:W-:Y:S02]  /*1420*/  SHF.R.U32.HI R7, RZ, 0x1, R5 ;  /* 0x00000001ff077819 */ /* 0x000fe40000011605 */
[----:B------:R-:W-:-:S04]  /*1430*/  SEL R0, RZ, 0x1, !P0 ;  /* 0x00000001ff007807 */ /* 0x000fc80004000000 */
[----:B------:R-:W-:-:S04]  /*1440*/  LOP3.LUT R0, R0, 0x1, R7, 0xf8, !PT ;  /* 0x0000000100007812 */ /* 0x000fc800078ef807 */
[----:B------:R-:W-:-:S05]  /*1450*/  LOP3.LUT R0, R0, R5, RZ, 0xc0, !PT ;  /* 0x0000000500007212 */ /* 0x000fca00078ec0ff */
[----:B------:R-:W-:-:S05]  /*1460*/  IMAD.IADD R0, R7, 0x1, R0 ;  /* 0x0000000107007824 */ /* 0x000fca00078e0200 */
[----:B------:R-:W-:Y:S01]  /*1470*/  LOP3.LUT R3, R0, R3, RZ, 0xfc, !PT ;  /* 0x0000000300037212 */ /* 0x000fe200078efcff */
[----:B------:R-:W-:Y:S06]  /*1480*/  BRA `(.L_x_15) ;  /* 0x0000000000347947 */ /* 0x000fec0003800000 */
.L_x_14:
[----:B------:R-:W-:-:S04]  /*1490*/  LOP3.LUT R3, R3, 0x80000000, RZ, 0xc0, !PT ;  /* 0x8000000003037812 */ /* 0x000fc800078ec0ff */
[----:B------:R-:W-:Y:S01]  /*14a0*/  LOP3.LUT R3, R3, 0x7f800000, RZ, 0xfc, !PT ;  /* 0x7f80000003037812 */ /* 0x000fe200078efcff */
[----:B------:R-:W-:Y:S06]  /*14b0*/  BRA `(.L_x_15) ;  /* 0x0000000000287947 */ /* 0x000fec0003800000 */
.L_x_13:
[----:B------:R-:W-:Y:S01]  /*14c0*/  LEA R3, R5, R3, 0x17 ;  /* 0x0000000305037211 */ /* 0x000fe200078eb8ff */
[----:B------:R-:W-:Y:S06]  /*14d0*/  BRA `(.L_x_15) ;  /* 0x0000000000207947 */ /* 0x000fec0003800000 */
.L_x_12:
[----:B------:R-:W-:-:S04]  /*14e0*/  LOP3.LUT R3, R4, 0x80000000, R3, 0x48, !PT ;  /* 0x8000000004037812 */ /* 0x000fc800078e4803 */
[----:B------:R-:W-:Y:S01]  /*14f0*/  LOP3.LUT R3, R3, 0x7f800000, RZ, 0xfc, !PT ;  /* 0x7f80000003037812 */ /* 0x000fe200078efcff */
[----:B------:R-:W-:Y:S06]  /*1500*/  BRA `(.L_x_15) ;  /* 0x0000000000147947 */ /* 0x000fec0003800000 */
.L_x_11:
[----:B------:R-:W-:Y:S01]  /*1510*/  LOP3.LUT R3, R4, 0x80000000, R3, 0x48, !PT ;  /* 0x8000000004037812 */ /* 0x000fe200078e4803 */
[----:B------:R-:W-:Y:S06]  /*1520*/  BRA `(.L_x_15) ;  /* 0x00000000000c7947 */ /* 0x000fec0003800000 */
.L_x_10:
[----:B------:R-:W0:Y:S01]  /*1530*/  MUFU.RSQ R3, -QNAN ;  /* 0xffc0000000037908 */ /* 0x000e220000001400 */
[----:B------:R-:W-:Y:S05]  /*1540*/  BRA `(.L_x_15) ;  /* 0x0000000000047947 */ /* 0x000fea0003800000 */
.L_x_9:
[----:B------:R-:W-:-:S07]  /*1550*/  FADD.FTZ R3, R3, R0 ;  /* 0x0000000003037221 */ /* 0x000fce0000010000 */
.L_x_15:
[----:B0-----:R-:W-:Y:S02]  /*1560*/  IMAD.MOV.U32 R5, RZ, RZ, R3 ;  /* 0x000000ffff057224 */ /* 0x001fe400078e0003 */
[----:B------:R-:W-:-:S04]  /*1570*/  IMAD.MOV.U32 R3, RZ, RZ, 0x0 ;  /* 0x00000000ff037424 */ /* 0x000fc800078e00ff */
[----:B------:R-:W-:Y:S05]  /*1580*/  RET.REL.NODEC R2 `(gnn_performance_metrics) ;  /* 0xffffffe8029c7950 */ /* 0x000fea0003c3ffff */
.L_x_16:
[----:B------:R-:W-:-:S00]  /*1590*/  BRA `(.L_x_16) ;  /* 0xfffffffc00fc7947 */ /* 0x000fc0000383ffff */
[----:B------:R-:W-:-:S00]  /*15a0*/  NOP ;  /* 0x0000000000007918 */ /* 0x000fc00000000000 */
        /* <DEDUP_REMOVED lines=13> */
.L_x_335:


//--------------------- .text.gnn_forward_pass    --------------------------
	.section	.text.gnn_forward_pass,"ax",@progbits
	.align	128
        .global         gnn_forward_pass
        .type           gnn_forward_pass,@function
        .size           gnn_forward_pass,(.L_x_345 - gnn_forward_pass)
        .other          gnn_forward_pass,@"STO_CUDA_ENTRY STV_DEFAULT"
gnn_forward_pass:
.text.gnn_forward_pass:
[----:B------:R-:W-:Y:S01]  /*0000*/  LDC R1, c[0x0][0x37c] ;  /* 0x0000df00ff017b82 */ /* 0x000fe20000000800 */
[----:B------:R-:W0:Y:S07]  /*0010*/  S2R R3, SR_TID.X ;  /* 0x0000000000037919 */ /* 0x000e2e0000002100 */
[----:B------:R-:W0:Y:S01]  /*0020*/  S2UR UR4, SR_CTAID.X ;  /* 0x00000000000479c3 */ /* 0x000e220000002500 */
[----:B------:R-:W1:Y:S07]  /*0030*/  LDCU UR5, c[0x0][0x3b8] ;  /* 0x00007700ff0577ac */ /* 0x000e6e0008000800 */
[----:B------:R-:W0:Y:S02]  /*0040*/  LDC R0, c[0x0][0x360] ;  /* 0x0000d800ff007b82 */ /* 0x000e240000000800 */
[----:B0-----:R-:W-:-:S05]  /*0050*/  IMAD R0, R0, UR4, R3 ;  /* 0x0000000400007c24 */ /* 0x001fca000f8e0203 */
[----:B-1----:R-:W-:-:S13]  /*0060*/  ISETP.GE.AND P0, PT, R0, UR5, PT ;  /* 0x0000000500007c0c */ /* 0x002fda000bf06270 */
[----:B------:R-:W-:Y:S05]  /*0070*/  @P0 EXIT ;  /* 0x000000000000094d */ /* 0x000fea0003800000 */
[----:B------:R-:W0:Y:S01]  /*0080*/  LDCU UR5, c[0x0][0x3c0] ;  /* 0x00007800ff0577ac */ /* 0x000e220008000800 */
[----:B------:R-:W1:Y:S01]  /*0090*/  LDCU.64 UR14, c[0x0][0x358] ;  /* 0x00006b00ff0e77ac */ /* 0x000e620008000a00 */
[----:B0-----:R-:W-:-:S09]  /*00a0*/  UISETP.GE.AND UP0, UPT, UR5, 0x1, UPT ;  /* 0x000000010500788c */ /* 0x001fd2000bf06270 */
[----:B-1----:R-:W-:Y:S05]  /*00b0*/  BRA.U !UP0, `(.L_x_17) ;  /* 0x0000000508d47547 */ /* 0x002fea000b800000 */
[----:B------:R-:W-:Y:S02]  /*00c0*/  UISETP.GE.U32.AND UP1, UPT, UR5, 0x10, UPT ;  /* 0x000000100500788c */ /* 0x000fe4000bf26070 */
[----:B------:R-:W-:Y:S01]  /*00d0*/  IMAD R2, R0, UR5, RZ ;  /* 0x0000000500027c24 */ /* 0x000fe2000f8e02ff */
[----:B------:R-:W-:Y:S01]  /*00e0*/  ULOP3.LUT UR12, UR5, 0xf, URZ, 0xc0, !UPT ;  /* 0x0000000f050c7892 */ /* 0x000fe2000f8ec0ff */
[----:B------:R-:W-:-:S03]  /*00f0*/  UMOV UR4, URZ ;  /* 0x000000ff00047c82 */ /* 0x000fc60008000000 */
[----:B------:R-:W-:Y:S02]  /*0100*/  UISETP.NE.AND UP0, UPT, UR12, URZ, UPT ;  /* 0x000000ff0c00728c */ /* 0x000fe4000bf05270 */
[----:B------:R-:W-:Y:S09]  /*0110*/  BRA.U !UP1, `(.L_x_18) ;  /* 0x0000000109cc7547 */ /* 0x000ff2000b800000 */
[----:B------:R-:W0:Y:S01]  /*0120*/  LDCU.64 UR8, c[0x0][0x380] ;  /* 0x00007000ff0877ac */ /* 0x000e220008000a00 */
[----:B------:R-:W-:Y:S01]  /*0130*/  MOV R3, R2 ;  /* 0x0000000200037202 */ /* 0x000fe20000000f00 */
[----:B------:R-:W1:Y:S01]  /*0140*/  LDCU.64 UR10, c[0x0][0x3a8] ;  /* 0x00007500ff0a77ac */ /* 0x000e620008000a00 */
[----:B------:R-:W-:Y:S02]  /*0150*/  ULOP3.LUT UR4, UR5, 0x7ffffff0, URZ, 0xc0, !UPT ;  /* 0x7ffffff005047892 */ /* 0x000fe4000f8ec0ff */
[----:B0-----:R-:W-:Y:S02]  /*0160*/  UIADD3 UR7, UP1, UPT, UR8, 0x20, URZ ;  /* 0x0000002008077890 */ /* 0x001fe4000ff3e0ff */
[----:B-1----:R-:W-:Y:S02]  /*0170*/  UIADD3 UR5, UP2, UPT, UR10, 0x20, URZ ;  /* 0x000000200a057890 */ /* 0x002fe4000ff5e0ff */
[----:B------:R-:W-:Y:S02]  /*0180*/  UIADD3 UR10, UPT, UPT, -UR4, URZ, URZ ;  /* 0x000000ff040a7290 */ /* 0x000fe4000fffe1ff */
[----:B------:R-:W-:-:S02]  /*0190*/  UIADD3.X UR8, UPT, UPT, URZ, UR9, URZ, UP1, !UPT ;  /* 0x00000009ff087290 */ /* 0x000fc40008ffe4ff */
[----:B------:R-:W-:-:S12]  /*01a0*/  UIADD3.X UR6, UPT, UPT, URZ, UR11, URZ, UP2, !UPT ;  /* 0x0000000bff067290 */ /* 0x000fd800097fe4ff */
.L_x_19:
[----:B------:R-:W-:Y:S01]  /*01b0*/  MOV R5, UR8 ;  /* 0x0000000800057c02 */ /* 0x000fe20008000f00 */
[----:B------:R-:W-:-:S04]  /*01c0*/  IMAD.U32 R4, RZ, RZ, UR7 ;  /* 0x00000007ff047e24 */ /* 0x000fc8000f8e00ff */
[----:B------:R-:W-:-:S05]  /*01d0*/  IMAD.WIDE R4, R3, 0x4, R4 ;  /* 0x0000000403047825 */ /* 0x000fca00078e0204 */
[----:B0-----:R-:W2:Y:S04]  /*01e0*/  LDG.E.CONSTANT R9, desc[UR14][R4.64+-0x20] ;  /* 0xffffe00e04097981 */ /* 0x001ea8000c1e9900 */
[----:B------:R-:W3:Y:S04]  /*01f0*/  LDG.E.CONSTANT R11, desc[UR14][R4.64+-0x1c] ;  /* 0xffffe40e040b7981 */ /* 0x000ee8000c1e9900 */
        /* <DEDUP_REMOVED lines=14> */
[----:B------:R-:W-:Y:S01]  /*02e0*/  MOV R7, UR6 ;  /* 0x0000000600077c02 */ /* 0x000fe20008000f00 */
[----:B------:R-:W-:Y:S01]  /*02f0*/  IMAD.U32 R6, RZ, RZ, UR5 ;  /* 0x00000005ff067e24 */ /* 0x000fe2000f8e00ff */
[----:B------:R-:W-:-:S03]  /*0300*/  UIADD3 UR10, UPT, UPT, UR10, 0x10, URZ ;  /* 0x000000100a0a7890 */ /* 0x000fc6000fffe0ff */
[----:B------:R-:W-:Y:S01]  /*0310*/  IMAD.WIDE R6, R3, 0x4, R6 ;  /* 0x0000000403067825 */ /* 0x000fe200078e0206 */
[----:B------:R-:W-:-:S03]  /*0320*/  UISETP.NE.AND UP1, UPT, UR10, URZ, UPT ;  /* 0x000000ff0a00728c */ /* 0x000fc6000bf25270 */
[----:B------:R-:W-:Y:S01]  /*0330*/  VIADD R3, R3, 0x10 ;  /* 0x0000001003037836 */ /* 0x000fe20000000000 */
[----:B--2---:R0:W-:Y:S04]  /*0340*/  STG.E desc[UR14][R6.64+-0x20], R9 ;  /* 0xffffe00906007986 */ /* 0x0041e8000c10190e */
[----:B---3--:R0:W-:Y:S04]  /*0350*/  STG.E desc[UR14][R6.64+-0x1c], R11 ;  /* 0xffffe40b06007986 */ /* 0x0081e8000c10190e */
[----:B----4-:R0:W-:Y:S04]  /*0360*/  STG.E desc[UR14][R6.64+-0x18], R13 ;  /* 0xffffe80d06007986 */ /* 0x0101e8000c10190e */
[----:B-----5:R0:W-:Y:S04]  /*0370*/  STG.E desc[UR14][R6.64+-0x14], R15 ;  /* 0xffffec0f06007986 */ /* 0x0201e8000c10190e */
[----:B------:R0:W-:Y:S04]  /*0380*/  STG.E desc[UR14][R6.64+-0x10], R17 ;  /* 0xfffff01106007986 */ /* 0x0001e8000c10190e */
        /* <DEDUP_REMOVED lines=10> */
[----:B------:R0:W-:Y:S01]  /*0430*/  STG.E desc[UR14][R6.64+0x1c], R16 ;  /* 0x00001c1006007986 */ /* 0x0001e2000c10190e */
[----:B------:R-:W-:Y:S05]  /*0440*/  BRA.U UP1, `(.L_x_19) ;  /* 0xfffffffd01587547 */ /* 0x000fea000b83ffff */
.L_x_18:
[----:B------:R-:W-:Y:S05]  /*0450*/  BRA.U !UP0, `(.L_x_17) ;  /* 0x0000000108ec7547 */ /* 0x000fea000b800000 */
[----:B------:R-:W1:Y:S01]  /*0460*/  LDCU UR5, c[0x0][0x3c0] ;  /* 0x00007800ff0577ac */ /* 0x000e620008000800 */
[----:B------:R-:W-:Y:S02]  /*0470*/  UISETP.GE.U32.AND UP0, UPT, UR12, 0x8, UPT ;  /* 0x000000080c00788c */ /* 0x000fe4000bf06070 */
[----:B-1----:R-:W-:-:S04]  /*0480*/  ULOP3.LUT UR6, UR5, 0x7, URZ, 0xc0, !UPT ;  /* 0x0000000705067892 */ /* 0x002fc8000f8ec0ff */
[----:B------:R-:W-:-:S03]  /*0490*/  UISETP.NE.AND UP1, UPT, UR6, URZ, UPT ;  /* 0x000000ff0600728c */ /* 0x000fc6000bf25270 */
[----:B------:R-:W-:Y:S08]  /*04a0*/  BRA.U !UP0, `(.L_x_20) ;  /* 0x0000000108587547 */ /* 0x000ff0000b800000 */
[----:B------:R-:W1:Y:S01]  /*04b0*/  LDC.64 R4, c[0x0][0x380] ;  /* 0x0000e000ff047b82 */ /* 0x000e620000000a00 */
[----:B------:R-:W-:-:S07]  /*04c0*/  IADD3 R3, PT, PT, R2, UR4, RZ ;  /* 0x0000000402037c10 */ /* 0x000fce000fffe0ff */
[----:B0-----:R-:W0:Y:S01]  /*04d0*/  LDC.64 R6, c[0x0][0x3a8] ;  /* 0x0000ea00ff067b82 */ /* 0x001e220000000a00 */
[----:B-1----:R-:W-:-:S05]  /*04e0*/  IMAD.WIDE R4, R3, 0x4, R4 ;  /* 0x0000000403047825 */ /* 0x002fca00078e0204 */
[----:B------:R-:W2:Y:S04]  /*04f0*/  LDG.E.CONSTANT R9, desc[UR14][R4.64] ;  /* 0x0000000e04097981 */ /* 0x000ea8000c1e9900 */
[----:B------:R-:W3:Y:S04]  /*0500*/  LDG.E.CONSTANT R11, desc[UR14][R4.64+0x4] ;  /* 0x0000040e040b7981 */ /* 0x000ee8000c1e9900 */
[----:B------:R-:W4:Y:S04]  /*0510*/  LDG.E.CONSTANT R13, desc[UR14][R4.64+0x8] ;  /* 0x0000080e040d7981 */ /* 0x000f28000c1e9900 */
[----:B------:R-:W5:Y:S04]  /*0520*/  LDG.E.CONSTANT R15, desc[UR14][R4.64+0xc] ;  /* 0x00000c0e040f7981 */ /* 0x000f68000c1e9900 */
[----:B------:R-:W5:Y:S04]  /*0530*/  LDG.E.CONSTANT R17, desc[UR14][R4.64+0x10] ;  /* 0x0000100e04117981 */ /* 0x000f68000c1e9900 */
[----:B------:R-:W5:Y:S04]  /*0540*/  LDG.E.CONSTANT R19, desc[UR14][R4.64+0x14] ;  /* 0x0000140e04137981 */ /* 0x000f68000c1e9900 */
[----:B------:R-:W5:Y:S04]  /*0550*/  LDG.E.CONSTANT R21, desc[UR14][R4.64+0x18] ;  /* 0x0000180e04157981 */ /* 0x000f68000c1e9900 */
[----:B------:R-:W5:Y:S01]  /*0560*/  LDG.E.CONSTANT R23, desc[UR14][R4.64+0x1c] ;  /* 0x00001c0e04177981 */ /* 0x000f62000c1e9900 */
[----:B0-----:R-:W-:Y:S01]  /*0570*/  IMAD.WIDE R6, R3, 0x4, R6 ;  /* 0x0000000403067825 */ /* 0x001fe200078e0206 */
[----:B------:R-:W-:-:S04]  /*0580*/  UIADD3 UR4, UPT, UPT, UR4, 0x8, URZ ;  /* 0x0000000804047890 */ /* 0x000fc8000fffe0ff */
[----:B--2---:R1:W-:Y:S04]  /*0590*/  STG.E desc[UR14][R6.64], R9 ;  /* 0x0000000906007986 */ /* 0x0043e8000c10190e */
[----:B---3--:R1:W-:Y:S04]  /*05a0*/  STG.E desc[UR14][R6.64+0x4], R11 ;  /* 0x0000040b06007986 */ /* 0x0083e8000c10190e */
[----:B----4-:R1:W-:Y:S04]  /*05b0*/  STG.E desc[UR14][R6.64+0x8], R13 ;  /* 0x0000080d06007986 */ /* 0x0103e8000c10190e */
[----:B-----5:R1:W-:Y:S04]  /*05c0*/  STG.E desc[UR14][R6.64+0xc], R15 ;  /* 0x00000c0f06007986 */ /* 0x0203e8000c10190e */
[----:B------:R1:W-:Y:S04]  /*05d0*/  STG.E desc[UR14][R6.64+0x10], R17 ;  /* 0x0000101106007986 */ /* 0x0003e8000c10190e */
[----:B------:R1:W-:Y:S04]  /*05e0*/  STG.E desc[UR14][R6.64+0x14], R19 ;  /* 0x0000141306007986 */ /* 0x0003e8000c10190e */
[----:B------:R1:W-:Y:S04]  /*05f0*/  STG.E desc[UR14][R6.64+0x18], R21 ;  /* 0x0000181506007986 */ /* 0x0003e8000c10190e */
[----:B------:R1:W-:Y:S02]  /*0600*/  STG.E desc[UR14][R6.64+0x1c], R23 ;  /* 0x00001c1706007986 */ /* 0x0003e4000c10190e */
.L_x_20:
[----:B------:R-:W-:Y:S05]  /*0610*/  BRA.U !UP1, `(.L_x_17) ;  /* 0x00000001097c7547 */ /* 0x000fea000b800000 */
[----:B------:R-:W-:Y:S02]  /*0620*/  UISETP.GE.U32.AND UP0, UPT, UR6, 0x4, UPT ;  /* 0x000000040600788c */ /* 0x000fe4000bf06070 */
[----:B------:R-:W-:-:S04]  /*0630*/  ULOP3.LUT UR5, UR5, 0x3, URZ, 0xc0, !UPT ;  /* 0x0000000305057892 */ /* 0x000fc8000f8ec0ff */
[----:B------:R-:W-:-:S03]  /*0640*/  UISETP.NE.AND UP1, UPT, UR5, URZ, UPT ;  /* 0x000000ff0500728c */ /* 0x000fc6000bf25270 */
[----:B------:R-:W-:Y:S08]  /*0650*/  BRA.U !UP0, `(.L_x_21) ;  /* 0x0000000108387547 */ /* 0x000ff0000b800000 */
[----:B------:R-:W2:Y:S01]  /*0660*/  LDC.64 R4, c[0x0][0x380] ;  /* 0x0000e000ff047b82 */ /* 0x000ea20000000a00 */
[----:B------:R-:W-:-:S07]  /*0670*/  VIADD R3, R2, UR4 ;  /* 0x0000000402037c36 */ /* 0x000fce0008000000 */
[----:B01----:R-:W0:Y:S01]  /*0680*/  LDC.64 R6, c[0x0][0x3a8] ;  /* 0x0000ea00ff067b82 */ /* 0x003e220000000a00 */
[----:B--2---:R-:W-:-:S05]  /*0690*/  IMAD.WIDE R4, R3, 0x4, R4 ;  /* 0x0000000403047825 */ /* 0x004fca00078e0204 */
[----:B------:R-:W2:Y:S04]  /*06a0*/  LDG.E.CONSTANT R9, desc[UR14][R4.64] ;  /* 0x0000000e04097981 */ /* 0x000ea8000c1e9900 */
[----:B------:R-:W3:Y:S04]  /*06b0*/  LDG.E.CONSTANT R11, desc[UR14][R4.64+0x4] ;  /* 0x0000040e040b7981 */ /* 0x000ee8000c1e9900 */
[----:B------:R-:W4:Y:S04]  /*06c0*/  LDG.E.CONSTANT R13, desc[UR14][R4.64+0x8] ;  /* 0x0000080e040d7981 */ /* 0x000f28000c1e9900 */
[----:B------:R-:W5:Y:S01]  /*06d0*/  LDG.E.CONSTANT R15, desc[UR14][R4.64+0xc] ;  /* 0x00000c0e040f7981 */ /* 0x000f62000c1e9900 */
[----:B0-----:R-:W-:Y:S01]  /*06e0*/  IMAD.WIDE R6, R3, 0x4, R6 ;  /* 0x0000000403067825 */ /* 0x001fe200078e0206 */
[----:B------:R-:W-:-:S04]  /*06f0*/  UIADD3 UR4, UPT, UPT, UR4, 0x4, URZ ;  /* 0x0000000404047890 */ /* 0x000fc8000fffe0ff */
[----:B--2---:R2:W-:Y:S04]  /*0700*/  STG.E desc[UR14][R6.64], R9 ;  /* 0x0000000906007986 */ /* 0x0045e8000c10190e */
[----:B---3--:R2:W-:Y:S04]  /*0710*/  STG.E desc[UR14][R6.64+0x4], R11 ;  /* 0x0000040b06007986 */ /* 0x0085e8000c10190e */
[----:B----4-:R2:W-:Y:S04]  /*0720*/  STG.E desc[UR14][R6.64+0x8], R13 ;  /* 0x0000080d06007986 */ /* 0x0105e8000c10190e */
[----:B-----5:R2:W-:Y:S02]  /*0730*/  STG.E desc[UR14][R6.64+0xc], R15 ;  /* 0x00000c0f06007986 */ /* 0x0205e4000c10190e */
.L_x_21:
[----:B------:R-:W-:Y:S05]  /*0740*/  BRA.U !UP1, `(.L_x_17) ;  /* 0x0000000109307547 */ /* 0x000fea000b800000 */
[----:B012---:R-:W0:Y:S01]  /*0750*/  LDC.64 R6, c[0x0][0x3a8] ;  /* 0x0000ea00ff067b82 */ /* 0x007e220000000a00 */
[----:B------:R-:W-:Y:S01]  /*0760*/  IADD3 R11, PT, PT, R2, UR4, RZ ;  /* 0x00000004020b7c10 */ /* 0x000fe2000fffe0ff */
[----:B------:R-:W-:-:S06]  /*0770*/  UIADD3 UR5, UPT, UPT, -UR5, URZ, URZ ;  /* 0x000000ff05057290 */ /* 0x000fcc000fffe1ff */
[----:B------:R-:W1:Y:S06]  /*0780*/  LDC.64 R8, c[0x0][0x380] ;  /* 0x0000e000ff087b82 */ /* 0x000e6c0000000a00 */
.L_x_22:
[----:B-1-3--:R-:W-:-:S06]  /*0790*/  IMAD.WIDE R4, R11, 0x4, R8 ;  /* 0x000000040b047825 */ /* 0x00afcc00078e0208 */
[----:B------:R-:W2:Y:S01]  /*07a0*/  LDG.E.CONSTANT R5, desc[UR14][R4.64] ;  /* 0x0000000e04057981 */ /* 0x000ea2000c1e9900 */
[----:B0-----:R-:W-:Y:S01]  /*07b0*/  IMAD.WIDE R2, R11, 0x4, R6 ;  /* 0x000000040b027825 */ /* 0x001fe200078e0206 */
[----:B------:R-:W-:-:S03]  /*07c0*/  UIADD3 UR5, UPT, UPT, UR5, 0x1, URZ ;  /* 0x0000000105057890 */ /* 0x000fc6000fffe0ff */
[----:B------:R-:W-:Y:S01]  /*07d0*/  VIADD R11, R11, 0x1 ;  /* 0x000000010b0b7836 */ /* 0x000fe20000000000 */
[----:B------:R-:W-:Y:S01]  /*07e0*/  UISETP.NE.AND UP0, UPT, UR5, URZ, UPT ;  /* 0x000000ff0500728c */ /* 0x000fe2000bf05270 */
[----:B--2---:R3:W-:Y:S08]  /*07f0*/  STG.E desc[UR14][R2.64], R5 ;  /* 0x0000000502007986 */ /* 0x0047f0000c10190e */
[----:B------:R-:W-:Y:S05]  /*0800*/  BRA.U UP0, `(.L_x_22) ;  /* 0xfffffffd00e07547 */ /* 0x000fea000b83ffff */
.L_x_17:
[----:B------:R-:W4:Y:S02]  /*0810*/  LDCU UR5, c[0x0][0x3cc] ;  /* 0x00007980ff0577ac */ /* 0x000f240008000800 */
[----:B----4-:R-:W-:-:S09]  /*0820*/  UISETP.GE.AND UP0, UPT, UR5, 0x1, UPT ;  /* 0x000000010500788c */ /* 0x010fd2000bf06270 */
[----:B------:R-:W-:Y:S05]  /*0830*/  BRA.U !UP0, `(.L_x_23) ;  /* 0x00000001084c7547 */ /* 0x000fea000b800000 */
[----:B------:R-:W-:Y:S02]  /*0840*/  UISETP.GE.U32.AND UP0, UPT, UR5, 0x4, UPT ;  /* 0x000000040500788c */ /* 0x000fe4000bf06070 */
[----:B------:R-:W-:-:S04]  /*0850*/  ULOP3.LUT UR4, UR5, 0x3, URZ, 0xc0, !UPT ;  /* 0x0000000305047892 */ /* 0x000fc8000f8ec0ff */
[----:B------:R-:W-:-:S03]  /*0860*/  UISETP.NE.AND UP1, UPT, UR4, URZ, UPT ;  /* 0x000000ff0400728c */ /* 0x000fc6000bf25270 */
[----:B------:R-:W-:Y:S08]  /*0870*/  BRA.U !UP0, `(.L_x_24) ;  /* 0x0000000108247547 */ /* 0x000ff0000b800000 */
[----:B------:R-:W-:-:S04]  /*0880*/  ULOP3.LUT UR5, UR5, 0x7ffffffc, URZ, 0xc0, !UPT ;  /* 0x7ffffffc05057892 */ /* 0x000fc8000f8ec0ff */
[----:B------:R-:W-:-:S12]  /*0890*/  UIADD3 UR5, UPT, UPT, -UR5, URZ, URZ ;  /* 0x000000ff05057290 */ /* 0x000fd8000fffe1ff */
.L_x_25:
[----:B------:R-:W-:Y:S01]  /*08a0*/  BAR.SYNC.DEFER_BLOCKING 0x0 ;  /* 0x0000000000007b1d */ /* 0x000fe20000010000 */
[----:B------:R-:W-:-:S04]  /*08b0*/  UIADD3 UR5, UPT, UPT, UR5, 0x4, URZ ;  /* 0x0000000405057890 */ /* 0x000fc8000fffe0ff */
[----:B------:R-:W-:-:S03]  /*08c0*/  UISETP.NE.AND UP0, UPT, UR5, URZ, UPT ;  /* 0x000000ff0500728c */ /* 0x000fc6000bf05270 */
[----:B------:R-:W-:Y:S08]  /*08d0*/  BAR.SYNC.DEFER_BLOCKING 0x0 ;  /* 0x0000000000007b1d */ /* 0x000ff00000010000 */
[----:B------:R-:W-:Y:S08]  /*08e0*/  BAR.SYNC.DEFER_BLOCKING 0x0 ;  /* 0x0000000000007b1d */ /* 0x000ff00000010000 */
[----:B------:R-:W-:Y:S06]  /*08f0*/  BAR.SYNC.DEFER_BLOCKING 0x0 ;  /* 0x0000000000007b1d */ /* 0x000fec0000010000 */
[----:B------:R-:W-:Y:S05]  /*0900*/  BRA.U UP0, `(.L_x_25) ;  /* 0xfffffffd00e47547 */ /* 0x000fea000b83ffff */
.L_x_24:
[----:B------:R-:W-:Y:S05]  /*0910*/  BRA.U !UP1, `(.L_x_23) ;  /* 0x0000000109147547 */ /* 0x000fea000b800000 */
[----:B------:R-:W-:-:S12]  /*0920*/  UIADD3 UR4, UPT, UPT, -UR4, URZ, URZ ;  /* 0x000000ff04047290 */ /* 0x000fd8000fffe1ff */
.L_x_26:
[----:B------:R-:W-:Y:S01]  /*0930*/  BAR.SYNC.DEFER_BLOCKING 0x0 ;  /* 0x0000000000007b1d */ /* 0x000fe20000010000 */
[----:B------:R-:W-:-:S04]  /*0940*/  UIADD3 UR4, UPT, UPT, UR4, 0x1, URZ ;  /* 0x0000000104047890 */ /* 0x000fc8000fffe0ff */
[----:B------:R-:W-:-:S09]  /*0950*/  UISETP.NE.AND UP0, UPT, UR4, URZ, UPT ;  /* 0x000000ff0400728c */ /* 0x000fd2000bf05270 */
[----:B------:R-:W-:Y:S05]  /*0960*/  BRA.U UP0, `(.L_x_26) ;  /* 0xfffffffd00f07547 */ /* 0x000fea000b83ffff */
.L_x_23:
[----:B012---:R-:W0:Y:S02]  /*0970*/  LDC R7, c[0x0][0x3c8] ;  /* 0x0000f200ff077b82 */ /* 0x007e240000000800 */
[----:B0-----:R-:W-:-:S13]  /*0980*/  ISETP.GE.AND P0, PT, R7, 0x1, PT ;  /* 0x000000010700780c */ /* 0x001fda0003f06270 */
[----:B------:R-:W-:Y:S05]  /*0990*/  @!P0 EXIT ;  /* 0x000000000000894d */ /* 0x000fea0003800000 */
[C---:B------:R-:W-:Y:S01]  /*09a0*/  ISETP.GE.U32.AND P1, PT, R7.reuse, 0x10, PT ;  /* 0x000000100700780c */ /* 0x040fe20003f26070 */
[----:B---3--:R-:W-:Y:S01]  /*09b0*/  IMAD R3, R0, R7, RZ ;  /* 0x0000000700037224 */ /* 0x008fe200078e02ff */
[----:B------:R-:W-:Y:S01]  /*09c0*/  LOP3.LUT R10, R7, 0xf, RZ, 0xc0, !PT ;  /* 0x0000000f070a7812 */ /* 0x000fe200078ec0ff */
[----:B------:R-:W-:-:S03]  /*09d0*/  HFMA2 R0, -RZ, RZ, 0, 0 ;  /* 0x00000000ff007431 */ /* 0x000fc600000001ff */
[----:B------:R-:W-:-:S07]  /*09e0*/  ISETP.NE.AND P0, PT, R10, RZ, PT ;  /* 0x000000ff0a00720c */ /* 0x000fce0003f05270 */
[----:B------:R-:W-:Y:S06]  /*09f0*/  @!P1 BRA `(.L_x_27) ;  /* 0x0000000000cc9947 */ /* 0x000fec0003800000 */
[----:B------:R-:W0:Y:S01]  /*0a00*/  LDCU.64 UR6, c[0x0][0x3a8] ;  /* 0x00007500ff0677ac */ /* 0x000e220008000a00 */
[----:B------:R-:W-:Y:S01]  /*0a10*/  LOP3.LUT R0, R7, 0x7ffffff0, RZ, 0xc0, !PT ;  /* 0x7ffffff007007812 */ /* 0x000fe200078ec0ff */
[----:B------:R-:W-:Y:S01]  /*0a20*/  IMAD.MOV.U32 R2, RZ, RZ, R3 ;  /* 0x000000ffff027224 */ /* 0x000fe200078e0003 */
[----:B------:R-:W1:Y:S02]  /*0a30*/  LDCU.64 UR4, c[0x0][0x3b0] ;  /* 0x00007600ff0477ac */ /* 0x000e640008000a00 */
[----:B------:R-:W-:Y:S01]  /*0a40*/  IADD3 R6, PT, PT, -R0, RZ, RZ ;  /* 0x000000ff00067210 */ /* 0x000fe20007ffe1ff */
[----:B0-----:R-:W-:Y:S02]  /*0a50*/  UIADD3 UR6, UP1, UPT, UR6, 0x20, URZ ;  /* 0x0000002006067890 */ /* 0x001fe4000ff3e0ff */
[----:B-1----:R-:W-:Y:S02]  /*0a60*/  UIADD3 UR4, UP0, UPT, UR4, 0x20, URZ ;  /* 0x0000002004047890 */ /* 0x002fe4000ff1e0ff */
[----:B------:R-:W-:-:S02]  /*0a70*/  UIADD3.X UR7, UPT, UPT, URZ, UR7, URZ, UP1, !UPT ;  /* 0x00000007ff077290 */ /* 0x000fc40008ffe4ff */
[----:B------:R-:W-:-:S12]  /*0a80*/  UIADD3.X UR5, UPT, UPT, URZ, UR5, URZ, UP0, !UPT ;  /* 0x00000005ff057290 */ /* 0x000fd800087fe4ff */
.L_x_28:
[----:B------:R-:W-:Y:S01]  /*0a90*/  MOV R5, UR7 ;  /* 0x0000000700057c02 */ /* 0x000fe20008000f00 */
[----:B------:R-:W-:-:S04]  /*0aa0*/  IMAD.U32 R4, RZ, RZ, UR6 ;  /* 0x00000006ff047e24 */ /* 0x000fc8000f8e00ff */
[----:B------:R-:W-:-:S05]  /*0ab0*/  IMAD.WIDE R4, R2, 0x4, R4 ;  /* 0x0000000402047825 */ /* 0x000fca00078e0204 */
[----:B----4-:R-:W2:Y:S01]  /*0ac0*/  LDG.E R11, desc[UR14][R4.64+-0x20] ;  /* 0xffffe00e040b7981 */ /* 0x010ea2000c1e1900 */
[----:B------:R-:W-:Y:S01]  /*0ad0*/  MOV R9, UR5 ;  /* 0x0000000500097c02 */ /* 0x000fe20008000f00 */
[----:B------:R-:W-:-:S04]  /*0ae0*/  IMAD.U32 R8, RZ, RZ, UR4 ;  /* 0x00000004ff087e24 */ /* 0x000fc8000f8e00ff */
[----:B------:R-:W-:-:S05]  /*0af0*/  IMAD.WIDE R8, R2, 0x4, R8 ;  /* 0x0000000402087825 */ /* 0x000fca00078e0208 */
[----:B--2---:R0:W-:Y:S04]  /*0b00*/  STG.E desc[UR14][R8.64+-0x20], R11 ;  /* 0xffffe00b08007986 */ /* 0x0041e8000c10190e */
[----:B------:R-:W2:Y:S04]  /*0b10*/  LDG.E R13, desc[UR14][R4.64+-0x1c] ;  /* 0xffffe40e040d7981 */ /* 0x000ea8000c1e1900 */
[----:B--2---:R1:W-:Y:S04]  /*0b20*/  STG.E desc[UR14][R8.64+-0x1c], R13 ;  /* 0xffffe40d08007986 */ /* 0x0043e8000c10190e */
[----:B------:R-:W2:Y:S04]  /*0b30*/  LDG.E R15, desc[UR14][R4.64+-0x18] ;  /* 0xffffe80e040f7981 */ /* 0x000ea8000c1e1900 */
[----:B--2---:R2:W-:Y:S04]  /*0b40*/  STG.E desc[UR14][R8.64+-0x18], R15 ;  /* 0xffffe80f08007986 */ /* 0x0045e8000c10190e */
[----:B------:R-:W3:Y:S04]  /*0b50*/  LDG.E R17, desc[UR14][R4.64+-0x14] ;  /* 0xffffec0e04117981 */ /* 0x000ee8000c1e1900 */
[----:B---3--:R3:W-:Y:S04]  /*0b60*/  STG.E desc[UR14][R8.64+-0x14], R17 ;  /* 0xffffec1108007986 */ /* 0x0087e8000c10190e */
[----:B------:R-:W4:Y:S04]  /*0b70*/  LDG.E R19, desc[UR14][R4.64+-0x10] ;  /* 0xfffff00e04137981 */ /* 0x000f28000c1e1900 */
[----:B----4-:R4:W-:Y:S04]  /*0b80*/  STG.E desc[UR14][R8.64+-0x10], R19 ;  /* 0xfffff01308007986 */ /* 0x0109e8000c10190e */
[----:B------:R-:W5:Y:S04]  /*0b90*/  LDG.E R21, desc[UR14][R4.64+-0xc] ;  /* 0xfffff40e04157981 */ /* 0x000f68000c1e1900 */
[----:B-----5:R5:W-:Y:S04]  /*0ba0*/  STG.E desc[UR14][R8.64+-0xc], R21 ;  /* 0xfffff41508007986 */ /* 0x020be8000c10190e */
[----:B0-----:R-:W2:Y:S04]  /*0bb0*/  LDG.E R11, desc[UR14][R4.64+-0x8] ;  /* 0xfffff80e040b7981 */ /* 0x001ea8000c1e1900 */
[----:B--2---:R0:W-:Y:S04]  /*0bc0*/  STG.E desc[UR14][R8.64+-0x8], R11 ;  /* 0xfffff80b08007986 */ /* 0x0041e8000c10190e */
[----:B-1----:R-:W2:Y:S04]  /*0bd0*/  LDG.E R13, desc[UR14][R4.64+-0x4] ;  /* 0xfffffc0e040d7981 */ /* 0x002ea8000c1e1900 */
[----:B--2---:R1:W-:Y:S04]  /*0be0*/  STG.E desc[UR14][R8.64+-0x4], R13 ;  /* 0xfffffc0d08007986 */ /* 0x0043e8000c10190e */
[----:B------:R-:W2:Y:S04]  /*0bf0*/  LDG.E R15, desc[UR14][R4.64] ;  /* 0x0000000e040f7981 */ /* 0x000ea8000c1e1900 */
[----:B--2---:R2:W-:Y:S04]  /*0c00*/  STG.E desc[UR14][R8.64], R15 ;  /* 0x0000000f08007986 */ /* 0x0045e8000c10190e */
[----:B---3--:R-:W3:Y:S04]  /*0c10*/  LDG.E R17, desc[UR14][R4.64+0x4] ;  /* 0x0000040e04117981 */ /* 0x008ee8000c1e1900 */
[----:B---3--:R3:W-:Y:S04]  /*0c20*/  STG.E desc[UR14][R8.64+0x4], R17 ;  /* 0x0000041108007986 */ /* 0x0087e8000c10190e */
[----:B----4-:R-:W4:Y:S04]  /*0c30*/  LDG.E R19, desc[UR14][R4.64+0x8] ;  /* 0x0000080e04137981 */ /* 0x010f28000c1e1900 */
[----:B----4-:R4:W-:Y:S04]  /*0c40*/  STG.E desc[UR14][R8.64+0x8], R19 ;  /* 0x0000081308007986 */ /* 0x0109e8000c10190e */
[----:B-----5:R-:W5:Y:S04]  /*0c50*/  LDG.E R21, desc[UR14][R4.64+0xc] ;  /* 0x00000c0e04157981 */ /* 0x020f68000c1e1900 */
[----:B-----5:R4:W-:Y:S04]  /*0c60*/  STG.E desc[UR14][R8.64+0xc], R21 ;  /* 0x00000c1508007986 */ /* 0x0209e8000c10190e */
[----:B0-----:R-:W5:Y:S04]  /*0c70*/  LDG.E R11, desc[UR14][R4.64+0x10] ;  /* 0x0000100e040b7981 */ /* 0x001f68000c1e1900 */
[----:B-----5:R4:W-:Y:S04]  /*0c80*/  STG.E desc[UR14][R8.64+0x10], R11 ;  /* 0x0000100b08007986 */ /* 0x0209e8000c10190e */
[----:B-1----:R-:W5:Y:S04]  /*0c90*/  LDG.E R13, desc[UR14][R4.64+0x14] ;  /* 0x0000140e040d7981 */ /* 0x002f68000c1e1900 */
[----:B-----5:R4:W-:Y:S04]  /*0ca0*/  STG.E desc[UR14][R8.64+0x14], R13 ;  /* 0x0000140d08007986 */ /* 0x0209e8000c10190e */
[----:B--2---:R-:W2:Y:S01]  /*0cb0*/  LDG.E R15, desc[UR14][R4.64+0x18] ;  /* 0x0000180e040f7981 */ /* 0x004ea2000c1e1900 */
[----:B------:R-:W-:-:S04]  /*0cc0*/  IADD3 R6, PT, PT, R6, 0x10, RZ ;  /* 0x0000001006067810 */ /* 0x000fc80007ffe0ff */
[----:B------:R-:W-:Y:S01]  /*0cd0*/  ISETP.NE.AND P1, PT, R6, RZ, PT ;  /* 0x000000ff0600720c */ /* 0x000fe20003f25270 */
[----:B--2---:R4:W-:Y:S04]  /*0ce0*/  STG.E desc[UR14][R8.64+0x18], R15 ;  /* 0x0000180f08007986 */ /* 0x0049e8000c10190e */
[----:B---3--:R-:W2:Y:S01]  /*0cf0*/  LDG.E R17, desc[UR14][R4.64+0x1c] ;  /* 0x00001c0e04117981 */ /* 0x008ea2000c1e1900 */
[----:B------:R-:W-:-:S03]  /*0d00*/  VIADD R2, R2, 0x10 ;  /* 0x0000001002027836 */ /* 0x000fc60000000000 */
[----:B--2---:R4:W-:Y:S04]  /*0d10*/  STG.E desc[UR14][R8.64+0x1c], R17 ;  /* 0x00001c1108007986 */ /* 0x0049e8000c10190e */
[----:B------:R-:W-:Y:S05]  /*0d20*/  @P1 BRA `(.L_x_28) ;  /* 0xfffffffc00581947 */ /* 0x000fea000383ffff */
.L_x_27:
[----:B------:R-:W-:Y:S05]  /*0d30*/  @!P0 EXIT ;  /* 0x000000000000894d */ /* 0x000fea0003800000 */
[----:B------:R-:W-:Y:S02]  /*0d40*/  ISETP.GE.U32.AND P0, PT, R10, 0x8, PT ;  /* 0x000000080a00780c */ /* 0x000fe40003f06070 */
[----:B------:R-:W-:-:S04]  /*0d50*/  LOP3.LUT R6, R7, 0x7, RZ, 0xc0, !PT ;  /* 0x0000000707067812 */ /* 0x000fc800078ec0ff */
[----:B------:R-:W-:-:S07]  /*0d60*/  ISETP.NE.AND P1, PT, R6, RZ, PT ;  /* 0x000000ff0600720c */ /* 0x000fce0003f25270 */
[----:B------:R-:W-:Y:S06]  /*0d70*/  @!P0 BRA `(.L_x_29) ;  /* 0x0000000000588947 */ /* 0x000fec0003800000 */
[----:B------:R-:W0:Y:S01]  /*0d80*/  LDC.64 R4, c[0x0][0x3a8] ;  /* 0x0000ea00ff047b82 */ /* 0x000e220000000a00 */
[----:B----4-:R-:W-:-:S07]  /*0d90*/  IADD3 R11, PT, PT, R3, R0, RZ ;  /* 0x00000000030b7210 */ /* 0x010fce0007ffe0ff */
[----:B------:R-:W1:Y:S01]  /*0da0*/  LDC.64 R8, c[0x0][0x3b0] ;  /* 0x0000ec00ff087b82 */ /* 0x000e620000000a00 */
[----:B0-----:R-:W-:-:S05]  /*0db0*/  IMAD.WIDE R4, R11, 0x4, R4 ;  /* 0x000000040b047825 */ /* 0x001fca00078e0204 */
[----:B------:R-:W2:Y:S01]  /*0dc0*/  LDG.E R13, desc[UR14][R4.64] ;  /* 0x0000000e040d7981 */ /* 0x000ea2000c1e1900 */
[----:B-1----:R-:W-:-:S05]  /*0dd0*/  IMAD.WIDE R8, R11, 0x4, R8 ;  /* 0x000000040b087825 */ /* 0x002fca00078e0208 */
[----:B--2---:R0:W-:Y:S04]  /*0de0*/  STG.E desc[UR14][R8.64], R13 ;  /* 0x0000000d08007986 */ /* 0x0041e8000c10190e */
[----:B------:R-:W2:Y:S04]  /*0df0*/  LDG.E R11, desc[UR14][R4.64+0x4] ;  /* 0x0000040e040b7981 */ /* 0x000ea8000c1e1900 */
[----:B--2---:R1:W-:Y:S04]  /*0e00*/  STG.E desc[UR14][R8.64+0x4], R11 ;  /* 0x0000040b08007986 */ /* 0x0043e8000c10190e */
[----:B------:R-:W2:Y:S04]  /*0e10*/  LDG.E R15, desc[UR14][R4.64+0x8] ;  /* 0x0000080e040f7981 */ /* 0x000ea8000c1e1900 */
[----:B--2---:R2:W-:Y:S04]  /*0e20*/  STG.E desc[UR14][R8.64+0x8], R15 ;  /* 0x0000080f08007986 */ /* 0x0045e8000c10190e */
[----:B------:R-:W3:Y:S04]  /*0e30*/  LDG.E R17, desc[UR14][R4.64+0xc] ;  /* 0x00000c0e04117981 */ /* 0x000ee8000c1e1900 */
[----:B---3--:R2:W-:Y:S04]  /*0e40*/  STG.E desc[UR14][R8.64+0xc], R17 ;  /* 0x00000c1108007986 */ /* 0x0085e8000c10190e */
[----:B------:R-:W3:Y:S04]  /*0e50*/  LDG.E R19, desc[UR14][R4.64+0x10] ;  /* 0x0000100e04137981 */ /* 0x000ee8000c1e1900 */
[----:B---3--:R2:W-:Y:S04]  /*0e60*/  STG.E desc[UR14][R8.64+0x10], R19 ;  /* 0x0000101308007986 */ /* 0x0085e8000c10190e */
[----:B------:R-:W3:Y:S04]  /*0e70*/  LDG.E R21, desc[UR14][R4.64+0x14] ;  /* 0x0000140e04157981 */ /* 0x000ee8000c1e1900 */
[----:B---3--:R2:W-:Y:S04]  /*0e80*/  STG.E desc[UR14][R8.64+0x14], R21 ;  /* 0x0000141508007986 */ /* 0x0085e8000c10190e */
[----:B0-----:R-:W3:Y:S04]  /*0e90*/  LDG.E R13, desc[UR14][R4.64+0x18] ;  /* 0x0000180e040d7981 */ /* 0x001ee8000c1e1900 */
[----:B---3--:R2:W-:Y:S04]  /*0ea0*/  STG.E desc[UR14][R8.64+0x18], R13 ;  /* 0x0000180d08007986 */ /* 0x0085e8000c10190e */
[----:B-1----:R-:W3:Y:S01]  /*0eb0*/  LDG.E R11, desc[UR14][R4.64+0x1c] ;  /* 0x00001c0e040b7981 */ /* 0x002ee2000c1e1900 */
[----:B------:R-:W-:-:S03]  /*0ec0*/  IADD3 R0, PT, PT, R0, 0x8, RZ ;  /* 0x0000000800007810 */ /* 0x000fc60007ffe0ff */
[----:B---3--:R2:W-:Y:S04]  /*0ed0*/  STG.E desc[UR14][R8.64+0x1c], R11 ;  /* 0x00001c0b08007986 */ /* 0x0085e8000c10190e */
.L_x_29:
[----:B------:R-:W-:Y:S05]  /*0ee0*/  @!P1 EXIT ;  /* 0x000000000000994d */ /* 0x000fea0003800000 */
[----:B------:R-:W-:Y:S02]  /*0ef0*/  ISETP.GE.U32.AND P0, PT, R6, 0x4, PT ;  /* 0x000000040600780c */ /* 0x000fe40003f06070 */
[----:B------:R-:W-:-:S04]  /*0f00*/  LOP3.LUT R2, R7, 0x3, RZ, 0xc0, !PT ;  /* 0x0000000307027812 */ /* 0x000fc800078ec0ff */
[----:B------:R-:W-:-:S07]  /*0f10*/  ISETP.NE.AND P1, PT, R2, RZ, PT ;  /* 0x000000ff0200720c */ /* 0x000fce0003f25270 */
[----:B------:R-:W-:Y:S06]  /*0f20*/  @!P0 BRA `(.L_x_30) ;  /* 0x0000000000388947 */ /* 0x000fec0003800000 */
[----:B------:R-:W0:Y:S01]  /*0f30*/  LDC.64 R4, c[0x0][0x3a8] ;  /* 0x0000ea00ff047b82 */ /* 0x000e220000000a00 */
[----:B--2-4-:R-:W-:-:S07]  /*0f40*/  IMAD.IADD R11, R3, 0x1, R0 ;  /* 0x00000001030b7824 */ /* 0x014fce00078e0200 */
        /* <DEDUP_REMOVED lines=9> */
[----:B------:R-:W2:Y:S01]  /*0fe0*/  LDG.E R15, desc[UR14][R4.64+0xc] ;  /* 0x00000c0e040f7981 */ /* 0x000ea2000c1e1900 */
[----:B------:R-:W-:-:S03]  /*0ff0*/  IADD3 R0, PT, PT, R0, 0x4, RZ ;  /* 0x0000000400007810 */ /* 0x000fc60007ffe0ff */
[----:B--2---:R0:W-:Y:S04]  /*1000*/  STG.E desc[UR14][R6.64+0xc], R15 ;  /* 0x00000c0f06007986 */ /* 0x0041e8000c10190e */
.L_x_30:
[----:B------:R-:W-:Y:S05]  /*1010*/  @!P1 EXIT ;  /* 0x000000000000994d */ /* 0x000fea0003800000 */
[----:B0-2-4-:R-:W0:Y:S01]  /*1020*/  LDC.64 R8, c[0x0][0x3a8] ;  /* 0x0000ea00ff087b82 */ /* 0x015e220000000a00 */
[----:B------:R-:W-:Y:S01]  /*1030*/  IADD3 R11, PT, PT, R3, R0, RZ ;  /* 0x00000000030b7210 */ /* 0x000fe20007ffe0ff */
[----:B------:R-:W-:-:S06]  /*1040*/  IMAD.MOV R0, RZ, RZ, -R2 ;  /* 0x000000ffff007224 */ /* 0x000fcc00078e0a02 */
[----:B------:R-:W1:Y:S02]  /*1050*/  LDC.64 R6, c[0x0][0x3b0] ;  /* 0x0000ec00ff067b82 */ /* 0x000e640000000a00 */
.L_x_31:
[----:B0-2---:R-:W-:-:S06]  /*1060*/  IMAD.WIDE R4, R11, 0x4, R8 ;  /* 0x000000040b047825 */ /* 0x005fcc00078e0208 */
[----:B------:R-:W2:Y:S01]  /*1070*/  LDG.E R5, desc[UR14][R4.64] ;  /* 0x0000000e04057981 */ /* 0x000ea2000c1e1900 */
[----:B------:R-:W-:Y:S01]  /*1080*/  IADD3 R0, PT, PT, R0, 0x1, RZ ;  /* 0x0000000100007810 */ /* 0x000fe20007ffe0ff */
[C---:B-1----:R-:W-:Y:S01]  /*1090*/  IMAD.WIDE R2, R11.reuse, 0x4, R6 ;  /* 0x000000040b027825 */ /* 0x042fe200078e0206 */
[----:B------:R-:W-:Y:S02]  /*10a0*/  IADD3 R11, PT, PT, R11, 0x1, RZ ;  /* 0x000000010b0b7810 */ /* 0x000fe40007ffe0ff */
[----:B------:R-:W-:Y:S02]  /*10b0*/  ISETP.NE.AND P0, PT, R0, RZ, PT ;  /* 0x000000ff0000720c */ /* 0x000fe40003f05270 */
[----:B--2---:R2:W-:Y:S11]  /*10c0*/  STG.E desc[UR14][R2.64], R5 ;  /* 0x0000000502007986 */ /* 0x0045f6000c10190e */
[----:B------:R-:W-:Y:S05]  /*10d0*/  @P0 BRA `(.L_x_31) ;  /* 0xfffffffc00e00947 */ /* 0x000fea000383ffff */
[----:B------:R-:W-:Y:S05]  /*10e0*/  EXIT ;  /* 0x000000000000794d */ /* 0x000fea0003800000 */
.L_x_32:
        /* <DEDUP_REMOVED lines=9> */
.L_x_345:


//--------------------- .text.global_max_pool_kernel --------------------------
	.section	.text.global_max_pool_kernel,"ax",@progbits
	.align	128
        .global         global_max_pool_kernel
        .type           global_max_pool_kernel,@function
        .size           global_max_pool_kernel,(.L_x_346 - global_max_pool_kernel)
        .other          global_max_pool_kernel,@"STO_CUDA_ENTRY STV_DEFAULT"
global_max_pool_kernel:
.text.global_max_pool_kernel:
[----:B------:R-:W-:Y:S01]  /*0000*/  LDC R1, c[0x0][0x37c] ;  /* 0x0000df00ff017b82 */ /* 0x000fe20000000800 */
[----:B------:R-:W0:Y:S07]  /*0010*/  S2R R0, SR_TID.X ;  /* 0x0000000000007919 */ /* 0x000e2e0000002100 */
[----:B------:R-:W1:Y:S01]  /*0020*/  S2UR UR6, SR_CTAID.X ;  /* 0x00000000000679c3 */ /* 0x000e620000002500 */
[----:B------:R-:W2:Y:S07]  /*0030*/  LDCU UR4, c[0x0][0x39c] ;  /* 0x00007380ff0477ac */ /* 0x000eae0008000800 */
[----:B------:R-:W1:Y:S01]  /*0040*/  LDC R2, c[0x0][0x3a0] ;  /* 0x0000e800ff027b82 */ /* 0x000e620000000800 */
[----:B--2---:R-:W-:Y:S01]  /*0050*/  IMAD.U32 R7, RZ, RZ, UR4 ;  /* 0x00000004ff077e24 */ /* 0x004fe2000f8e00ff */
[----:B-1----:R-:W-:-:S04]  /*0060*/  ISETP.LE.AND P0, PT, R2, UR6, PT ;  /* 0x0000000602007c0c */ /* 0x002fc8000bf03270 */
[----:B0-----:R-:W-:-:S13]  /*0070*/  ISETP.GE.OR P0, PT, R0, R7, P0 ;  /* 0x000000070000720c */ /* 0x001fda0000706670 */
[----:B------:R-:W-:Y:S05]  /*0080*/  @P0 EXIT ;  /* 0x000000000000094d */ /* 0x000fea0003800000 */
[----:B------:R-:W0:Y:S01]  /*0090*/  LDC R6, c[0x0][0x398] ;  /* 0x0000e600ff067b82 */ /* 0x000e220000000800 */
[----:B------:R-:W1:Y:S01]  /*00a0*/  LDCU.64 UR8, c[0x0][0x358] ;  /* 0x00006b00ff0877ac */ /* 0x000e620008000a00 */
[----:B------:R-:W-:Y:S01]  /*00b0*/  IMAD.MOV.U32 R2, RZ, RZ, -0x2feafd07 ;  /* 0xd01502f9ff027424 */ /* 0x000fe200078e00ff */
[----:B0-----:R-:W-:-:S13]  /*00c0*/  ISETP.GE.AND P0, PT, R6, 0x1, PT ;  /* 0x000000010600780c */ /* 0x001fda0003f06270 */
[----:B-1----:R-:W-:Y:S05]  /*00d0*/  @!P0 BRA `(.L_x_33) ;  /* 0x00000008007c8947 */ /* 0x002fea0003800000 */
[C---:B------:R-:W-:Y:S01]  /*00e0*/  ISETP.GE.U32.AND P1, PT, R6.reuse, 0x8, PT ;  /* 0x000000080600780c */ /* 0x040fe20003f26070 */
[----:B------:R-:W-:Y:S01]  /*00f0*/  HFMA2 R2, -RZ, RZ, -32.65625, 4.5359134674072265625e-05 ;  /* 0xd01502f9ff027431 */ /* 0x000fe200000001ff */
[----:B------:R-:W-:Y:S01]  /*0100*/  LOP3.LUT R3, R6, 0x7, RZ, 0xc0, !PT ;  /* 0x0000000706037812 */ /* 0x000fe200078ec0ff */
[----:B------:R-:W-:-:S03]  /*0110*/  IMAD.MOV.U32 R5, RZ, RZ, RZ ;  /* 0x000000ffff057224 */ /* 0x000fc600078e00ff */
[----:B------:R-:W-:-:S07]  /*0120*/  ISETP.NE.AND P0, PT, R3, RZ, PT ;  /* 0x000000ff0300720c */ /* 0x000fce0003f05270 */
[----:B------:R-:W-:Y:S06]  /*0130*/  @!P1 BRA `(.L_x_34) ;  /* 0x00000004003c9947 */ /* 0x000fec0003800000 */
[----:B------:R-:W0:Y:S01]  /*0140*/  LDCU.64 UR4, c[0x0][0x390] ;  /* 0x00007200ff0477ac */ /* 0x000e220008000a00 */
[----:B------:R-:W1:Y:S01]  /*0150*/  LDC R4, c[0x0][0x39c] ;  /* 0x0000e700ff047b82 */ /* 0x000e620000000800 */
[----:B------:R-:W-:Y:S01]  /*0160*/  LOP3.LUT R5, R6, 0x7ffffff8, RZ, 0xc0, !PT ;  /* 0x7ffffff806057812 */ /* 0x000fe200078ec0ff */
[C-C-:B------:R-:W-:Y:S01]  /*0170*/  IMAD R6, R7.reuse, 0x7, R0.reuse ;  /* 0x0000000707067824 */ /* 0x140fe200078e0200 */
[CC--:B------:R-:W-:Y:S01]  /*0180*/  LEA R22, R7.reuse, R0.reuse, 0x1 ;  /* 0x0000000007167211 */ /* 0x0c0fe200078e08ff */
[C-C-:B------:R-:W-:Y:S01]  /*0190*/  IMAD R8, R7.reuse, 0x6, R0.reuse ;  /* 0x0000000607087824 */ /* 0x140fe200078e0200 */
[----:B------:R-:W-:Y:S01]  /*01a0*/  MOV R24, R0 ;  /* 0x0000000000187202 */ /* 0x000fe20000000f00 */
[C-C-:B------:R-:W-:Y:S02]  /*01b0*/  IMAD R9, R7.reuse, 0x5, R0.reuse ;  /* 0x0000000507097824 */ /* 0x140fe400078e0200 */
[C-C-:B------:R-:W-:Y:S02]  /*01c0*/  IMAD R21, R7.reuse, 0x4, R0.reuse ;  /* 0x0000000407157824 */ /* 0x140fe400078e0200 */
[----:B------:R-:W-:-:S02]  /*01d0*/  IMAD R20, R7, 0x3, R0 ;  /* 0x0000000307147824 */ /* 0x000fc400078e0200 */
[----:B------:R-:W-:Y:S02]  /*01e0*/  IMAD.IADD R23, R0, 0x1, R7 ;  /* 0x0000000100177824 */ /* 0x000fe400078e0207 */
[----:B------:R-:W-:Y:S02]  /*01f0*/  IMAD.MOV.U32 R2, RZ, RZ, -0x2feafd07 ;  /* 0xd01502f9ff027424 */ /* 0x000fe400078e00ff */
[----:B------:R-:W-:Y:S01]  /*0200*/  IMAD.MOV R25, RZ, RZ, -R5 ;  /* 0x000000ffff197224 */ /* 0x000fe200078e0a05 */
[----:B0-----:R-:W-:-:S04]  /*0210*/  UIADD3 UR4, UP0, UPT, UR4, 0x10, URZ ;  /* 0x0000001004047890 */ /* 0x001fc8000ff1e0ff */
[----:B------:R-:W-:Y:S02]  /*0220*/  UIADD3.X UR5, UPT, UPT, URZ, UR5, URZ, UP0, !UPT ;  /* 0x00000005ff057290 */ /* 0x000fe400087fe4ff */
[----:B------:R-:W-:-:S04]  /*0230*/  IMAD.U32 R10, RZ, RZ, UR4 ;  /* 0x00000004ff0a7e24 */ /* 0x000fc8000f8e00ff */
[----:B------:R-:W-:-:S07]  /*0240*/  MOV R11, UR5 ;  /* 0x00000005000b7c02 */ /* 0x000fce0008000f00 */
.L_x_35:
[----:B------:R-:W2:Y:S04]  /*0250*/  LDG.E.CONSTANT R12, desc[UR8][R10.64+-0x10] ;  /* 0xfffff0080a0c7981 */ /* 0x000ea8000c1e9900 */
[----:B------:R-:W3:Y:S04]  /*0260*/  LDG.E.CONSTANT R7, desc[UR8][R10.64+-0xc] ;  /* 0xfffff4080a077981 */ /* 0x000ee8000c1e9900 */
[----:B------:R-:W4:Y:S04]  /*0270*/  LDG.E.CONSTANT R17, desc[UR8][R10.64+-0x8] ;  /* 0xfffff8080a117981 */ /* 0x000f28000c1e9900 */
[----:B------:R-:W5:Y:S04]  /*0280*/  LDG.E.CONSTANT R18, desc[UR8][R10.64+-0x4] ;  /* 0xfffffc080a127981 */ /* 0x000f68000c1e9900 */
[----:B------:R-:W5:Y:S04]  /*0290*/  LDG.E.CONSTANT R16, desc[UR8][R10.64] ;  /* 0x000000080a107981 */ /* 0x000f68000c1e9900 */
[----:B------:R-:W5:Y:S01]  /*02a0*/  LDG.E.CONSTANT R19, desc[UR8][R10.64+0x8] ;  /* 0x000008080a137981 */ /* 0x000f62000c1e9900 */
[----:B--2---:R-:W-:-:S02]  /*02b0*/  ISETP.NE.AND P1, PT, R12, UR6, PT ;  /* 0x000000060c007c0c */ /* 0x004fc4000bf25270 */
[----:B---3--:R-:W-:Y:S02]  /*02c0*/  ISETP.NE.AND P6, PT, R7, UR6, PT ;  /* 0x0000000607007c0c */ /* 0x008fe4000bfc5270 */
[----:B------:R-:W2:Y:S09]  /*02d0*/  LDG.E.CONSTANT R7, desc[UR8][R10.64+0x4] ;  /* 0x000004080a077981 */ /* 0x000eb2000c1e9900 */
[----:B------:R-:W0:Y:S08]  /*02e0*/  @!P1 LDC.64 R14, c[0x0][0x380] ;  /* 0x0000e000ff0e9b82 */ /* 0x000e300000000a00 */
[----:B------:R-:W3:Y:S01]  /*02f0*/  @!P6 LDC.64 R12, c[0x0][0x380] ;  /* 0x0000e000ff0ceb82 */ /* 0x000ee20000000a00 */
[----:B0-----:R-:W-:-:S06]  /*0300*/  @!P1 IMAD.WIDE R14, R24, 0x4, R14 ;  /* 0x00000004180e9825 */ /* 0x001fcc00078e020e */
[----:B------:R-:W2:Y:S01]  /*0310*/  @!P1 LDG.E.CONSTANT R15, desc[UR8][R14.64] ;  /* 0x000000080e0f9981 */ /* 0x000ea2000c1e9900 */
[----:B---3--:R-:W-:-:S06]  /*0320*/  @!P6 IMAD.WIDE R12, R23, 0x4, R12 ;  /* 0x00000004170ce825 */ /* 0x008fcc00078e020c */
[----:B------:R-:W3:Y:S04]  /*0330*/  @!P6 LDG.E.CONSTANT R13, desc[UR8][R12.64] ;  /* 0x000000080c0de981 */ /* 0x000ee8000c1e9900 */
[----:B------:R-:W3:Y:S01]  /*0340*/  LDG.E.CONSTANT R12, desc[UR8][R10.64+0xc] ;  /* 0x00000c080a0c7981 */ /* 0x000ee2000c1e9900 */
[----:B----4-:R-:W-:Y:S02]  /*0350*/  ISETP.NE.AND P5, PT, R17, UR6, PT ;  /* 0x0000000611007c0c */ /* 0x010fe4000bfa5270 */
[----:B-----5:R-:W-:Y:S02]  /*0360*/  ISETP.NE.AND P4, PT, R18, UR6, PT ;  /* 0x0000000612007c0c */ /* 0x020fe4000bf85270 */
[----:B------:R-:W-:-:S09]  /*0370*/  ISETP.NE.AND P3, PT, R16, UR6, PT ;  /* 0x0000000610007c0c */ /* 0x000fd2000bf65270 */
[----:B------:R-:W0:Y:S08]  /*0380*/  @!P5 LDC.64 R28, c[0x0][0x380] ;  /* 0x0000e000ff1cdb82 */ /* 0x000e300000000a00 */
[----:B------:R-:W4:Y:S01]  /*0390*/  @!P4 LDC.64 R26, c[0x0][0x380] ;  /* 0x0000e000ff1acb82 */ /* 0x000f220000000a00 */
[----:B0-----:R-:W-:-:S04]  /*03a0*/  @!P5 IMAD.WIDE R28, R22, 0x4, R28 ;  /* 0x00000004161cd825 */ /* 0x001fc800078e021c */
[----:B----4-:R-:W-:-:S06]  /*03b0*/  @!P4 IMAD.WIDE R26, R20, 0x4, R26 ;  /* 0x00000004141ac825 */ /* 0x010fcc00078e021a */
[----:B------:R-:W4:Y:S01]  /*03c0*/  @!P4 LDG.E.CONSTANT R27, desc[UR8][R26.64] ;  /* 0x000000081a1bc981 */ /* 0x000f22000c1e9900 */
[----:B--2---:R-:W-:-:S03]  /*03d0*/  ISETP.NE.AND P2, PT, R7, UR6, PT ;  /* 0x0000000607007c0c */ /* 0x004fc6000bf45270 */
[----:B------:R-:W2:Y:S10]  /*03e0*/  @!P5 LDG.E.CONSTANT R7, desc[UR8][R28.64] ;  /* 0x000000081c07d981 */ /* 0x000eb4000c1e9900 */
[----:B------:R-:W0:Y:S01]  /*03f0*/  @!P2 LDC.64 R16, c[0x0][0x380] ;  /* 0x0000e000ff10ab82 */ /* 0x000e220000000a00 */
[----:B------:R-:W-:-:S02]  /*0400*/  @!P1 FMNMX R2, R2, R15, !PT ;  /* 0x0000000f02029209 */ /* 0x000fc40007800000 */
[----:B------:R-:W-:-:S05]  /*0410*/  ISETP.NE.AND P1, PT, R19, UR6, PT ;  /* 0x0000000613007c0c */ /* 0x000fca000bf25270 */
[----:B------:R-:W5:Y:S01]  /*0420*/  @!P3 LDC.64 R18, c[0x0][0x380] ;  /* 0x0000e000ff12bb82 */ /* 0x000f620000000a00 */
[----:B---3--:R-:W-:-:S07]  /*0430*/  @!P6 FMNMX R2, R2, R13, !PT ;  /* 0x0000000d0202e209 */ /* 0x008fce0007800000 */
[----:B------:R-:W3:Y:S01]  /*0440*/  @!P1 LDC.64 R14, c[0x0][0x380] ;  /* 0x0000e000ff0e9b82 */ /* 0x000ee20000000a00 */
[----:B------:R-:W-:Y:S01]  /*0450*/  ISETP.NE.AND P6, PT, R12, UR6, PT ;  /* 0x000000060c007c0c */ /* 0x000fe2000bfc5270 */
[----:B0-----:R-:W-:-:S06]  /*0460*/  @!P2 IMAD.WIDE R16, R9, 0x4, R16 ;  /* 0x000000040910a825 */ /* 0x001fcc00078e0210 */
[----:B------:R-:W4:Y:S01]  /*0470*/  @!P2 LDG.E.CONSTANT R17, desc[UR8][R16.64] ;  /* 0x000000081011a981 */ /* 0x000f22000c1e9900 */
[----:B-----5:R-:W-:-:S05]  /*0480*/  @!P3 IMAD.WIDE R18, R21, 0x4, R18 ;  /* 0x000000041512b825 */ /* 0x020fca00078e0212 */
[----:B------:R-:W0:Y:S01]  /*0490*/  @!P6 LDC.64 R12, c[0x0][0x380] ;  /* 0x0000e000ff0ceb82 */ /* 0x000e220000000a00 */
[----:B------:R-:W5:Y:S01]  /*04a0*/  @!P3 LDG.E.CONSTANT R19, desc[UR8][R18.64] ;  /* 0x000000081213b981 */ /* 0x000f62000c1e9900 */
[----:B---3--:R-:W-:-:S06]  /*04b0*/  @!P1 IMAD.WIDE R14, R8, 0x4, R14 ;  /* 0x00000004080e9825 */ /* 0x008fcc00078e020e */
[----:B------:R-:W3:Y:S01]  /*04c0*/  @!P1 LDG.E.CONSTANT R15, desc[UR8][R14.64] ;  /* 0x000000080e0f9981 */ /* 0x000ee2000c1e9900 */
[----:B0-----:R-:W-:-:S06]  /*04d0*/  @!P6 IMAD.WIDE R12, R6, 0x4, R12 ;  /* 0x00000004060ce825 */ /* 0x001fcc00078e020c */
[----:B------:R-:W3:Y:S01]  /*04e0*/  @!P6 LDG.E.CONSTANT R13, desc[UR8][R12.64] ;  /* 0x000000080c0de981 */ /* 0x000ee2000c1e9900 */
[----:B------:R-:W-:Y:S01]  /*04f0*/  VIADD R25, R25, 0x8 ;  /* 0x0000000819197836 */ /* 0x000fe20000000000 */
[----:B--2---:R-:W-:-:S04]  /*0500*/  @!P5 FMNMX R2, R2, R7, !PT ;  /* 0x000000070202d209 */ /* 0x004fc80007800000 */
[----:B----4-:R-:W-:Y:S01]  /*0510*/  @!P4 FMNMX R2, R2, R27, !PT ;  /* 0x0000001b0202c209 */ /* 0x010fe20007800000 */
[----:B-1----:R-:W-:-:S04]  /*0520*/  IMAD.MOV.U32 R7, RZ, RZ, R4 ;  /* 0x000000ffff077224 */ /* 0x002fc800078e0004 */
[C---:B------:R-:W-:Y:S01]  /*0530*/  IMAD R24, R7.reuse, 0x8, R24 ;  /* 0x0000000807187824 */ /* 0x040fe200078e0218 */
[C---:B------:R-:W-:Y:S01]  /*0540*/  LEA R22, R7.reuse, R22, 0x3 ;  /* 0x0000001607167211 */ /* 0x040fe200078e18ff */
[C---:B------:R-:W-:Y:S01]  /*0550*/  IMAD R23, R7.reuse, 0x8, R23 ;  /* 0x0000000807177824 */ /* 0x040fe200078e0217 */
[C---:B------:R-:W-:Y:S01]  /*0560*/  LEA R9, R7.reuse, R9, 0x3 ;  /* 0x0000000907097211 */ /* 0x040fe200078e18ff */
[C---:B------:R-:W-:Y:S01]  /*0570*/  IMAD R20, R7.reuse, 0x8, R20 ;  /* 0x0000000807147824 */ /* 0x040fe200078e0214 */
[C---:B------:R-:W-:Y:S01]  /*0580*/  LEA R6, R7.reuse, R6, 0x3 ;  /* 0x0000000607067211 */ /* 0x040fe200078e18ff */
[C---:B------:R-:W-:Y:S02]  /*0590*/  IMAD R21, R7.reuse, 0x8, R21 ;  /* 0x0000000807157824 */ /* 0x040fe400078e0215 */
[----:B------:R-:W-:Y:S01]  /*05a0*/  IMAD R8, R7, 0x8, R8 ;  /* 0x0000000807087824 */ /* 0x000fe200078e0208 */
[----:B-----5:R-:W-:-:S04]  /*05b0*/  @!P3 FMNMX R2, R2, R19, !PT ;  /* 0x000000130202b209 */ /* 0x020fc80007800000 */
[----:B------:R-:W-:-:S04]  /*05c0*/  @!P2 FMNMX R2, R2, R17, !PT ;  /* 0x000000110202a209 */ /* 0x000fc80007800000 */
[----:B---3--:R-:W-:Y:S02]  /*05d0*/  @!P1 FMNMX R2, R2, R15, !PT ;  /* 0x0000000f02029209 */ /* 0x008fe40007800000 */
[----:B------:R-:W-:Y:S02]  /*05e0*/  ISETP.NE.AND P1, PT, R25, RZ, PT ;  /* 0x000000ff1900720c */ /* 0x000fe40003f25270 */
[----:B------:R-:W-:-:S04]  /*05f0*/  IADD3 R10, P2, PT, R10, 0x20, RZ ;  /* 0x000000200a0a7810 */ /* 0x000fc80007f5e0ff */
[----:B------:R-:W-:Y:S02]  /*0600*/  IADD3.X R11, PT, PT, RZ, R11, RZ, P2, !PT ;  /* 0x0000000bff0b7210 */ /* 0x000fe400017fe4ff */
[----:B------:R-:W-:-:S05]  /*0610*/  @!P6 FMNMX R2, R2, R13, !PT ;  /* 0x0000000d0202e209 */ /* 0x000fca0007800000 */
[----:B------:R-:W-:Y:S05]  /*0620*/  @P1 BRA `(.L_x_35) ;  /* 0xfffffffc00081947 */ /* 0x000fea000383ffff */
.L_x_34:
[----:B------:R-:W-:Y:S05]  /*0630*/  @!P0 BRA `(.L_x_33) ;  /* 0x0000000400248947 */ /* 0x000fea0003800000 */
[----:B------:R-:W0:Y:S01]  /*0640*/  LDCU UR4, c[0x0][0x398] ;  /* 0x00007300ff0477ac */ /* 0x000e220008000800 */
[----:B------:R-:W-:Y:S01]  /*0650*/  ISETP.GE.U32.AND P0, PT, R3, 0x4, PT ;  /* 0x000000040300780c */ /* 0x000fe20003f06070 */
[----:B0-----:R-:W-:-:S04]  /*0660*/  ULOP3.LUT UR5, UR4, 0x3, URZ, 0xc0, !UPT ;  /* 0x0000000304057892 */ /* 0x001fc8000f8ec0ff */
[----:B------:R-:W-:-:S08]  /*0670*/  UISETP.NE.AND UP0, UPT, UR5, URZ, UPT ;  /* 0x000000ff0500728c */ /* 0x000fd0000bf05270 */
[----:B------:R-:W-:Y:S05]  /*0680*/  @!P0 BRA `(.L_x_36) ;  /* 0x0000000000888947 */ /* 0x000fea0003800000 */
[----:B------:R-:W0:Y:S02]  /*0690*/  LDC.64 R8, c[0x0][0x390] ;  /* 0x0000e400ff087b82 */ /* 0x000e240000000a00 */
[----:B0-----:R-:W-:-:S05]  /*06a0*/  IMAD.WIDE.U32 R14, R5, 0x4, R8 ;  /* 0x00000004050e7825 */ /* 0x001fca00078e0008 */
[----:B------:R-:W2:Y:S04]  /*06b0*/  LDG.E.CONSTANT R8, desc[UR8][R14.64] ;  /* 0x000000080e087981 */ /* 0x000ea8000c1e9900 */
[----:B------:R-:W3:Y:S04]  /*06c0*/  LDG.E.CONSTANT R3, desc[UR8][R14.64+0x4] ;  /* 0x000004080e037981 */ /* 0x000ee8000c1e9900 */
[----:B------:R-:W4:Y:S04]  /*06d0*/  LDG.E.CONSTANT R4, desc[UR8][R14.64+0x8] ;  /* 0x000008080e047981 */ /* 0x000f28000c1e9900 */
[----:B------:R-:W5:Y:S01]  /*06e0*/  LDG.E.CONSTANT R6, desc[UR8][R14.64+0xc] ;  /* 0x00000c080e067981 */ /* 0x000f62000c1e9900 */
[----:B--2---:R-:W-:-:S02]  /*06f0*/  ISETP.NE.AND P0, PT, R8, UR6, PT ;  /* 0x0000000608007c0c */ /* 0x004fc4000bf05270 */
[----:B---3--:R-:W-:Y:S02]  /*0700*/  ISETP.NE.AND P1, PT, R3, UR6, PT ;  /* 0x0000000603007c0c */ /* 0x008fe4000bf25270 */
[----:B----4-:R-:W-:Y:S02]  /*0710*/  ISETP.NE.AND P2, PT, R4, UR6, PT ;  /* 0x0000000604007c0c */ /* 0x010fe4000bf45270 */
[----:B-----5:R-:W-:-:S07]  /*0720*/  ISETP.NE.AND P3, PT, R6, UR6, PT ;  /* 0x0000000606007c0c */ /* 0x020fce000bf65270 */
[----:B------:R-:W0:Y:S01]  /*0730*/  @!P0 LDC.64 R16, c[0x0][0x380] ;  /* 0x0000e000ff108b82 */ /* 0x000e220000000a00 */
[CC--:B------:R-:W-:Y:S02]  /*0740*/  @!P0 IMAD R3, R5.reuse, R7.reuse, R0 ;  /* 0x0000000705038224 */ /* 0x0c0fe400078e0200 */
[----:B------:R-:W-:-:S05]  /*0750*/  @!P1 IMAD R19, R5, R7, R7 ;  /* 0x0000000705139224 */ /* 0x000fca00078e0207 */
[----:B------:R-:W1:Y:S01]  /*0760*/  @!P1 LDC.64 R12, c[0x0][0x380] ;  /* 0x0000e000ff0c9b82 */ /* 0x000e620000000a00 */
[----:B------:R-:W-:Y:S01]  /*0770*/  @!P2 VIADD R4, R5, 0x2 ;  /* 0x000000020504a836 */ /* 0x000fe20000000000 */
[----:B------:R-:W-:Y:S01]  /*0780*/  @!P1 IADD3 R19, PT, PT, R19, R0, RZ ;  /* 0x0000000013139210 */ /* 0x000fe20007ffe0ff */
[----:B------:R-:W-:-:S05]  /*0790*/  @!P3 VIADD R6, R5, 0x3 ;  /* 0x000000030506b836 */ /* 0x000fca0000000000 */
[----:B------:R-:W2:Y:S08]  /*07a0*/  @!P2 LDC.64 R10, c[0x0][0x380] ;  /* 0x0000e000ff0aab82 */ /* 0x000eb00000000a00 */
[----:B------:R-:W3:Y:S01]  /*07b0*/  @!P3 LDC.64 R8, c[0x0][0x380] ;  /* 0x0000e000ff08bb82 */ /* 0x000ee20000000a00 */
[----:B0-----:R-:W-:-:S04]  /*07c0*/  @!P0 IMAD.WIDE R14, R3, 0x4, R16 ;  /* 0x00000004030e8825 */ /* 0x001fc800078e0210 */
[----:B------:R-:W-:Y:S02]  /*07d0*/  @!P2 IMAD R3, R4, R7, R0 ;  /* 0x000000070403a224 */ /* 0x000fe400078e0200 */
[----:B------:R-:W4:Y:S01]  /*07e0*/  @!P0 LDG.E.CONSTANT R15, desc[UR8][R14.64] ;  /* 0x000000080e0f8981 */ /* 0x000f22000c1e9900 */
[----:B-1----:R-:W-:-:S06]  /*07f0*/  @!P1 IMAD.WIDE R12, R19, 0x4, R12 ;  /* 0x00000004130c9825 */ /* 0x002fcc00078e020c */
[----:B------:R-:W5:Y:S01]  /*0800*/  @!P1 LDG.E.CONSTANT R13, desc[UR8][R12.64] ;  /* 0x000000080c0d9981 */ /* 0x000f62000c1e9900 */
[----:B--2---:R-:W-:-:S04]  /*0810*/  @!P2 IMAD.WIDE R10, R3, 0x4, R10 ;  /* 0x00000004030aa825 */ /* 0x004fc800078e020a */
[----:B------:R-:W-:Y:S02]  /*0820*/  @!P3 IMAD R3, R6, R7, R0 ;  /* 0x000000070603b224 */ /* 0x000fe400078e0200 */
[----:B------:R-:W2:Y:S02]  /*0830*/  @!P2 LDG.E.CONSTANT R11, desc[UR8][R10.64] ;  /* 0x000000080a0ba981 */ /* 0x000ea4000c1e9900 */
[----:B---3--:R-:W-:-:S06]  /*0840*/  @!P3 IMAD.WIDE R8, R3, 0x4, R8 ;  /* 0x000000040308b825 */ /* 0x008fcc00078e0208 */
[----:B------:R-:W3:Y:S01]  /*0850*/  @!P3 LDG.E.CONSTANT R9, desc[UR8][R8.64] ;  /* 0x000000080809b981 */ /* 0x000ee2000c1e9900 */
[----:B------:R-:W-:Y:S02]  /*0860*/  IADD3 R5, PT, PT, R5, 0x4, RZ ;  /* 0x0000000405057810 */ /* 0x000fe40007ffe0ff */
[----:B----4-:R-:W-:-:S04]  /*0870*/  @!P0 FMNMX R2, R2, R15, !PT ;  /* 0x0000000f02028209 */ /* 0x010fc80007800000 */
[----:B-----5:R-:W-:-:S04]  /*0880*/  @!P1 FMNMX R2, R2, R13, !PT ;  /* 0x0000000d02029209 */ /* 0x020fc80007800000 */
[----:B--2---:R-:W-:-:S04]  /*0890*/  @!P2 FMNMX R2, R2, R11, !PT ;  /* 0x0000000b0202a209 */ /* 0x004fc80007800000 */
[----:B---3--:R-:W-:-:S07]  /*08a0*/  @!P3 FMNMX R2, R2, R9, !PT ;  /* 0x000000090202b209 */ /* 0x008fce0007800000 */
.L_x_36:
[----:B------:R-:W-:Y:S05]  /*08b0*/  BRA.U !UP0, `(.L_x_33) ;  /* 0x0000000108847547 */ /* 0x000fea000b800000 */
[----:B------:R-:W-:Y:S02]  /*08c0*/  UISETP.NE.AND UP0, UPT, UR5, 0x1, UPT ;  /* 0x000000010500788c */ /* 0x000fe4000bf05270 */
[----:B------:R-:W-:-:S04]  /*08d0*/  ULOP3.LUT UR4, UR4, 0x1, URZ, 0xc0, !UPT ;  /* 0x0000000104047892 */ /* 0x000fc8000f8ec0ff */
[----:B------:R-:W-:-:S03]  /*08e0*/  UISETP.NE.U32.AND UP1, UPT, UR4, 0x1, UPT ;  /* 0x000000010400788c */ /* 0x000fc6000bf25070 */
[----:B------:R-:W-:Y:S08]  /*08f0*/  BRA.U !UP0, `(.L_x_37) ;  /* 0x0000000108487547 */ /* 0x000ff0000b800000 */
[----:B------:R-:W0:Y:S02]  /*0900*/  LDC.64 R8, c[0x0][0x390] ;  /* 0x0000e400ff087b82 */ /* 0x000e240000000a00 */
[----:B0-----:R-:W-:-:S05]  /*0910*/  IMAD.WIDE.U32 R8, R5, 0x4, R8 ;  /* 0x0000000405087825 */ /* 0x001fca00078e0008 */
[----:B------:R-:W2:Y:S04]  /*0920*/  LDG.E.CONSTANT R4, desc[UR8][R8.64] ;  /* 0x0000000808047981 */ /* 0x000ea8000c1e9900 */
[----:B------:R-:W3:Y:S01]  /*0930*/  LDG.E.CONSTANT R3, desc[UR8][R8.64+0x4] ;  /* 0x0000040808037981 */ /* 0x000ee2000c1e9900 */
[----:B--2---:R-:W-:Y:S02]  /*0940*/  ISETP.NE.AND P0, PT, R4, UR6, PT ;  /* 0x0000000604007c0c */ /* 0x004fe4000bf05270 */
[----:B---3--:R-:W-:-:S11]  /*0950*/  ISETP.NE.AND P1, PT, R3, UR6, PT ;  /* 0x0000000603007c0c */ /* 0x008fd6000bf25270 */
[----:B------:R-:W0:Y:S01]  /*0960*/  @!P0 LDC.64 R10, c[0x0][0x380] ;  /* 0x0000e000ff0a8b82 */ /* 0x000e220000000a00 */
[CC--:B------:R-:W-:Y:S02]  /*0970*/  @!P0 IMAD R3, R5.reuse, R7.reuse, R0 ;  /* 0x0000000705038224 */ /* 0x0c0fe400078e0200 */
[----:B------:R-:W-:-:S05]  /*0980*/  @!P1 IMAD R15, R5, R7, R7 ;  /* 0x00000007050f9224 */ /* 0x000fca00078e0207 */
[----:B------:R-:W1:Y:S01]  /*0990*/  @!P1 LDC.64 R12, c[0x0][0x380] ;  /* 0x0000e000ff0c9b82 */ /* 0x000e620000000a00 */
[----:B------:R-:W-:Y:S02]  /*09a0*/  @!P1 IMAD.IADD R15, R15, 0x1, R0 ;  /* 0x000000010f0f9824 */ /* 0x000fe400078e0200 */
[----:B0-----:R-:W-:-:S06]  /*09b0*/  @!P0 IMAD.WIDE R10, R3, 0x4, R10 ;  /* 0x00000004030a8825 */ /* 0x001fcc00078e020a */
[----:B------:R-:W2:Y:S01]  /*09c0*/  @!P0 LDG.E.CONSTANT R11, desc[UR8][R10.64] ;  /* 0x000000080a0b8981 */ /* 0x000ea2000c1e9900 */
[----:B-1----:R-:W-:-:S06]  /*09d0*/  @!P1 IMAD.WIDE R12, R15, 0x4, R12 ;  /* 0x000000040f0c9825 */ /* 0x002fcc00078e020c */
[----:B------:R-:W3:Y:S01]  /*09e0*/  @!P1 LDG.E.CONSTANT R13, desc[UR8][R12.64] ;  /* 0x000000080c0d9981 */ /* 0x000ee2000c1e9900 */
[----:B------:R-:W-:Y:S02]  /*09f0*/  IADD3 R5, PT, PT, R5, 0x2, RZ ;  /* 0x0000000205057810 */ /* 0x000fe40007ffe0ff */
[----:B--2---:R-:W-:-:S04]  /*0a00*/  @!P0 FMNMX R2, R2, R11, !PT ;  /* 0x0000000b02028209 */ /* 0x004fc80007800000 */
[----:B---3--:R-:W-:-:S07]  /*0a10*/  @!P1 FMNMX R2, R2, R13, !PT ;  /* 0x0000000d02029209 */ /* 0x008fce0007800000 */
.L_x_37:
[----:B------:R-:W-:Y:S05]  /*0a20*/  BRA.U UP1, `(.L_x_33) ;  /* 0x0000000101287547 */ /* 0x000fea000b800000 */
[----:B------:R-:W0:Y:S02]  /*0a30*/  LDC.64 R8, c[0x0][0x390] ;  /* 0x0000e400ff087b82 */ /* 0x000e240000000a00 */
[----:B0-----:R-:W-:-:S06]  /*0a40*/  IMAD.WIDE.U32 R8, R5, 0x4, R8 ;  /* 0x0000000405087825 */ /* 0x001fcc00078e0008 */
[----:B------:R-:W2:Y:S02]  /*0a50*/  LDG.E.CONSTANT R8, desc[UR8][R8.64] ;  /* 0x0000000808087981 */ /* 0x000ea4000c1e9900 */
[----:B--2---:R-:W-:-:S13]  /*0a60*/  ISETP.NE.AND P0, PT, R8, UR6, PT ;  /* 0x0000000608007c0c */ /* 0x004fda000bf05270 */
[----:B------:R-:W-:Y:S05]  /*0a70*/  @P0 BRA `(.L_x_33) ;  /* 0x0000000000140947 */ /* 0x000fea0003800000 */
[----:B------:R-:W0:Y:S01]  /*0a80*/  LDC.64 R8, c[0x0][0x380] ;  /* 0x0000e000ff087b82 */ /* 0x000e220000000a00 */
[----:B------:R-:W-:-:S04]  /*0a90*/  IMAD R5, R5, R7, R0 ;  /* 0x0000000705057224 */ /* 0x000fc800078e0200 */
[----:B0-----:R-:W-:-:S06]  /*0aa0*/  IMAD.WIDE R4, R5, 0x4, R8 ;  /* 0x0000000405047825 */ /* 0x001fcc00078e0208 */
[----:B------:R-:W2:Y:S02]  /*0ab0*/  LDG.E.CONSTANT R5, desc[UR8][R4.64] ;  /* 0x0000000804057981 */ /* 0x000ea4000c1e9900 */
[----:B--2---:R-:W-:-:S07]  /*0ac0*/  FMNMX R2, R2, R5, !PT ;  /* 0x0000000502027209 */ /* 0x004fce0007800000 */
.L_x_33:
[----:B------:R-:W0:Y:S01]  /*0ad0*/  LDC.64 R4, c[0x0][0x388] ;  /* 0x0000e200ff047b82 */ /* 0x000e220000000a00 */
[----:B------:R-:W-:-:S04]  /*0ae0*/  IMAD R7, R7, UR6, R0 ;  /* 0x0000000607077c24 */ /* 0x000fc8000f8e0200 */
[----:B0-----:R-:W-:-:S05]  /*0af0*/  IMAD.WIDE R4, R7, 0x4, R4 ;  /* 0x0000000407047825 */ /* 0x001fca00078e0204 */
[----:B------:R-:W-:Y:S01]  /*0b00*/  STG.E desc[UR8][R4.64], R2 ;  /* 0x0000000204007986 */ /* 0x000fe2000c101908 */
[----:B------:R-:W-:Y:S05]  /*0b10*/  EXIT ;  /* 0x000000000000794d */ /* 0x000fea0003800000 */
.L_x_38:
        /* <DEDUP_REMOVED lines=14> */
.L_x_346:


//--------------------- .text.global_mean_pool_kernel --------------------------
	.section	.text.global_mean_pool_kernel,"ax",@progbits
	.align	128
        .global         global_mean_pool_kernel
        .type           global_mean_pool_kernel,@function
        .size           global_mean_pool_kernel,(.L_x_336 - global_mean_pool_kernel)
        .other          global_mean_pool_kernel,@"STO_CUDA_ENTRY STV_DEFAULT"
global_mean_pool_kernel:
.text.global_mean_pool_kernel:
        /* <DEDUP_REMOVED lines=11> */
[----:B------:R-:W-:Y:S02]  /*00b0*/  HFMA2 R5, -RZ, RZ, 0, 0 ;  /* 0x00000000ff057431 */ /* 0x000fe400000001ff */
[----:B------:R-:W-:Y:S01]  /*00c0*/  IMAD.MOV.U32 R3, RZ, RZ, RZ ;  /* 0x000000ffff037224 */ /* 0x000fe200078e00ff */
[----:B0-----:R-:W-:-:S13]  /*00d0*/  ISETP.GE.AND P0, PT, R2, 0x1, PT ;  /* 0x000000010200780c */ /* 0x001fda0003f06270 */
[----:B-1----:R-:W-:Y:S05]  /*00e0*/  @!P0 BRA `(.L_x_39) ;  /* 0x0000000800c08947 */ /* 0x002fea0003800000 */
[C---:B------:R-:W-:Y:S01]  /*00f0*/  ISETP.GE.U32.AND P1, PT, R2.reuse, 0x8, PT ;  /* 0x000000080200780c */ /* 0x040fe20003f26070 */
[----:B------:R-:W-:Y:S01]  /*0100*/  IMAD.MOV.U32 R5, RZ, RZ, RZ ;  /* 0x000000ffff057224 */ /* 0x000fe200078e00ff */
[----:B------:R-:W-:Y:S01]  /*0110*/  LOP3.LUT R4, R2, 0x7, RZ, 0xc0, !PT ;  /* 0x0000000702047812 */ /* 0x000fe200078ec0ff */
[----:B------:R-:W-:Y:S01]  /*0120*/  IMAD.MOV.U32 R7, RZ, RZ, RZ ;  /* 0x000000ffff077224 */ /* 0x000fe200078e00ff */
[----:B------:R-:W-:Y:S02]  /*0130*/  MOV R3, RZ ;  /* 0x000000ff00037202 */ /* 0x000fe40000000f00 */
[----:B------:R-:W-:-:S07]  /*0140*/  ISETP.NE.AND P0, PT, R4, RZ, PT ;  /* 0x000000ff0400720c */ /* 0x000fce0003f05270 */
[----:B------:R-:W-:Y:S06]  /*0150*/  @!P1 BRA `(.L_x_40) ;  /* 0x0000000400609947 */ /* 0x000fec0003800000 */
[----:B------:R-:W0:Y:S01]  /*0160*/  LDCU.64 UR4, c[0x0][0x390] ;  /* 0x00007200ff0477ac */ /* 0x000e220008000a00 */
[----:B------:R-:W1:Y:S01]  /*0170*/  LDC R6, c[0x0][0x39c] ;  /* 0x0000e700ff067b82 */ /* 0x000e620000000800 */
[----:B------:R-:W-:Y:S01]  /*0180*/  LOP3.LUT R7, R2, 0x7ffffff8, RZ, 0xc0, !PT ;  /* 0x7ffffff802077812 */ /* 0x000fe200078ec0ff */
[C-C-:B------:R-:W-:Y:S01]  /*0190*/  IMAD R8, R13.reuse, 0x7, R0.reuse ;  /* 0x000000070d087824 */ /* 0x140fe200078e0200 */
[----:B------:R-:W-:Y:S01]  /*01a0*/  IADD3 R22, PT, PT, R0, R13, RZ ;  /* 0x0000000d00167210 */ /* 0x000fe20007ffe0ff */
[C-C-:B------:R-:W-:Y:S01]  /*01b0*/  IMAD R9, R13.reuse, 0x6, R0.reuse ;  /* 0x000000060d097824 */ /* 0x140fe200078e0200 */
[----:B------:R-:W-:Y:S01]  /*01c0*/  MOV R23, R0 ;  /* 0x0000000000177202 */ /* 0x000fe20000000f00 */
[C-C-:B------:R-:W-:Y:S02]  /*01d0*/  IMAD R10, R13.reuse, 0x5, R0.reuse ;  /* 0x000000050d0a7824 */ /* 0x140fe400078e0200 */
[C-C-:B------:R-:W-:Y:S02]  /*01e0*/  IMAD R11, R13.reuse, 0x4, R0.reuse ;  /* 0x000000040d0b7824 */ /* 0x140fe400078e0200 */
[----:B------:R-:W-:-:S02]  /*01f0*/  IMAD R20, R13, 0x3, R0 ;  /* 0x000000030d147824 */ /* 0x000fc400078e0200 */
[----:B------:R-:W-:Y:S02]  /*0200*/  IMAD R21, R13, 0x2, R0 ;  /* 0x000000020d157824 */ /* 0x000fe400078e0200 */
[----:B------:R-:W-:Y:S02]  /*0210*/  IMAD.MOV.U32 R5, RZ, RZ, RZ ;  /* 0x000000ffff057224 */ /* 0x000fe400078e00ff */
[----:B------:R-:W-:Y:S01]  /*0220*/  IMAD.MOV.U32 R3, RZ, RZ, RZ ;  /* 0x000000ffff037224 */ /* 0x000fe200078e00ff */
[----:B0-----:R-:W-:Y:S01]  /*0230*/  UIADD3 UR4, UP0, UPT, UR4, 0x10, URZ ;  /* 0x0000001004047890 */ /* 0x001fe2000ff1e0ff */
[----:B------:R-:W-:-:S03]  /*0240*/  IMAD.MOV R24, RZ, RZ, -R7 ;  /* 0x000000ffff187224 */ /* 0x000fc600078e0a07 */
[----:B------:R-:W-:Y:S02]  /*0250*/  UIADD3.X UR5, UPT, UPT, URZ, UR5, URZ, UP0, !UPT ;  /* 0x00000005ff057290 */ /* 0x000fe400087fe4ff */
[----:B------:R-:W-:-:S04]  /*0260*/  IMAD.U32 R14, RZ, RZ, UR4 ;  /* 0x00000004ff0e7e24 */ /* 0x000fc8000f8e00ff */
[----:B------:R-:W-:-:S07]  /*0270*/  MOV R15, UR5 ;  /* 0x00000005000f7c02 */ /* 0x000fce0008000f00 */
.L_x_41:
        /* <DEDUP_REMOVED lines=21> */
[----:B------:R-:W-:-:S07]  /*03d0*/  ISETP.NE.AND P1, PT, R25, UR6, PT ;  /* 0x0000000619007c0c */ /* 0x000fce000bf25270 */
[----:B------:R-:W5:Y:S01]  /*03e0*/  @!P3 LDC.64 R12, c[0x0][0x380] ;  /* 0x0000e000ff0cbb82 */ /* 0x000f620000000a00 */
[----:B------:R-:W-:-:S04]  /*03f0*/  @!P2 VIADD R3, R3, 0x1 ;  /* 0x000000010303a836 */ /* 0x000fc80000000000 */
[----:B------:R-:W-:Y:S02]  /*0400*/  @!P6 VIADD R3, R3, 0x1 ;  /* 0x000000010303e836 */ /* 0x000fe40000000000 */
[----:B0-----:R-:W-:-:S04]  /*0410*/  @!P5 IMAD.WIDE R18, R21, 0x4, R18 ;  /* 0x000000041512d825 */ /* 0x001fc800078e0212 */
[----:B----4-:R-:W-:-:S04]  /*0420*/  @!P4 IMAD.WIDE R16, R20, 0x4, R16 ;  /* 0x000000041410c825 */ /* 0x010fc800078e0210 */
[----:B--2---:R-:W-:Y:S01]  /*0430*/  @!P2 FADD R5, R5, R28 ;  /* 0x0000001c0505a221 */ /* 0x004fe20000000000 */
[----:B------:R-:W-:Y:S01]  /*0440*/  ISETP.NE.AND P2, PT, R2, UR6, PT ;  /* 0x0000000602007c0c */ /* 0x000fe2000bf45270 */
[----:B------:R0:W2:Y:S04]  /*0450*/  @!P4 LDG.E.CONSTANT R28, desc[UR8][R16.64] ;  /* 0x00000008101cc981 */ /* 0x0000a8000c1e9900 */
[----:B------:R4:W2:Y:S01]  /*0460*/  @!P5 LDG.E.CONSTANT R2, desc[UR8][R18.64] ;  /* 0x000000081202d981 */ /* 0x0008a2000c1e9900 */
[----:B---3--:R-:W-:Y:S01]  /*0470*/  @!P6 FADD R5, R5, R26 ;  /* 0x0000001a0505e221 */ /* 0x008fe20000000000 */
[----:B------:R-:W-:-:S06]  /*0480*/  ISETP.NE.AND P6, PT, R29, UR6, PT ;  /* 0x000000061d007c0c */ /* 0x000fcc000bfc5270 */
[----:B0-----:R-:W0:Y:S01]  /*0490*/  @!P2 LDC.64 R16, c[0x0][0x380] ;  /* 0x0000e000ff10ab82 */ /* 0x001e220000000a00 */
[----:B-----5:R-:W-:-:S06]  /*04a0*/  @!P3 IMAD.WIDE R26, R11, 0x4, R12 ;  /* 0x000000040b1ab825 */ /* 0x020fcc00078e020c */
[----:B------:R-:W3:Y:S01]  /*04b0*/  @!P3 LDG.E.CONSTANT R26, desc[UR8][R26.64] ;  /* 0x000000081a1ab981 */ /* 0x000ee2000c1e9900 */
[----:B----4-:R-:W4:Y:S08]  /*04c0*/  @!P1 LDC.64 R18, c[0x0][0x380] ;  /* 0x0000e000ff129b82 */ /* 0x010f300000000a00 */
[----:B------:R-:W5:Y:S01]  /*04d0*/  @!P6 LDC.64 R12, c[0x0][0x380] ;  /* 0x0000e000ff0ceb82 */ /* 0x000f620000000a00 */
[----:B0-----:R-:W-:-:S05]  /*04e0*/  @!P2 IMAD.WIDE R16, R9, 0x4, R16 ;  /* 0x000000040910a825 */ /* 0x001fca00078e0210 */
[----:B------:R-:W3:Y:S01]  /*04f0*/  @!P2 LDG.E.CONSTANT R29, desc[UR8][R16.64] ;  /* 0x00000008101da981 */ /* 0x000ee2000c1e9900 */
[----:B----4-:R-:W-:-:S05]  /*0500*/  @!P1 IMAD.WIDE R18, R10, 0x4, R18 ;  /* 0x000000040a129825 */ /* 0x010fca00078e0212 */
[----:B------:R-:W4:Y:S01]  /*0510*/  @!P1 LDG.E.CONSTANT R25, desc[UR8][R18.64] ;  /* 0x0000000812199981 */ /* 0x000f22000c1e9900 */
[----:B-----5:R-:W-:-:S06]  /*0520*/  @!P6 IMAD.WIDE R12, R8, 0x4, R12 ;  /* 0x00000004080ce825 */ /* 0x020fcc00078e020c */
[----:B------:R1:W5:Y:S01]  /*0530*/  @!P6 LDG.E.CONSTANT R12, desc[UR8][R12.64] ;  /* 0x000000080c0ce981 */ /* 0x000362000c1e9900 */
[----:B------:R-:W-:Y:S02]  /*0540*/  @!P5 IADD3 R3, PT, PT, R3, 0x1, RZ ;  /* 0x000000010303d810 */ /* 0x000fe40007ffe0ff */
[----:B------:R-:W-:-:S03]  /*0550*/  IADD3 R24, PT, PT, R24, 0x8, RZ ;  /* 0x0000000818187810 */ /* 0x000fc60007ffe0ff */
[----:B------:R-:W-:-:S04]  /*0560*/  @!P4 VIADD R3, R3, 0x1 ;  /* 0x000000010303c836 */ /* 0x000fc80000000000 */
[----:B------:R-:W-:Y:S02]  /*0570*/  @!P3 VIADD R3, R3, 0x1 ;  /* 0x000000010303b836 */ /* 0x000fe40000000000 */
[----:B-1----:R-:W-:-:S03]  /*0580*/  IMAD.MOV.U32 R13, RZ, RZ, R6 ;  /* 0x000000ffff0d7224 */ /* 0x002fc600078e0006 */
[----:B------:R-:W-:-:S04]  /*0590*/  @!P1 IADD3 R3, PT, PT, R3, 0x1, RZ ;  /* 0x0000000103039810 */ /* 0x000fc80007ffe0ff */
[----:B------:R-:W-:Y:S01]  /*05a0*/  @!P2 IADD3 R3, PT, PT, R3, 0x1, RZ ;  /* 0x000000010303a810 */ /* 0x000fe20007ffe0ff */
[C---:B------:R-:W-:Y:S01]  /*05b0*/  IMAD R22, R13.reuse, 0x8, R22 ;  /* 0x000000080d167824 */ /* 0x040fe200078e0216 */
[C---:B------:R-:W-:Y:S01]  /*05c0*/  LEA R23, R13.reuse, R23, 0x3 ;  /* 0x000000170d177211 */ /* 0x040fe200078e18ff */
[C---:B------:R-:W-:Y:S01]  /*05d0*/  IMAD R21, R13.reuse, 0x8, R21 ;  /* 0x000000080d157824 */ /* 0x040fe200078e0215 */
[C---:B------:R-:W-:Y:S01]  /*05e0*/  LEA R20, R13.reuse, R20, 0x3 ;  /* 0x000000140d147211 */ /* 0x040fe200078e18ff */
[C---:B------:R-:W-:Y:S01]  /*05f0*/  IMAD R11, R13.reuse, 0x8, R11 ;  /* 0x000000080d0b7824 */ /* 0x040fe200078e020b */
[C---:B------:R-:W-:Y:S01]  /*0600*/  LEA R9, R13.reuse, R9, 0x3 ;  /* 0x000000090d097211 */ /* 0x040fe200078e18ff */
[----:B------:R-:W-:Y:S01]  /*0610*/  IMAD R10, R13, 0x8, R10 ;  /* 0x000000080d0a7824 */ /* 0x000fe200078e020a */
[----:B------:R-:W-:Y:S01]  /*0620*/  @!P6 IADD3 R3, PT, PT, R3, 0x1, RZ ;  /* 0x000000010303e810 */ /* 0x000fe20007ffe0ff */
[----:B------:R-:W-:Y:S02]  /*0630*/  IMAD R8, R13, 0x8, R8 ;  /* 0x000000080d087824 */ /* 0x000fe400078e0208 */
[----:B--2---:R-:W-:-:S04]  /*0640*/  @!P5 FADD R5, R5, R2 ;  /* 0x000000020505d221 */ /* 0x004fc80000000000 */
[----:B------:R-:W-:-:S04]  /*0650*/  @!P4 FADD R5, R5, R28 ;  /* 0x0000001c0505c221 */ /* 0x000fc80000000000 */
[----:B---3--:R-:W-:Y:S01]  /*0660*/  @!P3 FADD R5, R5, R26 ;  /* 0x0000001a0505b221 */ /* 0x008fe20000000000 */
[----:B------:R-:W-:Y:S02]  /*0670*/  ISETP.NE.AND P3, PT, R24, RZ, PT ;  /* 0x000000ff1800720c */ /* 0x000fe40003f65270 */
[----:B------:R-:W-:-:S05]  /*0680*/  IADD3 R14, P5, PT, R14, 0x20, RZ ;  /* 0x000000200e0e7810 */ /* 0x000fca0007fbe0ff */
[----:B------:R-:W-:Y:S02]  /*0690*/  IMAD.X R15, RZ, RZ, R15, P5 ;  /* 0x000000ffff0f7224 */ /* 0x000fe400028e060f */
[----:B----4-:R-:W-:-:S04]  /*06a0*/  @!P1 FADD R5, R5, R25 ;  /* 0x0000001905059221 */ /* 0x010fc80000000000 */
[----:B------:R-:W-:-:S04]  /*06b0*/  @!P2 FADD R5, R5, R29 ;  /* 0x0000001d0505a221 */ /* 0x000fc80000000000 */
[----:B-----5:R-:W-:Y:S01]  /*06c0*/  @!P6 FADD R5, R5, R12 ;  /* 0x0000000c0505e221 */ /* 0x020fe20000000000 */
[----:B------:R-:W-:Y:S06]  /*06d0*/  @P3 BRA `(.L_x_41) ;  /* 0xfffffff800e83947 */ /* 0x000fec000383ffff */
.L_x_40:
        /* <DEDUP_REMOVED lines=35> */
[----:B------:R-:W-:-:S05]  /*0910*/  @!P0 IADD3 R3, PT, PT, R3, 0x1, RZ ;  /* 0x0000000103038810 */ /* 0x000fca0007ffe0ff */
[----:B------:R-:W-:-:S05]  /*0920*/  @!P1 VIADD R3, R3, 0x1 ;  /* 0x0000000103039836 */ /* 0x000fca0000000000 */
[----:B------:R-:W-:Y:S01]  /*0930*/  @!P2 IADD3 R3, PT, PT, R3, 0x1, RZ ;  /* 0x000000010303a810 */ /* 0x000fe20007ffe0ff */
[----:B------:R-:W-:-:S03]  /*0940*/  VIADD R7, R7, 0x4 ;  /* 0x0000000407077836 */ /* 0x000fc60000000000 */
[----:B------:R-:W-:Y:S01]  /*0950*/  @!P3 IADD3 R3, PT, PT, R3, 0x1, RZ ;  /* 0x000000010303b810 */ /* 0x000fe20007ffe0ff */
[----:B----4-:R-:W-:-:S04]  /*0960*/  @!P0 FADD R5, R5, R16 ;  /* 0x0000001005058221 */ /* 0x010fc80000000000 */
[----:B-----5:R-:W-:-:S04]  /*0970*/  @!P1 FADD R5, R5, R14 ;  /* 0x0000000e05059221 */ /* 0x020fc80000000000 */
[----:B--2---:R-:W-:-:S04]  /*0980*/  @!P2 FADD R5, R5, R10 ;  /* 0x0000000a0505a221 */ /* 0x004fc80000000000 */
[----:B---3--:R-:W-:-:S07]  /*0990*/  @!P3 FADD R5, R5, R8 ;  /* 0x000000080505b221 */ /* 0x008fce0000000000 */
.L_x_42:
        /* <DEDUP_REMOVED lines=20> */
[----:B------:R-:W-:Y:S01]  /*0ae0*/  @!P0 IADD3 R3, PT, PT, R3, 0x1, RZ ;  /* 0x0000000103038810 */ /* 0x000fe20007ffe0ff */
[----:B------:R-:W-:-:S03]  /*0af0*/  VIADD R7, R7, 0x2 ;  /* 0x0000000207077836 */ /* 0x000fc60000000000 */
[----:B------:R-:W-:Y:S01]  /*0b00*/  @!P1 IADD3 R3, PT, PT, R3, 0x1, RZ ;  /* 0x0000000103039810 */ /* 0x000fe20007ffe0ff */
[----:B--2---:R-:W-:-:S04]  /*0b10*/  @!P0 FADD R5, R5, R10 ;  /* 0x0000000a05058221 */ /* 0x004fc80000000000 */
[----:B---3--:R-:W-:-:S07]  /*0b20*/  @!P1 FADD R5, R5, R14 ;  /* 0x0000000e05059221 */ /* 0x008fce0000000000 */
.L_x_43:
        /* <DEDUP_REMOVED lines=9> */
[----:B------:R-:W2:Y:S01]  /*0bc0*/  LDG.E.CONSTANT R6, desc[UR8][R6.64] ;  /* 0x0000000806067981 */ /* 0x000ea2000c1e9900 */
[----:B------:R-:W-:Y:S02]  /*0bd0*/  VIADD R3, R3, 0x1 ;  /* 0x0000000103037836 */ /* 0x000fe40000000000 */
[----:B--2---:R-:W-:-:S07]  /*0be0*/  FADD R5, R5, R6 ;  /* 0x0000000605057221 */ /* 0x004fce0000000000 */
.L_x_39:
[----:B------:R-:W-:Y:S02]  /*0bf0*/  ISETP.GE.AND P0, PT, R3, 0x1, PT ;  /* 0x000000010300780c */ /* 0x000fe40003f06270 */
[----:B------:R-:W-:-:S11]  /*0c00*/  MOV R7, RZ ;  /* 0x000000ff00077202 */ /* 0x000fd60000000f00 */
[----:B------:R-:W-:Y:S05]  /*0c10*/  @!P0 BRA `(.L_x_44) ;  /* 0x0000000000388947 */ /* 0x000fea0003800000 */
[----:B------:R-:W-:Y:S01]  /*0c20*/  I2FP.F32.U32 R6, R3 ;  /* 0x0000000300067245 */ /* 0x000fe20000201000 */
[----:B------:R-:W-:Y:S03]  /*0c30*/  BSSY.RECONVERGENT B0, `(.L_x_44) ;  /* 0x000000c000007945 */ /* 0x000fe60003800200 */
        /* <DEDUP_REMOVED lines=9> */
[----:B------:R-:W-:Y:S05]  /*0cd0*/  CALL.REL.NOINC `($__internal_1_$__cuda_sm3x_div_rn_noftz_f32_slowpath) ;  /* 0x0000000000207944 */ /* 0x000fea0003c00000 */
[----:B------:R-:W-:-:S07]  /*0ce0*/  IMAD.MOV.U32 R7, RZ, RZ, R2 ;  /* 0x000000ffff077224 */ /* 0x000fce00078e0002 */
.L_x_45:
[----:B------:R-:W-:Y:S05]  /*0cf0*/  BSYNC.RECONVERGENT B0 ;  /* 0x0000000000007941 */ /* 0x000fea0003800200 */
.L_x_44:
[----:B------:R-:W0:Y:S08]  /*0d00*/  LDC R5, c[0x0][0x39c] ;  /* 0x0000e700ff057b82 */ /* 0x000e300000000800 */
[----:B------:R-:W1:Y:S01]  /*0d10*/  LDC.64 R2, c[0x0][0x388] ;  /* 0x0000e200ff027b82 */ /* 0x000e620000000a00 */
[----:B0-----:R-:W-:-:S04]  /*0d20*/  IMAD R5, R5, UR6, R0 ;  /* 0x0000000605057c24 */ /* 0x001fc8000f8e0200 */
[----:B-1----:R-:W-:-:S05]  /*0d30*/  IMAD.WIDE R2, R5, 0x4, R2 ;  /* 0x0000000405027825 */ /* 0x002fca00078e0202 */
[----:B------:R-:W-:Y:S01]  /*0d40*/  STG.E desc[UR8][R2.64], R7 ;  /* 0x0000000702007986 */ /* 0x000fe2000c101908 */
[----:B------:R-:W-:Y:S05]  /*0d50*/  EXIT ;  /* 0x000000000000794d */ /* 0x000fea0003800000 */
        .weak           $__internal_1_$__cuda_sm3x_div_rn_noftz_f32_slowpath
        .type           $__internal_1_$__cuda_sm3x_div_rn_noftz_f32_slowpath,@function
        .size           $__internal_1_$__cuda_sm3x_div_rn_noftz_f32_slowpath,(.L_x_336 - $__internal_1_$__cuda_sm3x_div_rn_noftz_f32_slowpath)
$__internal_1_$__cuda_sm3x_div_rn_noftz_f32_slowpath:
[----:B------:R-:W-:Y:S01]  /*0d60*/  SHF.R.U32.HI R3, RZ, 0x17, R6 ;  /* 0x00000017ff037819 */ /* 0x000fe20000011606 */
[----:B------:R-:W-:Y:S01]  /*0d70*/  BSSY.RECONVERGENT B1, `(.L_x_46) ;  /* 0x0000063000017945 */ /* 0x000fe20003800200 */
[----:B------:R-:W-:Y:S02]  /*0d80*/  SHF.R.U32.HI R2, RZ, 0x17, R5 ;  /* 0x00000017ff027819 */ /* 0x000fe40000011605 */
[----:B------:R-:W-:Y:S02]  /*0d90*/  LOP3.LUT R13, R3, 0xff, RZ, 0xc0, !PT ;  /* 0x000000ff030d7812 */ /* 0x000fe400078ec0ff */
[----:B------:R-:W-:Y:S02]  /*0da0*/  LOP3.LUT R10, R2, 0xff, RZ, 0xc0, !PT ;  /* 0x000000ff020a7812 */ /* 0x000fe400078ec0ff */
[----:B------:R-:W-:-:S03]  /*0db0*/  IADD3 R8, PT, PT, R13, -0x1, RZ ;  /* 0xffffffff0d087810 */ /* 0x000fc60007ffe0ff */
[----:B------:R-:W-:Y:S01]  /*0dc0*/  VIADD R7, R10, 0xffffffff ;  /* 0xffffffff0a077836 */ /* 0x000fe20000000000 */
[----:B------:R-:W-:-:S04]  /*0dd0*/  ISETP.GT.U32.AND P0, PT, R8, 0xfd, PT ;  /* 0x000000fd0800780c */ /* 0x000fc80003f04070 */
[----:B------:R-:W-:-:S13]  /*0de0*/  ISETP.GT.U32.OR P0, PT, R7, 0xfd, P0 ;  /* 0x000000fd0700780c */ /* 0x000fda0000704470 */
[----:B------:R-:W-:Y:S01]  /*0df0*/  @!P0 MOV R3, RZ ;  /* 0x000000ff00038202 */ /* 0x000fe20000000f00 */
[----:B------:R-:W-:Y:S06]  /*0e00*/  @!P0 BRA `(.L_x_47) ;  /* 0x0000000000608947 */ /* 0x000fec0003800000 */
[----:B------:R-:W-:Y:S01]  /*0e10*/  FSETP.GTU.FTZ.AND P0, PT, |R5|, +INF , PT ;  /* 0x7f8000000500780b */ /* 0x000fe20003f1c200 */
[----:B------:R-:W-:Y:S01]  /*0e20*/  IMAD.MOV.U32 R2, RZ, RZ, R6 ;  /* 0x000000ffff027224 */ /* 0x000fe200078e0006 */
[----:B------:R-:W-:-:S04]  /*0e30*/  FSETP.GTU.FTZ.AND P1, PT, |R6|, +INF , PT ;  /* 0x7f8000000600780b */ /* 0x000fc80003f3c200 */
        /* <DEDUP_REMOVED lines=16> */
[----:B------:R-:W-:Y:S01]  /*0f40*/  @P0 MOV R3, RZ ;  /* 0x000000ff00030202 */ /* 0x000fe20000000f00 */
[----:B------:R-:W-:Y:S02]  /*0f50*/  @!P0 IMAD.MOV.U32 R3, RZ, RZ, -0x40 ;  /* 0xffffffc0ff038424 */ /* 0x000fe400078e00ff */
[----:B------:R-:W-:Y:S01]  /*0f60*/  @!P0 FFMA R5, R5, 1.84467440737095516160e+19, RZ ;  /* 0x5f80000005058823 */ /* 0x000fe200000000ff */
[----:B------:R-:W-:Y:S02]  /*0f70*/  @!P1 FFMA R6, R2, 1.84467440737095516160e+19, RZ ;  /* 0x5f80000002069823 */ /* 0x000fe400000000ff */
[----:B------:R-:W-:-:S07]  /*0f80*/  @!P1 IADD3 R3, PT, PT, R3, 0x40, RZ ;  /* 0x0000004003039810 */ /* 0x000fce0007ffe0ff */
.L_x_47:
[----:B------:R-:W-:Y:S01]  /*0f90*/  LEA R7, R13, 0xc0800000, 0x17 ;  /* 0xc08000000d077811 */ /* 0x000fe200078eb8ff */
[----:B------:R-:W-:Y:S04]  /*0fa0*/  BSSY.RECONVERGENT B2, `(.L_x_52) ;  /* 0x0000036000027945 */ /* 0x000fe80003800200 */
[----:B------:R-:W-:Y:S01]  /*0fb0*/  IMAD.IADD R7, R6, 0x1, -R7 ;  /* 0x0000000106077824 */ /* 0x000fe200078e0a07 */
[----:B------:R-:W-:-:S03]  /*0fc0*/  IADD3 R6, PT, PT, R10, -0x7f, RZ ;  /* 0xffffff810a067810 */ /* 0x000fc60007ffe0ff */
        /* <DEDUP_REMOVED lines=13> */
[----:B------:R-:W-:-:S04]  /*10a0*/  LOP3.LUT R5, R5, 0xff, RZ, 0xc0, !PT ;  /* 0x000000ff05057812 */ /* 0x000fc800078ec0ff */
[----:B------:R-:W-:-:S05]  /*10b0*/  IADD3 R7, PT, PT, R5, R6, RZ ;  /* 0x0000000605077210 */ /* 0x000fca0007ffe0ff */
[----:B------:R-:W-:-:S05]  /*10c0*/  VIADD R3, R7, 0xffffffff ;  /* 0xffffffff07037836 */ /* 0x000fca0000000000 */
        /* <DEDUP_REMOVED lines=9> */
[CCC-:B------:R-:W-:Y:S01]  /*1160*/  FFMA.RZ R3, R10.reuse, R8.reuse, R11.reuse ;  /* 0x000000080a037223 */ /* 0x1c0fe2000000c00b */
[CCC-:B------:R-:W-:Y:S01]  /*1170*/  FFMA.RM R6, R10.reuse, R8.reuse, R11.reuse ;  /* 0x000000080a067223 */ /* 0x1c0fe2000000400b */
[C---:B------:R-:W-:Y:S02]  /*1180*/  ISETP.NE.AND P2, PT, R7.reuse, RZ, PT ;  /* 0x000000ff0700720c */ /* 0x040fe40003f45270 */
[----:B------:R-:W-:Y:S02]  /*1190*/  ISETP.NE.AND P1, PT, R7, RZ, PT ;  /* 0x000000ff0700720c */ /* 0x000fe40003f25270 */
[----:B------:R-:W-:Y:S01]  /*11a0*/  LOP3.LUT R5, R3, 0x7fffff, RZ, 0xc0, !PT ;  /* 0x007fffff03057812 */ /* 0x000fe200078ec0ff */
[----:B------:R-:W-:Y:S01]  /*11b0*/  FFMA.RP R3, R10, R8, R11 ;  /* 0x000000080a037223 */ /* 0x000fe2000000800b */
[----:B------:R-:W-:Y:S01]  /*11c0*/  IADD3 R8, PT, PT, R7, 0x20, RZ ;  /* 0x0000002007087810 */ /* 0x000fe20007ffe0ff */
        /* <DEDUP_REMOVED lines=11> */
[----:B------:R-:W-:-:S04]  /*1280*/  LOP3.LUT R3, R3, R6, RZ, 0xc0, !PT ;  /* 0x0000000603037212 */ /* 0x000fc800078ec0ff */
[----:B------:R-:W-:-:S04]  /*1290*/  IADD3 R3, PT, PT, R8, R3, RZ ;  /* 0x0000000308037210 */ /* 0x000fc80007ffe0ff */
[----:B------:R-:W-:Y:S01]  /*12a0*/  LOP3.LUT R2, R3, R2, RZ, 0xfc, !PT ;  /* 0x0000000203027212 */ /* 0x000fe200078efcff */
[----:B------:R-:W-:Y:S06]  /*12b0*/  BRA `(.L_x_55) ;  /* 0x0000000000107947 */ /* 0x000fec0003800000 */
.L_x_54:
[----:B------:R-:W-:-:S04]  /*12c0*/  LOP3.LUT R2, R2, 0x80000000, RZ, 0xc0, !PT ;  /* 0x8000000002027812 */ /* 0x000fc800078ec0ff */
[----:B------:R-:W-:Y:S01]  /*12d0*/  LOP3.LUT R2, R2, 0x7f800000, RZ, 0xfc, !PT ;  /* 0x7f80000002027812 */ /* 0x000fe200078efcff */
[----:B------:R-:W-:Y:S06]  /*12e0*/  BRA `(.L_x_55) ;  /* 0x0000000000047947 */ /* 0x000fec0003800000 */
.L_x_53:
[----:B------:R-:W-:-:S07]  /*12f0*/  IMAD R2, R6, 0x800000, R2 ;  /* 0x0080000006027824 */ /* 0x000fce00078e0202 */
.L_x_55:
[----:B------:R-:W-:Y:S05]  /*1300*/  BSYNC.RECONVERGENT B2 ;  /* 0x0000000000027941 */ /* 0x000fea0003800200 */
.L_x_52:
[----:B------:R-:W-:Y:S05]  /*1310*/  BRA `(.L_x_56) ;  /* 0x0000000000207947 */ /* 0x000fea0003800000 */
.L_x_51:
[----:B------:R-:W-:-:S04]  /*1320*/  LOP3.LUT R2, R6, 0x80000000, R5, 0x48, !PT ;  /* 0x8000000006027812 */ /* 0x000fc800078e4805 */
[----:B------:R-:W-:Y:S01]  /*1330*/  LOP3.LUT R2, R2, 0x7f800000, RZ, 0xfc, !PT ;  /* 0x7f80000002027812 */ /* 0x000fe200078efcff */
[----:B------:R-:W-:Y:S06]  /*1340*/  BRA `(.L_x_56) ;  /* 0x0000000000147947 */ /* 0x000fec0003800000 */
.L_x_50:
[----:B------:R-:W-:Y:S01]  /*1350*/  LOP3.LUT R2, R6, 0x80000000, R5, 0x48, !PT ;  /* 0x8000000006027812 */ /* 0x000fe200078e4805 */
[----:B------:R-:W-:Y:S06]  /*1360*/  BRA `(.L_x_56) ;  /* 0x00000000000c7947 */ /* 0x000fec0003800000 */
.L_x_49:
[----:B------:R-:W0:Y:S01]  /*1370*/  MUFU.RSQ R2, -QNAN ;  /* 0xffc0000000027908 */ /* 0x000e220000001400 */
[----:B------:R-:W-:Y:S05]  /*1380*/  BRA `(.L_x_56) ;  /* 0x0000000000047947 */ /* 0x000fea0003800000 */
.L_x_48:
[----:B------:R-:W-:-:S07]  /*1390*/  FADD.FTZ R2, R5, R2 ;  /* 0x0000000205027221 */ /* 0x000fce0000010000 */
.L_x_56:
[----:B------:R-:W-:Y:S05]  /*13a0*/  BSYNC.RECONVERGENT B1 ;  /* 0x0000000000017941 */ /* 0x000fea0003800200 */
.L_x_46:
[----:B------:R-:W-:-:S04]  /*13b0*/  HFMA2 R5, -RZ, RZ, 0, 0 ;  /* 0x00000000ff057431 */ /* 0x000fc800000001ff */
[----:B0-----:R-:W-:Y:S05]  /*13c0*/  RET.REL.NODEC R4 `(global_mean_pool_kernel) ;  /* 0xffffffec040c7950 */ /* 0x001fea0003c3ffff */
.L_x_57:
        /* <DEDUP_REMOVED lines=11> */
.L_x_336:


//--------------------- .text.edge_conv_kernel    --------------------------
	.section	.text.edge_conv_kernel,"ax",@progbits
	.align	128
        .global         edge_conv_kernel
        .type           edge_conv_kernel,@function
        .size           edge_conv_kernel,(.L_x_348 - edge_conv_kernel)
        .other          edge_conv_kernel,@"STO_CUDA_ENTRY STV_DEFAULT"
edge_conv_kernel:
.text.edge_conv_kernel:
[----:B------:R-:W-:Y:S01]  /*0000*/  LDC R1, c[0x0][0x37c] ;  /* 0x0000df00ff017b82 */ /* 0x000fe20000000800 */
[----:B------:R-:W0:Y:S07]  /*0010*/  S2R R0, SR_TID.X ;  /* 0x0000000000007919 */ /* 0x000e2e0000002100 */
[----:B------:R-:W0:Y:S01]  /*0020*/  LDC R3, c[0x0][0x3c8] ;  /* 0x0000f200ff037b82 */ /* 0x000e220000000800 */
[----:B------:R-:W1:Y:S01]  /*0030*/  LDCU UR4, c[0x0][0x3bc] ;  /* 0x00007780ff0477ac */ /* 0x000e620008000800 */
[----:B------:R-:W1:Y:S01]  /*0040*/  S2R R9, SR_CTAID.X ;  /* 0x0000000000097919 */ /* 0x000e620000002500 */
[----:B0-----:R-:W-:-:S04]  /*0050*/  ISETP.GE.AND P0, PT, R0, R3, PT ;  /* 0x000000030000720c */ /* 0x001fc80003f06270 */
[----:B-1----:R-:W-:-:S13]  /*0060*/  ISETP.GE.OR P0, PT, R9, UR4, P0 ;  /* 0x0000000409007c0c */ /* 0x002fda0008706670 */
[----:B------:R-:W-:Y:S05]  /*0070*/  @P0 EXIT ;  /* 0x000000000000094d */ /* 0x000fea0003800000 */
[----:B------:R-:W0:Y:S01]  /*0080*/  LDC R7, c[0x0][0x3c0] ;  /* 0x0000f000ff077b82 */ /* 0x000e220000000800 */
[----:B------:R-:W1:Y:S01]  /*0090*/  LDCU.64 UR4, c[0x0][0x358] ;  /* 0x00006b00ff0477ac */ /* 0x000e620008000a00 */
[----:B------:R-:W-:-:S06]  /*00a0*/  SHF.L.U32 R5, R9, 0x1, RZ ;  /* 0x0000000109057819 */ /* 0x000fcc00000006ff */
[----:B------:R-:W2:Y:S01]  /*00b0*/  LDC.64 R12, c[0x0][0x3a8] ;  /* 0x0000ea00ff0c7b82 */ /* 0x000ea20000000a00 */
[----:B0-----:R-:W-:Y:S01]  /*00c0*/  ISETP.GE.AND P0, PT, R7, 0x1, PT ;  /* 0x000000010700780c */ /* 0x001fe20003f06270 */
[----:B--2---:R-:W-:Y:S01]  /*00d0*/  IMAD.WIDE.U32 R12, R5, 0x4, R12 ;  /* 0x00000004050c7825 */ /* 0x004fe200078e000c */
[----:B------:R-:W-:-:S04]  /*00e0*/  CS2R R4, SRZ ;  /* 0x0000000000047805 */ /* 0x000fc8000001ff00 */
[----:B-1----:R0:W5:Y:S07]  /*00f0*/  LDG.E.CONSTANT R2, desc[UR4][R12.64+0x4] ;  /* 0x000004040c027981 */ /* 0x00216e000c1e9900 */
[----:B------:R-:W-:Y:S05]  /*0100*/  @!P0 BRA `(.L_x_58) ;  /* 0x0000000800508947 */ /* 0x000fea0003800000 */
[----:B0-----:R-:W2:Y:S01]  /*0110*/  LDG.E.CONSTANT R12, desc[UR4][R12.64] ;  /* 0x000000040c0c7981 */ /* 0x001ea2000c1e9900 */
[----:B------:R-:W-:Y:S01]  /*0120*/  ISETP.GE.U32.AND P0, PT, R7, 0x8, PT ;  /* 0x000000080700780c */ /* 0x000fe20003f06070 */
[----:B------:R-:W-:Y:S02]  /*0130*/  HFMA2 R6, -RZ, RZ, 0, 0 ;  /* 0x00000000ff067431 */ /* 0x000fe400000001ff */
[-C--:B-----5:R-:W-:Y:S01]  /*0140*/  IMAD R10, R2, R7.reuse, RZ ;  /* 0x00000007020a7224 */ /* 0x0a0fe200078e02ff */
[----:B------:R-:W-:Y:S01]  /*0150*/  CS2R R4, SRZ ;  /* 0x0000000000047805 */ /* 0x000fe2000001ff00 */
[----:B--2---:R-:W-:-:S08]  /*0160*/  IMAD R11, R12, R7, RZ ;  /* 0x000000070c0b7224 */ /* 0x004fd000078e02ff */
[----:B------:R-:W-:Y:S05]  /*0170*/  @!P0 BRA `(.L_x_59) ;  /* 0x00000004000c8947 */ /* 0x000fea0003800000 */
[----:B------:R-:W0:Y:S01]  /*0180*/  LDC.64 R12, c[0x0][0x380] ;  /* 0x0000e000ff0c7b82 */ /* 0x000e220000000a00 */
[----:B------:R-:W-:Y:S02]  /*0190*/  LOP3.LUT R22, R7, 0x7ffffff8, RZ, 0xc0, !PT ;  /* 0x7ffffff807167812 */ /* 0x000fe400078ec0ff */
[----:B------:R-:W-:Y:S02]  /*01a0*/  MOV R5, RZ ;  /* 0x000000ff00057202 */ /* 0x000fe40000000f00 */
[----:B------:R-:W-:Y:S02]  /*01b0*/  MOV R25, R10 ;  /* 0x0000000a00197202 */ /* 0x000fe40000000f00 */
[----:B------:R-:W-:Y:S02]  /*01c0*/  MOV R23, R0 ;  /* 0x0000000000177202 */ /* 0x000fe40000000f00 */
[----:B------:R-:W-:Y:S02]  /*01d0*/  MOV R8, R11 ;  /* 0x0000000b00087202 */ /* 0x000fe40000000f00 */
[----:B------:R-:W-:-:S02]  /*01e0*/  IADD3 R6, PT, PT, -R22, RZ, RZ ;  /* 0x000000ff16067210 */ /* 0x000fc40007ffe1ff */
[----:B0-----:R-:W-:-:S04]  /*01f0*/  IADD3 R12, P0, PT, R12, 0x10, RZ ;  /* 0x000000100c0c7810 */ /* 0x001fc80007f1e0ff */
[----:B------:R-:W-:-:S09]  /*0200*/  IADD3.X R13, PT, PT, RZ, R13, RZ, P0, !PT ;  /* 0x0000000dff0d7210 */ /* 0x000fd200007fe4ff */
.L_x_60:
[----:B------:R-:W0:Y:S01]  /*0210*/  LDC.64 R18, c[0x0][0x390] ;  /* 0x0000e400ff127b82 */ /* 0x000e220000000a00 */
[----:B------:R-:W-:-:S05]  /*0220*/  IMAD.WIDE R16, R8, 0x4, R12 ;  /* 0x0000000408107825 */ /* 0x000fca00078e020c */
[----:B------:R-:W2:Y:S01]  /*0230*/  LDG.E.CONSTANT R27, desc[UR4][R16.64+-0x10] ;  /* 0xfffff004101b7981 */ /* 0x000ea2000c1e9900 */
[----:B0-----:R-:W-:-:S05]  /*0240*/  IMAD.WIDE R18, R23, 0x4, R18 ;  /* 0x0000000417127825 */ /* 0x001fca00078e0212 */
[----:B------:R-:W2:Y:S01]  /*0250*/  LDG.E.CONSTANT R24, desc[UR4][R18.64] ;  /* 0x0000000412187981 */ /* 0x000ea2000c1e9900 */
[----:B------:R-:W-:-:S04]  /*0260*/  IMAD.WIDE R14, R25, 0x4, R12 ;  /* 0x00000004190e7825 */ /* 0x000fc800078e020c */
[----:B------:R-:W-:Y:S01]  /*0270*/  IMAD.WIDE R20, R3, 0x4, R18 ;  /* 0x0000000403147825 */ /* 0x000fe200078e0212 */
[----:B------:R-:W3:Y:S04]  /*0280*/  LDG.E.CONSTANT R26, desc[UR4][R14.64+-0x10] ;  /* 0xfffff0040e1a7981 */ /* 0x000ee8000c1e9900 */
[----:B------:R-:W4:Y:S04]  /*0290*/  LDG.E.CONSTANT R19, desc[UR4][R16.64+-0xc] ;  /* 0xfffff40410137981 */ /* 0x000f28000c1e9900 */
[----:B------:R-:W5:Y:S01]  /*02a0*/  LDG.E.CONSTANT R29, desc[UR4][R14.64+-0xc] ;  /* 0xfffff4040e1d7981 */ /* 0x000f62000c1e9900 */
[----:B--2---:R-:W-:-:S03]  /*02b0*/  FFMA R28, R27, R24, R4 ;  /* 0x000000181b1c7223 */ /* 0x004fc60000000004 */
[----:B------:R-:W4:Y:S01]  /*02c0*/  LDG.E.CONSTANT R4, desc[UR4][R20.64] ;  /* 0x0000000414047981 */ /* 0x000f22000c1e9900 */
[----:B---3--:R-:W-:Y:S01]  /*02d0*/  FFMA R5, R24, R26, R5 ;  /* 0x0000001a18057223 */ /* 0x008fe20000000005 */
[----:B------:R-:W-:Y:S02]  /*02e0*/  IMAD.WIDE R26, R3, 0x4, R20 ;  /* 0x00000004031a7825 */ /* 0x000fe400078e0214 */
[----:B------:R-:W2:Y:S04]  /*02f0*/  LDG.E.CONSTANT R24, desc[UR4][R16.64+-0x8] ;  /* 0xfffff80410187981 */ /* 0x000ea8000c1e9900 */
[----:B------:R-:W3:Y:S01]  /*0300*/  LDG.E.CONSTANT R21, desc[UR4][R14.64+-0x8] ;  /* 0xfffff8040e157981 */ /* 0x000ee2000c1e9900 */
[----:B----4-:R-:W-:Y:S01]  /*0310*/  FFMA R28, R19, R4, R28 ;  /* 0x00000004131c7223 */ /* 0x010fe2000000001c */
[----:B-----5:R-:W-:-:S02]  /*0320*/  FFMA R18, R4, R29, R5 ;  /* 0x0000001d04127223 */ /* 0x020fc40000000005 */
[----:B------:R-:W2:Y:S01]  /*0330*/  LDG.E.CONSTANT R19, desc[UR4][R26.64] ;  /* 0x000000041a137981 */ /* 0x000ea2000c1e9900 */
[----:B------:R-:W-:-:S03]  /*0340*/  IMAD.WIDE R4, R3, 0x4, R26 ;  /* 0x0000000403047825 */ /* 0x000fc600078e021a */
[----:B------:R-:W4:Y:S04]  /*0350*/  LDG.E.CONSTANT R29, desc[UR4][R16.64+-0x4] ;  /* 0xfffffc04101d7981 */ /* 0x000f28000c1e9900 */
[----:B------:R-:W4:Y:S04]  /*0360*/  LDG.E.CONSTANT R20, desc[UR4][R4.64] ;  /* 0x0000000404147981 */ /* 0x000f28000c1e9900 */
[----:B------:R-:W5:Y:S01]  /*0370*/  LDG.E.CONSTANT R27, desc[UR4][R14.64] ;  /* 0x000000040e1b7981 */ /* 0x000f62000c1e9900 */
[----:B--2---:R-:W-:Y:S01]  /*0380*/  FFMA R24, R24, R19, R28 ;  /* 0x0000001318187223 */ /* 0x004fe2000000001c */
[----:B---3--:R-:W-:Y:S01]  /*0390*/  FFMA R21, R19, R21, R18 ;  /* 0x0000001513157223 */ /* 0x008fe20000000012 */
[----:B------:R-:W-:Y:S01]  /*03a0*/  IMAD.WIDE R18, R3, 0x4, R4 ;  /* 0x0000000403127825 */ /* 0x000fe200078e0204 */
[----:B------:R-:W2:Y:S04]  /*03b0*/  LDG.E.CONSTANT R28, desc[UR4][R16.64] ;  /* 0x00000004101c7981 */ /* 0x000ea8000c1e9900 */
[----:B------:R-:W2:Y:S01]  /*03c0*/  LDG.E.CONSTANT R26, desc[UR4][R18.64] ;  /* 0x00000004121a7981 */ /* 0x000ea2000c1e9900 */
[----:B----4-:R-:W-:-:S03]  /*03d0*/  FFMA R29, R29, R20, R24 ;  /* 0x000000141d1d7223 */ /* 0x010fc60000000018 */
[----:B------:R-:W3:Y:S01]  /*03e0*/  LDG.E.CONSTANT R24, desc[UR4][R14.64+-0x4] ;  /* 0xfffffc040e187981 */ /* 0x000ee2000c1e9900 */
[----:B------:R-:W-:Y:S01]  /*03f0*/  IMAD.WIDE R4, R3, 0x4, R18 ;  /* 0x0000000403047825 */ /* 0x000fe200078e0212 */
[----:B------:R-:W-:-:S03]  /*0400*/  IADD3 R6, PT, PT, R6, 0x8, RZ ;  /* 0x0000000806067810 */ /* 0x000fc60007ffe0ff */
[----:B---3--:R-:W-:Y:S01]  /*0410*/  FFMA R21, R20, R24, R21 ;  /* 0x0000001814157223 */ /* 0x008fe20000000015 */
[----:B--2---:R-:W-:Y:S02]  /*0420*/  FFMA R24, R28, R26, R29 ;  /* 0x0000001a1c187223 */ /* 0x004fe4000000001d */
[----:B------:R-:W2:Y:S01]  /*0430*/  LDG.E.CONSTANT R28, desc[UR4][R16.64+0x8] ;  /* 0x00000804101c7981 */ /* 0x000ea2000c1e9900 */
[----:B-----5:R-:W-:Y:S01]  /*0440*/  FFMA R26, R26, R27, R21 ;  /* 0x0000001b1a1a7223 */ /* 0x020fe20000000015 */
[C---:B------:R-:W-:Y:S02]  /*0450*/  IMAD.WIDE R20, R3.reuse, 0x4, R4 ;  /* 0x0000000403147825 */ /* 0x040fe400078e0204 */
[----:B------:R-:W3:Y:S04]  /*0460*/  LDG.E.CONSTANT R27, desc[UR4][R16.64+0x4] ;  /* 0x00000404101b7981 */ /* 0x000ee8000c1e9900 */
[----:B------:R-:W4:Y:S01]  /*0470*/  LDG.E.CONSTANT R29, desc[UR4][R16.64+0xc] ;  /* 0x00000c04101d7981 */ /* 0x000f22000c1e9900 */
[----:B------:R-:W-:-:S06]  /*0480*/  IMAD.WIDE R18, R3, 0x4, R20 ;  /* 0x0000000403127825 */ /* 0x000fcc00078e0214 */
[----:B------:R-:W4:Y:S04]  /*0490*/  LDG.E.CONSTANT R18, desc[UR4][R18.64] ;  /* 0x0000000412127981 */ /* 0x000f28000c1e9900 */
[----:B------:R-:W3:Y:S04]  /*04a0*/  LDG.E.CONSTANT R17, desc[UR4][R4.64] ;  /* 0x0000000404117981 */ /* 0x000ee8000c1e9900 */
[----:B------:R-:W5:Y:S04]  /*04b0*/  LDG.E.CONSTANT R5, desc[UR4][R14.64+0x4] ;  /* 0x000004040e057981 */ /* 0x000f68000c1e9900 */
[----:B------:R-:W4:Y:S04]  /*04c0*/  LDG.E.CONSTANT R4, desc[UR4][R14.64+0x8] ;  /* 0x000008040e047981 */ /* 0x000f28000c1e9900 */
[----:B------:R-:W4:Y:S04]  /*04d0*/  LDG.E.CONSTANT R14, desc[UR4][R14.64+0xc] ;  /* 0x00000c040e0e7981 */ /* 0x000f28000c1e9900 */
[----:B------:R-:W2:Y:S01]  /*04e0*/  LDG.E.CONSTANT R15, desc[UR4][R20.64] ;  /* 0x00000004140f7981 */ /* 0x000ea2000c1e9900 */
[----:B------:R-:W-:-:S02]  /*04f0*/  ISETP.NE.AND P0, PT, R6, RZ, PT ;  /* 0x000000ff0600720c */ /* 0x000fc40003f05270 */
[----:B------:R-:W-:Y:S02]  /*0500*/  IADD3 R8, PT, PT, R8, 0x8, RZ ;  /* 0x0000000808087810 */ /* 0x000fe40007ffe0ff */
[----:B------:R-:W-:Y:S02]  /*0510*/  IADD3 R25, PT, PT, R25, 0x8, RZ ;  /* 0x0000000819197810 */ /* 0x000fe40007ffe0ff */
[----:B------:R-:W-:Y:S01]  /*0520*/  LEA R23, R3, R23, 0x3 ;  /* 0x0000001703177211 */ /* 0x000fe200078e18ff */
[----:B---3--:R-:W-:Y:S01]  /*0530*/  FFMA R27, R27, R17, R24 ;  /* 0x000000111b1b7223 */ /* 0x008fe20000000018 */
[----:B-----5:R-:W-:-:S03]  /*0540*/  FFMA R26, R17, R5, R26 ;  /* 0x00000005111a7223 */ /* 0x020fc6000000001a */
[----:B--2---:R-:W-:Y:S01]  /*0550*/  FFMA R28, R28, R15, R27 ;  /* 0x0000000f1c1c7223 */ /* 0x004fe2000000001b */
[----:B----4-:R-:W-:-:S03]  /*0560*/  FFMA R5, R15, R4, R26 ;  /* 0x000000040f057223 */ /* 0x010fc6000000001a */
[----:B------:R-:W-:Y:S01]  /*0570*/  FFMA R4, R29, R18, R28 ;  /* 0x000000121d047223 */ /* 0x000fe2000000001c */
[----:B------:R-:W-:Y:S01]  /*0580*/  FFMA R5, R18, R14, R5 ;  /* 0x0000000e12057223 */ /* 0x000fe20000000005 */
[----:B------:R-:W-:Y:S06]  /*0590*/  @P0 BRA `(.L_x_60) ;  /* 0xfffffffc001c0947 */ /* 0x000fec000383ffff */
[----:B------:R-:W-:-:S07]  /*05a0*/  MOV R6, R22 ;  /* 0x0000001600067202 */ /* 0x000fce0000000f00 */
.L_x_59:
[----:B------:R-:W-:-:S13]  /*05b0*/  LOP3.LUT P0, R8, R7, 0x7, RZ, 0xc0, !PT ;  /* 0x0000000707087812 */ /* 0x000fda000780c0ff */
[----:B------:R-:W-:Y:S05]  /*05c0*/  @!P0 BRA `(.L_x_58) ;  /* 0x0000000400208947 */ /* 0x000fea0003800000 */
[----:B------:R-:W-:Y:S02]  /*05d0*/  ISETP.GE.U32.AND P0, PT, R8, 0x4, PT ;  /* 0x000000040800780c */ /* 0x000fe40003f06070 */
[----:B------:R-:W-:-:S11]  /*05e0*/  LOP3.LUT P1, R24, R7, 0x3, RZ, 0xc0, !PT ;  /* 0x0000000307187812 */ /* 0x000fd6000782c0ff */
[----:B------:R-:W-:Y:S05]  /*05f0*/  @!P0 BRA `(.L_x_61) ;  /* 0x0000000000808947 */ /* 0x000fea0003800000 */
[----:B------:R-:W0:Y:S01]  /*0600*/  LDC.64 R20, c[0x0][0x390] ;  /* 0x0000e400ff147b82 */ /* 0x000e220000000a00 */
[----:B------:R-:W-:Y:S01]  /*0610*/  IMAD R15, R6, R3, R0 ;  /* 0x00000003060f7224 */ /* 0x000fe200078e0200 */
[----:B------:R-:W-:-:S06]  /*0620*/  IADD3 R17, PT, PT, R10, R6, RZ ;  /* 0x000000060a117210 */ /* 0x000fcc0007ffe0ff */
[----:B------:R-:W1:Y:S01]  /*0630*/  LDC.64 R12, c[0x0][0x380] ;  /* 0x0000e000ff0c7b82 */ /* 0x000e620000000a00 */
[----:B0-----:R-:W-:Y:S01]  /*0640*/  IMAD.WIDE R20, R15, 0x4, R20 ;  /* 0x000000040f147825 */ /* 0x001fe200078e0214 */
[----:B------:R-:W-:-:S03]  /*0650*/  IADD3 R15, PT, PT, R11, R6, RZ ;  /* 0x000000060b0f7210 */ /* 0x000fc60007ffe0ff */
[----:B------:R-:W-:Y:S02]  /*0660*/  IMAD.WIDE R18, R3, 0x4, R20 ;  /* 0x0000000403127825 */ /* 0x000fe400078e0214 */
[----:B------:R-:W2:Y:S02]  /*0670*/  LDG.E.CONSTANT R20, desc[UR4][R20.64] ;  /* 0x0000000414147981 */ /* 0x000ea4000c1e9900 */
[----:B-1----:R-:W-:-:S04]  /*0680*/  IMAD.WIDE R14, R15, 0x4, R12 ;  /* 0x000000040f0e7825 */ /* 0x002fc800078e020c */
[----:B------:R-:W-:Y:S01]  /*0690*/  IMAD.WIDE R12, R17, 0x4, R12 ;  /* 0x00000004110c7825 */ /* 0x000fe200078e020c */
[----:B------:R-:W2:Y:S03]  /*06a0*/  LDG.E.CONSTANT R25, desc[UR4][R14.64] ;  /* 0x000000040e197981 */ /* 0x000ea6000c1e9900 */
[C---:B------:R-:W-:Y:S01]  /*06b0*/  IMAD.WIDE R16, R3.reuse, 0x4, R18 ;  /* 0x0000000403107825 */ /* 0x040fe200078e0212 */
[----:B------:R-:W3:Y:S04]  /*06c0*/  LDG.E.CONSTANT R8, desc[UR4][R12.64] ;  /* 0x000000040c087981 */ /* 0x000ee8000c1e9900 */
[----:B------:R-:W4:Y:S01]  /*06d0*/  LDG.E.CONSTANT R18, desc[UR4][R18.64] ;  /* 0x0000000412127981 */ /* 0x000f22000c1e9900 */
[----:B------:R-:W-:-:S03]  /*06e0*/  IMAD.WIDE R22, R3, 0x4, R16 ;  /* 0x0000000403167825 */ /* 0x000fc600078e0210 */
[----:B------:R-:W4:Y:S04]  /*06f0*/  LDG.E.CONSTANT R27, desc[UR4][R14.64+0x4] ;  /* 0x000004040e1b7981 */ /* 0x000f28000c1e9900 */
[----:B------:R-:W5:Y:S04]  /*0700*/  LDG.E.CONSTANT R29, desc[UR4][R12.64+0x4] ;  /* 0x000004040c1d7981 */ /* 0x000f68000c1e9900 */
[----:B------:R-:W5:Y:S04]  /*0710*/  LDG.E.CONSTANT R16, desc[UR4][R16.64] ;  /* 0x0000000410107981 */ /* 0x000f68000c1e9900 */
[----:B------:R-:W5:Y:S04]  /*0720*/  LDG.E.CONSTANT R28, desc[UR4][R14.64+0x8] ;  /* 0x000008040e1c7981 */ /* 0x000f68000c1e9900 */
[----:B------:R-:W5:Y:S04]  /*0730*/  LDG.E.CONSTANT R26, desc[UR4][R12.64+0x8] ;  /* 0x000008040c1a7981 */ /* 0x000f68000c1e9900 */
[----:B------:R-:W5:Y:S04]  /*0740*/  LDG.E.CONSTANT R22, desc[UR4][R22.64] ;  /* 0x0000000416167981 */ /* 0x000f68000c1e9900 */
[----:B------:R-:W5:Y:S04]  /*0750*/  LDG.E.CONSTANT R21, desc[UR4][R14.64+0xc] ;  /* 0x00000c040e157981 */ /* 0x000f68000c1e9900 */
[----:B------:R-:W5:Y:S01]  /*0760*/  LDG.E.CONSTANT R17, desc[UR4][R12.64+0xc] ;  /* 0x00000c040c117981 */ /* 0x000f62000c1e9900 */
[----:B------:R-:W-:Y:S01]  /*0770*/  IADD3 R6, PT, PT, R6, 0x4, RZ ;  /* 0x0000000406067810 */ /* 0x000fe20007ffe0ff */
[----:B--2---:R-:W-:Y:S01]  /*0780*/  FFMA R4, R25, R20, R4 ;  /* 0x0000001419047223 */ /* 0x004fe20000000004 */
[----:B---3--:R-:W-:-:S03]  /*0790*/  FFMA R5, R20, R8, R5 ;  /* 0x0000000814057223 */ /* 0x008fc60000000005 */
[----:B----4-:R-:W-:Y:S01]  /*07a0*/  FFMA R27, R27, R18, R4 ;  /* 0x000000121b1b7223 */ /* 0x010fe20000000004 */
[----:B-----5:R-:W-:-:S03]  /*07b0*/  FFMA R5, R18, R29, R5 ;  /* 0x0000001d12057223 */ /* 0x020fc60000000005 */
[----:B------:R-:W-:Y:S01]  /*07c0*/  FFMA R28, R28, R16, R27 ;  /* 0x000000101c1c7223 */ /* 0x000fe2000000001b */
[----:B------:R-:W-:-:S03]  /*07d0*/  FFMA R5, R16, R26, R5 ;  /* 0x0000001a10057223 */ /* 0x000fc60000000005 */
[----:B------:R-:W-:Y:S01]  /*07e0*/  FFMA R4, R21, R22, R28 ;  /* 0x0000001615047223 */ /* 0x000fe2000000001c */
[----:B------:R-:W-:-:S07]  /*07f0*/  FFMA R5, R22, R17, R5 ;  /* 0x0000001116057223 */ /* 0x000fce0000000005 */
.L_x_61:
[----:B------:R-:W-:Y:S05]  /*0800*/  @!P1 BRA `(.L_x_58) ;  /* 0x0000000000909947 */ /* 0x000fea0003800000 */
[----:B------:R-:W-:Y:S02]  /*0810*/  ISETP.NE.AND P0, PT, R24, 0x1, PT ;  /* 0x000000011800780c */ /* 0x000fe40003f05270 */
[----:B------:R-:W-:-:S04]  /*0820*/  LOP3.LUT R7, R7, 0x1, RZ, 0xc0, !PT ;  /* 0x0000000107077812 */ /* 0x000fc800078ec0ff */
[----:B------:R-:W-:-:S07]  /*0830*/  ISETP.NE.U32.AND P1, PT, R7, 0x1, PT ;  /* 0x000000010700780c */ /* 0x000fce0003f25070 */
[----:B------:R-:W0:Y:S01]  /*0840*/  @P0 LDC.64 R16, c[0x0][0x390] ;  /* 0x0000e400ff100b82 */ /* 0x000e220000000a00 */
[----:B------:R-:W-:Y:S01]  /*0850*/  @P0 IMAD R23, R6, R3, R0 ;  /* 0x0000000306170224 */ /* 0x000fe200078e0200 */
[----:B------:R-:W-:-:S06]  /*0860*/  @P0 IADD3 R7, PT, PT, R10, R6, RZ ;  /* 0x000000060a070210 */ /* 0x000fcc0007ffe0ff */
[----:B------:R-:W1:Y:S08]  /*0870*/  @P0 LDC.64 R18, c[0x0][0x380] ;  /* 0x0000e000ff120b82 */ /* 0x000e700000000a00 */
[----:B------:R-:W2:Y:S08]  /*0880*/  @!P1 LDC.64 R12, c[0x0][0x380] ;  /* 0x0000e000ff0c9b82 */ /* 0x000eb00000000a00 */
[----:B------:R-:W3:Y:S01]  /*0890*/  @!P1 LDC.64 R14, c[0x0][0x390] ;  /* 0x0000e400ff0e9b82 */ /* 0x000ee20000000a00 */
[----:B0-----:R-:W-:Y:S01]  /*08a0*/  @P0 IMAD.WIDE R22, R23, 0x4, R16 ;  /* 0x0000000417160825 */ /* 0x001fe200078e0210 */
[----:B------:R-:W-:-:S02]  /*08b0*/  @P0 IADD3 R17, PT, PT, R11, R6, RZ ;  /* 0x000000060b110210 */ /* 0x000fc40007ffe0ff */
[----:B------:R-:W-:Y:S02]  /*08c0*/  @P0 IADD3 R6, PT, PT, R6, 0x2, RZ ;  /* 0x0000000206060810 */ /* 0x000fe40007ffe0ff */
[----:B------:R-:W4:Y:S01]  /*08d0*/  @P0 LDG.E.CONSTANT R8, desc[UR4][R22.64] ;  /* 0x0000000416080981 */ /* 0x000f22000c1e9900 */
[----:B------:R-:W-:Y:S01]  /*08e0*/  @P0 IMAD.WIDE R20, R3, 0x4, R22 ;  /* 0x0000000403140825 */ /* 0x000fe200078e0216 */
[----:B------:R-:W-:-:S03]  /*08f0*/  @!P1 IADD3 R29, PT, PT, R10, R6, RZ ;  /* 0x000000060a1d9210 */ /* 0x000fc60007ffe0ff */
[--C-:B-1----:R-:W-:Y:S02]  /*0900*/  @P0 IMAD.WIDE R16, R17, 0x4, R18.reuse ;  /* 0x0000000411100825 */ /* 0x102fe400078e0212 */
[----:B------:R-:W5:Y:S02]  /*0910*/  @P0 LDG.E.CONSTANT R20, desc[UR4][R20.64] ;  /* 0x0000000414140981 */ /* 0x000f64000c1e9900 */
[----:B------:R-:W-:Y:S01]  /*0920*/  @P0 IMAD.WIDE R18, R7, 0x4, R18 ;  /* 0x0000000407120825 */ /* 0x000fe200078e0212 */
[----:B------:R-:W-:Y:S01]  /*0930*/  @!P1 IADD3 R7, PT, PT, R11, R6, RZ ;  /* 0x000000060b079210 */ /* 0x000fe20007ffe0ff */
[----:B------:R-:W5:Y:S02]  /*0940*/  @P0 LDG.E.CONSTANT R25, desc[UR4][R16.64+0x4] ;  /* 0x0000040410190981 */ /* 0x000f64000c1e9900 */
[----:B------:R-:W-:Y:S02]  /*0950*/  @!P1 IMAD R27, R6, R3, R0 ;  /* 0x00000003061b9224 */ /* 0x000fe400078e0200 */
[----:B------:R-:W4:Y:S01]  /*0960*/  @P0 LDG.E.CONSTANT R11, desc[UR4][R16.64] ;  /* 0x00000004100b0981 */ /* 0x000f22000c1e9900 */
[----:B--2---:R-:W-:-:S03]  /*0970*/  @!P1 IMAD.WIDE R6, R7, 0x4, R12 ;  /* 0x0000000407069825 */ /* 0x004fc600078e020c */
[----:B------:R-:W2:Y:S01]  /*0980*/  @P0 LDG.E.CONSTANT R10, desc[UR4][R18.64] ;  /* 0x00000004120a0981 */ /* 0x000ea2000c1e9900 */
[----:B---3--:R-:W-:-:S03]  /*0990*/  @!P1 IMAD.WIDE R14, R27, 0x4, R14 ;  /* 0x000000041b0e9825 */ /* 0x008fc600078e020e */
[----:B------:R-:W3:Y:S01]  /*09a0*/  @P0 LDG.E.CONSTANT R21, desc[UR4][R18.64+0x4] ;  /* 0x0000040412150981 */ /* 0x000ee2000c1e9900 */
[----:B------:R-:W-:-:S03]  /*09b0*/  @!P1 IMAD.WIDE R12, R29, 0x4, R12 ;  /* 0x000000041d0c9825 */ /* 0x000fc600078e020c */
[----:B------:R-:W3:Y:S04]  /*09c0*/  @!P1 LDG.E.CONSTANT R14, desc[UR4][R14.64] ;  /* 0x000000040e0e9981 */ /* 0x000ee8000c1e9900 */
[----:B------:R-:W3:Y:S04]  /*09d0*/  @!P1 LDG.E.CONSTANT R7, desc[UR4][R6.64] ;  /* 0x0000000406079981 */ /* 0x000ee8000c1e9900 */
[----:B------:R-:W3:Y:S01]  /*09e0*/  @!P1 LDG.E.CONSTANT R12, desc[UR4][R12.64] ;  /* 0x000000040c0c9981 */ /* 0x000ee2000c1e9900 */
[----:B----4-:R-:W-:Y:S01]  /*09f0*/  @P0 FFMA R22, R11, R8, R4 ;  /* 0x000000080b160223 */ /* 0x010fe20000000004 */
[----:B--2---:R-:W-:-:S03]  /*0a00*/  @P0 FFMA R11, R8, R10, R5 ;  /* 0x0000000a080b0223 */ /* 0x004fc60000000005 */
[----:B-----5:R-:W-:Y:S01]  /*0a10*/  @P0 FFMA R4, R25, R20, R22 ;  /* 0x0000001419040223 */ /* 0x020fe20000000016 */
[----:B---3--:R-:W-:-:S03]  /*0a20*/  @P0 FFMA R5, R20, R21, R11 ;  /* 0x0000001514050223 */ /* 0x008fc6000000000b */
[----:B------:R-:W-:Y:S01]  /*0a30*/  @!P1 FFMA R4, R7, R14, R4 ;  /* 0x0000000e07049223 */ /* 0x000fe20000000004 */
[----:B------:R-:W-:-:S07]  /*0a40*/  @!P1 FFMA R5, R14, R12, R5 ;  /* 0x0000000c0e059223 */ /* 0x000fce0000000005 */
.L_x_58:
[----:B------:R-:W1:Y:S01]  /*0a50*/  LDC R6, c[0x0][0x3c4] ;  /* 0x0000f100ff067b82 */ /* 0x000e620000000800 */
[----:B------:R-:W-:Y:S01]  /*0a60*/  HFMA2 R26, -RZ, RZ, 0, 0 ;  /* 0x00000000ff1a7431 */ /* 0x000fe200000001ff */
[----:B-1----:R-:W-:-:S13]  /*0a70*/  ISETP.GE.AND P0, PT, R6, 0x1, PT ;  /* 0x000000010600780c */ /* 0x002fda0003f06270 */
[----:B------:R-:W-:Y:S05]  /*0a80*/  @!P0 BRA `(.L_x_62) ;  /* 0x0000000400e08947 */ /* 0x000fea0003800000 */
[C---:B------:R-:W-:Y:S01]  /*0a90*/  ISETP.GE.U32.AND P1, PT, R6.reuse, 0x8, PT ;  /* 0x000000080600780c */ /* 0x040fe20003f26070 */
[----:B------:R-:W-:Y:S01]  /*0aa0*/  IMAD R9, R9, R6, RZ ;  /* 0x0000000609097224 */ /* 0x000fe200078e02ff */
[----:B------:R-:W-:Y:S02]  /*0ab0*/  LOP3.LUT R7, R6, 0x7, RZ, 0xc0, !PT ;  /* 0x0000000706077812 */ /* 0x000fe400078ec0ff */
[----:B------:R-:W-:Y:S02]  /*0ac0*/  MOV R26, RZ ;  /* 0x000000ff001a7202 */ /* 0x000fe40000000f00 */
[----:B------:R-:W-:Y:S02]  /*0ad0*/  ISETP.NE.AND P0, PT, R7, RZ, PT ;  /* 0x000000ff0700720c */ /* 0x000fe40003f05270 */
[----:B------:R-:W-:-:S05]  /*0ae0*/  MOV R10, RZ ;  /* 0x000000ff000a7202 */ /* 0x000fca0000000f00 */
[----:B------:R-:W-:Y:S06]  /*0af0*/  @!P1 BRA `(.L_x_63) ;  /* 0x0000000000c49947 */ /* 0x000fec0003800000 */
[----:B------:R-:W1:Y:S01]  /*0b00*/  LDC.64 R10, c[0x0][0x388] ;  /* 0x0000e200ff0a7b82 */ /* 0x000e620000000a00 */
[----:B------:R-:W-:Y:S02]  /*0b10*/  MOV R26, RZ ;  /* 0x000000ff001a7202 */ /* 0x000fe40000000f00 */
[----:B------:R-:W-:Y:S01]  /*0b20*/  MOV R8, R0 ;  /* 0x0000000000087202 */ /* 0x000fe20000000f00 */
[----:B-1----:R-:W-:-:S03]  /*0b30*/  IMAD.WIDE.U32 R10, R9, 0x4, R10 ;  /* 0x00000004090a7825 */ /* 0x002fc600078e000a */
[----:B------:R-:W-:Y:S02]  /*0b40*/  IADD3 R14, P1, PT, R10, 0x10, RZ ;  /* 0x000000100a0e7810 */ /* 0x000fe40007f3e0ff */
[----:B------:R-:W-:Y:S02]  /*0b50*/  LOP3.LUT R10, R6, 0x7ffffff8, RZ, 0xc0, !PT ;  /* 0x7ffffff8060a7812 */ /* 0x000fe400078ec0ff */
[----:B------:R-:W-:Y:S02]  /*0b60*/  IADD3.X R15, PT, PT, RZ, R11, RZ, P1, !PT ;  /* 0x0000000bff0f7210 */ /* 0x000fe40000ffe4ff */
[----:B------:R-:W-:-:S07]  /*0b70*/  IADD3 R11, PT, PT, -R10, RZ, RZ ;  /* 0x000000ff0a0b7210 */ /* 0x000fce0007ffe1ff */
.L_x_64:
[----:B------:R-:W1:Y:S01]  /*0b80*/  LDC.64 R22, c[0x0][0x398] ;  /* 0x0000e600ff167b82 */ /* 0x000e620000000a00 */
[----:B0-----:R-:W-:Y:S02]  /*0b90*/  MOV R12, R14 ;  /* 0x0000000e000c7202 */ /* 0x001fe40000000f00 */
[----:B------:R-:W-:-:S05]  /*0ba0*/  MOV R13, R15 ;  /* 0x0000000f000d7202 */ /* 0x000fca0000000f00 */
[----:B------:R-:W2:Y:S04]  /*0bb0*/  LDG.E.CONSTANT R27, desc[UR4][R12.64+-0x10] ;  /* 0xfffff0040c1b7981 */ /* 0x000ea8000c1e9900 */
[----:B------:R-:W3:Y:S01]  /*0bc0*/  LDG.E.CONSTANT R24, desc[UR4][R12.64+-0xc] ;  /* 0xfffff4040c187981 */ /* 0x000ee2000c1e9900 */
[----:B-1----:R-:W-:-:S05]  /*0bd0*/  IMAD.WIDE R22, R8, 0x4, R22 ;  /* 0x0000000408167825 */ /* 0x002fca00078e0216 */
[----:B------:R0:W2:Y:S02]  /*0be0*/  LDG.E.CONSTANT R28, desc[UR4][R22.64] ;  /* 0x00000004161c7981 */ /* 0x0000a4000c1e9900 */
[----:B0-----:R-:W-:-:S05]  /*0bf0*/  IMAD.WIDE R22, R3, 0x4, R22 ;  /* 0x0000000403167825 */ /* 0x001fca00078e0216 */
[----:B------:R0:W3:Y:S01]  /*0c00*/  LDG.E.CONSTANT R25, desc[UR4][R22.64] ;  /* 0x0000000416197981 */ /* 0x0000e2000c1e9900 */
[----:B------:R-:W-:-:S04]  /*0c10*/  IMAD.WIDE R14, R3, 0x4, R22 ;  /* 0x00000004030e7825 */ /* 0x000fc800078e0216 */
[C---:B------:R-:W-:Y:S02]  /*0c20*/  IMAD.WIDE R16, R3.reuse, 0x4, R14 ;  /* 0x0000000403107825 */ /* 0x040fe400078e020e */
[----:B------:R-:W4:Y:S02]  /*0c30*/  LDG.E.CONSTANT R14, desc[UR4][R14.64] ;  /* 0x000000040e0e7981 */ /* 0x000f24000c1e9900 */
[C---:B------:R-:W-:Y:S02]  /*0c40*/  IMAD.WIDE R18, R3.reuse, 0x4, R16 ;  /* 0x0000000403127825 */ /* 0x040fe400078e0210 */
[----:B------:R1:W4:Y:S02]  /*0c50*/  LDG.E.CONSTANT R29, desc[UR4][R16.64] ;  /* 0x00000004101d7981 */ /* 0x000324000c1e9900 */
[C---:B------:R-:W-:Y:S02]  /*0c60*/  IMAD.WIDE R20, R3.reuse, 0x4, R18 ;  /* 0x0000000403147825 */ /* 0x040fe400078e0212 */
[----:B------:R-:W4:Y:S04]  /*0c70*/  LDG.E.CONSTANT R15, desc[UR4][R12.64+-0x8] ;  /* 0xfffff8040c0f7981 */ /* 0x000f28000c1e9900 */
[----:B------:R-:W4:Y:S01]  /*0c80*/  LDG.E.CONSTANT R18, desc[UR4][R18.64] ;  /* 0x0000000412127981 */ /* 0x000f22000c1e9900 */
[----:B0-----:R-:W-:-:S03]  /*0c90*/  IMAD.WIDE R22, R3, 0x4, R20 ;  /* 0x0000000403167825 */ /* 0x001fc600078e0214 */
[----:B------:R-:W4:Y:S01]  /*0ca0*/  LDG.E.CONSTANT R20, desc[UR4][R20.64] ;  /* 0x0000000414147981 */ /* 0x000f22000c1e9900 */
[----:B-1----:R-:W-:-:S03]  /*0cb0*/  IMAD.WIDE R16, R3, 0x4, R22 ;  /* 0x0000000403107825 */ /* 0x002fc600078e0216 */
[----:B------:R-:W4:Y:S04]  /*0cc0*/  LDG.E.CONSTANT R19, desc[UR4][R12.64+0xc] ;  /* 0x00000c040c137981 */ /* 0x000f28000c1e9900 */
[----:B------:R-:W4:Y:S04]  /*0cd0*/  LDG.E.CONSTANT R16, desc[UR4][R16.64] ;  /* 0x0000000410107981 */ /* 0x000f28000c1e9900 */
[----:B------:R-:W4:Y:S01]  /*0ce0*/  LDG.E.CONSTANT R17, desc[UR4][R12.64+0x8] ;  /* 0x000008040c117981 */ /* 0x000f22000c1e9900 */
[----:B--2---:R-:W-:-:S03]  /*0cf0*/  FFMA R27, R27, R28, R26 ;  /* 0x0000001c1b1b7223 */ /* 0x004fc6000000001a */
[----:B------:R-:W2:Y:S01]  /*0d00*/  LDG.E.CONSTANT R26, desc[UR4][R12.64+-0x4] ;  /* 0xfffffc040c1a7981 */ /* 0x000ea2000c1e9900 */
[----:B---3--:R-:W-:-:S03]  /*0d10*/  FFMA R28, R24, R25, R27 ;  /* 0x00000019181c7223 */ /* 0x008fc6000000001b */
[----:B------:R-:W3:Y:S04]  /*0d20*/  LDG.E.CONSTANT R25, desc[UR4][R12.64] ;  /* 0x000000040c197981 */ /* 0x000ee8000c1e9900 */
[----:B------:R-:W3:Y:S04]  /*0d30*/  LDG.E.CONSTANT R27, desc[UR4][R12.64+0x4] ;  /* 0x000004040c1b7981 */ /* 0x000ee8000c1e9900 */
[----:B------:R-:W3:Y:S01]  /*0d40*/  LDG.E.CONSTANT R24, desc[UR4][R22.64] ;  /* 0x0000000416187981 */ /* 0x000ee2000c1e9900 */
[----:B------:R-:W-:-:S04]  /*0d50*/  IADD3 R11, PT, PT, R11, 0x8, RZ ;  /* 0x000000080b0b7810 */ /* 0x000fc80007ffe0ff */
[----:B------:R-:W-:Y:S01]  /*0d60*/  ISETP.NE.AND P1, PT, R11, RZ, PT ;  /* 0x000000ff0b00720c */ /* 0x000fe20003f25270 */
[----:B----4-:R-:W-:Y:S01]  /*0d70*/  FFMA R15, R15, R14, R28 ;  /* 0x0000000e0f0f7223 */ /* 0x010fe2000000001c */
[----:B------:R-:W-:Y:S02]  /*0d80*/  IADD3 R14, P2, PT, R12, 0x20, RZ ;  /* 0x000000200c0e7810 */ /* 0x000fe40007f5e0ff */
[----:B------:R-:W-:Y:S01]  /*0d90*/  LEA R8, R3, R8, 0x3 ;  /* 0x0000000803087211 */ /* 0x000fe200078e18ff */
[----:B--2---:R-:W-:Y:S01]  /*0da0*/  FFMA R26, R26, R29, R15 ;  /* 0x0000001d1a1a7223 */ /* 0x004fe2000000000f */
[----:B------:R-:W-:-:S03]  /*0db0*/  IADD3.X R15, PT, PT, RZ, R13, RZ, P2, !PT ;  /* 0x0000000dff0f7210 */ /* 0x000fc600017fe4ff */
[----:B---3--:R-:W-:-:S04]  /*0dc0*/  FFMA R18, R25, R18, R26 ;  /* 0x0000001219127223 */ /* 0x008fc8000000001a */
[----:B------:R-:W-:-:S04]  /*0dd0*/  FFMA R18, R27, R20, R18 ;  /* 0x000000141b127223 */ /* 0x000fc80000000012 */
[----:B------:R-:W-:-:S04]  /*0de0*/  FFMA R18, R17, R24, R18 ;  /* 0x0000001811127223 */ /* 0x000fc80000000012 */
[----:B------:R-:W-:Y:S01]  /*0df0*/  FFMA R26, R19, R16, R18 ;  /* 0x00000010131a7223 */ /* 0x000fe20000000012 */
[----:B------:R-:W-:Y:S06]  /*0e00*/  @P1 BRA `(.L_x_64) ;  /* 0xfffffffc005c1947 */ /* 0x000fec000383ffff */
.L_x_63:
[----:B------:R-:W-:Y:S05]  /*0e10*/  @!P0 BRA `(.L_x_62) ;  /* 0x0000000000fc8947 */ /* 0x000fea0003800000 */
[----:B------:R-:W-:Y:S02]  /*0e20*/  ISETP.GE.U32.AND P1, PT, R7, 0x4, PT ;  /* 0x000000040700780c */ /* 0x000fe40003f26070 */
[----:B------:R-:W-:-:S04]  /*0e30*/  LOP3.LUT R8, R6, 0x3, RZ, 0xc0, !PT ;  /* 0x0000000306087812 */ /* 0x000fc800078ec0ff */
[----:B------:R-:W-:-:S07]  /*0e40*/  ISETP.NE.AND P0, PT, R8, RZ, PT ;  /* 0x000000ff0800720c */ /* 0x000fce0003f05270 */
[----:B------:R-:W-:Y:S06]  /*0e50*/  @!P1 BRA `(.L_x_65) ;  /* 0x00000000006c9947 */ /* 0x000fec0003800000 */
[----:B------:R-:W1:Y:S01]  /*0e60*/  LDC.64 R16, c[0x0][0x398] ;  /* 0x0000e600ff107b82 */ /* 0x000e620000000a00 */
[----:B------:R-:W-:Y:S01]  /*0e70*/  IMAD R11, R10, R3, R0 ;  /* 0x000000030a0b7224 */ /* 0x000fe200078e0200 */
[----:B------:R-:W-:-:S06]  /*0e80*/  IADD3 R7, PT, PT, R9, R10, RZ ;  /* 0x0000000a09077210 */ /* 0x000fcc0007ffe0ff */
[----:B------:R-:W2:Y:S08]  /*0e90*/  LDC.64 R18, c[0x0][0x388] ;  /* 0x0000e200ff127b82 */ /* 0x000eb00000000a00 */
[----:B0-----:R-:W0:Y:S01]  /*0ea0*/  LDC.64 R12, c[0x0][0x388] ;  /* 0x0000e200ff0c7b82 */ /* 0x001e220000000a00 */
[----:B-1----:R-:W-:Y:S01]  /*0eb0*/  IMAD.WIDE R16, R11, 0x4, R16 ;  /* 0x000000040b107825 */ /* 0x002fe200078e0210 */
[----:B------:R-:W-:-:S04]  /*0ec0*/  IADD3 R11, P1, PT, R9, R10, RZ ;  /* 0x0000000a090b7210 */ /* 0x000fc80007f3e0ff */
[----:B------:R-:W-:Y:S01]  /*0ed0*/  IADD3.X R20, PT, PT, RZ, RZ, RZ, P1, !PT ;  /* 0x000000ffff147210 */ /* 0x000fe20000ffe4ff */
[----:B------:R-:W-:Y:S02]  /*0ee0*/  IMAD.WIDE R14, R3, 0x4, R16 ;  /* 0x00000004030e7825 */ /* 0x000fe400078e0210 */
[----:B------:R-:W3:Y:S02]  /*0ef0*/  LDG.E.CONSTANT R16, desc[UR4][R16.64] ;  /* 0x0000000410107981 */ /* 0x000ee4000c1e9900 */
[----:B--2---:R-:W-:Y:S01]  /*0f00*/  IMAD.WIDE.U32 R18, R7, 0x4, R18 ;  /* 0x0000000407127825 */ /* 0x004fe200078e0012 */
[----:B0-----:R-:W-:-:S05]  /*0f10*/  LEA R12, P1, R11, R12, 0x2 ;  /* 0x0000000c0b0c7211 */ /* 0x001fca00078210ff */
[----:B------:R-:W3:Y:S01]  /*0f20*/  LDG.E.CONSTANT R19, desc[UR4][R18.64] ;  /* 0x0000000412137981 */ /* 0x000ee2000c1e9900 */
[----:B------:R-:W-:Y:S01]  /*0f30*/  LEA.HI.X R13, R11, R13, R20, 0x2, P1 ;  /* 0x0000000d0b0d7211 */ /* 0x000fe200008f1414 */
[C---:B------:R-:W-:Y:S02]  /*0f40*/  IMAD.WIDE R20, R3.reuse, 0x4, R14 ;  /* 0x0000000403147825 */ /* 0x040fe400078e020e */
[----:B------:R-:W2:Y:S04]  /*0f50*/  LDG.E.CONSTANT R14, desc[UR4][R14.64] ;  /* 0x000000040e0e7981 */ /* 0x000ea8000c1e9900 */
[----:B------:R-:W2:Y:S01]  /*0f60*/  LDG.E.CONSTANT R24, desc[UR4][R12.64+0x4] ;  /* 0x000004040c187981 */ /* 0x000ea2000c1e9900 */
[----:B------:R-:W-:-:S03]  /*0f70*/  IMAD.WIDE R22, R3, 0x4, R20 ;  /* 0x0000000403167825 */ /* 0x000fc600078e0214 */
[----:B------:R-:W4:Y:S04]  /*0f80*/  LDG.E.CONSTANT R20, desc[UR4][R20.64] ;  /* 0x0000000414147981 */ /* 0x000f28000c1e9900 */
[----:B------:R-:W4:Y:S04]  /*0f90*/  LDG.E.CONSTANT R28, desc[UR4][R12.64+0x8] ;  /* 0x000008040c1c7981 */ /* 0x000f28000c1e9900 */
[----:B------:R-:W4:Y:S04]  /*0fa0*/  LDG.E.CONSTANT R22, desc[UR4][R22.64] ;  /* 0x0000000416167981 */ /* 0x000f28000c1e9900 */
[----:B------:R-:W4:Y:S01]  /*0fb0*/  LDG.E.CONSTANT R7, desc[UR4][R12.64+0xc] ;  /* 0x00000c040c077981 */ /* 0x000f22000c1e9900 */
[----:B------:R-:W-:Y:S01]  /*0fc0*/  IADD3 R10, PT, PT, R10, 0x4, RZ ;  /* 0x000000040a0a7810 */ /* 0x000fe20007ffe0ff */
[----:B---3--:R-:W-:-:S04]  /*0fd0*/  FFMA R19, R19, R16, R26 ;  /* 0x0000001013137223 */ /* 0x008fc8000000001a */
[----:B--2---:R-:W-:-:S04]  /*0fe0*/  FFMA R19, R24, R14, R19 ;  /* 0x0000000e18137223 */ /* 0x004fc80000000013 */
[----:B----4-:R-:W-:-:S04]  /*0ff0*/  FFMA R19, R28, R20, R19 ;  /* 0x000000141c137223 */ /* 0x010fc80000000013 */
[----:B------:R-:W-:-:S07]  /*1000*/  FFMA R26, R7, R22, R19 ;  /* 0x00000016071a7223 */ /* 0x000fce0000000013 */
.L_x_65:
[----:B------:R-:W-:Y:S05]  /*1010*/  @!P0 BRA `(.L_x_62) ;  /* 0x00000000007c8947 */ /* 0x000fea0003800000 */
[----:B------:R-:W-:Y:S02]  /*1020*/  ISETP.NE.AND P1, PT, R8, 0x1, PT ;  /* 0x000000010800780c */ /* 0x000fe40003f25270 */
[----:B------:R-:W-:-:S04]  /*1030*/  LOP3.LUT R6, R6, 0x1, RZ, 0xc0, !PT ;  /* 0x0000000106067812 */ /* 0x000fc800078ec0ff */
[----:B------:R-:W-:-:S07]  /*1040*/  ISETP.NE.U32.AND P0, PT, R6, 0x1, PT ;  /* 0x000000010600780c */ /* 0x000fce0003f05070 */
[----:B------:R-:W1:Y:S01]  /*1050*/  @P1 LDC.64 R16, c[0x0][0x388] ;  /* 0x0000e200ff101b82 */ /* 0x000e620000000a00 */
[CC--:B------:R-:W-:Y:S02]  /*1060*/  @P1 IADD3 R11, PT, PT, R9.reuse, R10.reuse, RZ ;  /* 0x0000000a090b1210 */ /* 0x0c0fe40007ffe0ff */
[----:B------:R-:W-:-:S04]  /*1070*/  @P1 IADD3 R8, P2, PT, R9, R10, RZ ;  /* 0x0000000a09081210 */ /* 0x000fc80007f5e0ff */
[----:B------:R-:W-:Y:S01]  /*1080*/  @P1 IADD3.X R20, PT, PT, RZ, RZ, RZ, P2, !PT ;  /* 0x000000ffff141210 */ /* 0x000fe200017fe4ff */
[----:B------:R-:W2:Y:S08]  /*1090*/  @P1 LDC.64 R18, c[0x0][0x398] ;  /* 0x0000e600ff121b82 */ /* 0x000eb00000000a00 */
[----:B------:R-:W3:Y:S08]  /*10a0*/  @P1 LDC.64 R6, c[0x0][0x388] ;  /* 0x0000e200ff061b82 */ /* 0x000ef00000000a00 */
[----:B0-----:R-:W0:Y:S01]  /*10b0*/  @!P0 LDC.64 R12, c[0x0][0x388] ;  /* 0x0000e200ff0c8b82 */ /* 0x001e220000000a00 */
[----:B-1----:R-:W-:-:S04]  /*10c0*/  @P1 IMAD.WIDE.U32 R16, R11, 0x4, R16 ;  /* 0x000000040b101825 */ /* 0x002fc800078e0010 */
[CC--:B------:R-:W-:Y:S01]  /*10d0*/  @P1 IMAD R11, R10.reuse, R3.reuse, R0 ;  /* 0x000000030a0b1224 */ /* 0x0c0fe200078e0200 */
[----:B------:R-:W-:Y:S01]  /*10e0*/  @P1 IADD3 R10, PT, PT, R10, 0x2, RZ ;  /* 0x000000020a0a1810 */ /* 0x000fe20007ffe0ff */
[----:B------:R-:W4:Y:S01]  /*10f0*/  @P1 LDG.E.CONSTANT R17, desc[UR4][R16.64] ;  /* 0x0000000410111981 */ /* 0x000f22000c1e9900 */
[----:B------:R-:W1:Y:S01]  /*1100*/  @!P0 LDC.64 R14, c[0x0][0x398] ;  /* 0x0000e600ff0e8b82 */ /* 0x000e620000000a00 */
[----:B--2---:R-:W-:Y:S01]  /*1110*/  @P1 IMAD.WIDE R18, R11, 0x4, R18 ;  /* 0x000000040b121825 */ /* 0x004fe200078e0212 */
[----:B------:R-:W-:Y:S02]  /*1120*/  @!P0 IADD3 R11, PT, PT, R9, R10, RZ ;  /* 0x0000000a090b8210 */ /* 0x000fe40007ffe0ff */
[----:B---3--:R-:W-:Y:S01]  /*1130*/  @P1 LEA R6, P2, R8, R6, 0x2 ;  /* 0x0000000608061211 */ /* 0x008fe200078410ff */
[----:B------:R-:W-:Y:S02]  /*1140*/  @!P0 IMAD R21, R10, R3, R0 ;  /* 0x000000030a158224 */ /* 0x000fe400078e0200 */
[----:B------:R-:W4:Y:S01]  /*1150*/  @P1 LDG.E.CONSTANT R10, desc[UR4][R18.64] ;  /* 0x00000004120a1981 */ /* 0x000f22000c1e9900 */
[----:B------:R-:W-:Y:S01]  /*1160*/  @P1 LEA.HI.X R7, R8, R7, R20, 0x2, P2 ;  /* 0x0000000708071211 */ /* 0x000fe200010f1414 */
[----:B------:R-:W-:-:S04]  /*1170*/  @P1 IMAD.WIDE R8, R3, 0x4, R18 ;  /* 0x0000000403081825 */ /* 0x000fc800078e0212 */
[----:B0-----:R-:W-:Y:S01]  /*1180*/  @!P0 IMAD.WIDE.U32 R12, R11, 0x4, R12 ;  /* 0x000000040b0c8825 */ /* 0x001fe200078e000c */
[----:B------:R-:W2:Y:S04]  /*1190*/  @P1 LDG.E.CONSTANT R7, desc[UR4][R6.64+0x4] ;  /* 0x0000040406071981 */ /* 0x000ea8000c1e9900 */
[----:B------:R-:W2:Y:S01]  /*11a0*/  @P1 LDG.E.CONSTANT R8, desc[UR4][R8.64] ;  /* 0x0000000408081981 */ /* 0x000ea2000c1e9900 */
[----:B-1----:R-:W-:-:S03]  /*11b0*/  @!P0 IMAD.WIDE R14, R21, 0x4, R14 ;  /* 0x00000004150e8825 */ /* 0x002fc600078e020e */
[----:B------:R-:W3:Y:S04]  /*11c0*/  @!P0 LDG.E.CONSTANT R13, desc[UR4][R12.64] ;  /* 0x000000040c0d8981 */ /* 0x000ee8000c1e9900 */
[----:B------:R-:W3:Y:S01]  /*11d0*/  @!P0 LDG.E.CONSTANT R14, desc[UR4][R14.64] ;  /* 0x000000040e0e8981 */ /* 0x000ee2000c1e9900 */
[----:B----4-:R-:W-:-:S04]  /*11e0*/  @P1 FFMA R10, R17, R10, R26 ;  /* 0x0000000a110a1223 */ /* 0x010fc8000000001a */
[----:B--2---:R-:W-:-:S04]  /*11f0*/  @P1 FFMA R26, R7, R8, R10 ;  /* 0x00000008071a1223 */ /* 0x004fc8000000000a */
[----:B---3--:R-:W-:-:S07]  /*1200*/  @!P0 FFMA R26, R13, R14, R26 ;  /* 0x0000000e0d1a8223 */ /* 0x008fce000000001a */
.L_x_62:
[----:B------:R-:W1:Y:S01]  /*1210*/  LDC.64 R6, c[0x0][0x3b0] ;  /* 0x0000ec00ff067b82 */ /* 0x000e620000000a00 */
[----:B------:R-:W-:Y:S01]  /*1220*/  FADD R5, R5, R4 ;  /* 0x0000000405057221 */ /* 0x000fe20000000000 */
[----:B-----5:R-:W-:-:S03]  /*1230*/  IMAD R3, R2, R3, R0 ;  /* 0x0000000302037224 */ /* 0x020fc600078e0200 */
[----:B------:R-:W-:-:S05]  /*1240*/  FADD R5, R5, R26 ;  /* 0x0000001a05057221 */ /* 0x000fca0000000000 */
[----:B------:R-:W-:Y:S01]  /*1250*/  FMNMX R5, RZ, R5, !PT ;  /* 0x00000005ff057209 */ /* 0x000fe20007800000 */
[----:B-1----:R-:W-:-:S05]  /*1260*/  IMAD.WIDE R2, R3, 0x4, R6 ;  /* 0x0000000403027825 */ /* 0x002fca00078e0206 */
[----:B------:R-:W-:Y:S01]  /*1270*/  REDG.E.ADD.F32.FTZ.RN.STRONG.GPU desc[UR4][R2.64], R5 ;  /* 0x00000005020079a6 */ /* 0x000fe2000c12f304 */
[----:B------:R-:W-:Y:S05]  /*1280*/  EXIT ;  /* 0x000000000000794d */ /* 0x000fea0003800000 */
.L_x_66:
        /* <DEDUP_REMOVED lines=15> */
.L_x_348:


//--------------------- .text.dropout_kernel      --------------------------
	.section	.text.dropout_kernel,"ax",@progbits
	.align	128
        .global         dropout_kernel
        .type           dropout_kernel,@function
        .size           dropout_kernel,(.L_x_337 - dropout_kernel)
        .other          dropout_kernel,@"STO_CUDA_ENTRY STV_DEFAULT"
dropout_kernel:
.text.dropout_kernel:
[----:B------:R-:W-:Y:S01]  /*0000*/  LDC R1, c[0x0][0x37c] ;  /* 0x0000df00ff017b82 */ /* 0x000fe20000000800 */
[----:B------:R-:W0:Y:S07]  /*0010*/  S2R R0, SR_TID.X ;  /* 0x0000000000007919 */ /* 0x000e2e0000002100 */
[----:B------:R-:W0:Y:S01]  /*0020*/  S2UR UR5, SR_CTAID.X ;  /* 0x00000000000579c3 */ /* 0x000e220000002500 */
[----:B------:R-:W1:Y:S01]  /*0030*/  LDCU.U8 UR4, c[0x0][0x398] ;  /* 0x00007300ff0477ac */ /* 0x000e620008000000 */
[----:B------:R-:W2:Y:S06]  /*0040*/  LDCU UR6, c[0x0][0x390] ;  /* 0x00007200ff0677ac */ /* 0x000eac0008000800 */
[----:B------:R-:W0:Y:S01]  /*0050*/  LDC R7, c[0x0][0x360] ;  /* 0x0000d800ff077b82 */ /* 0x000e220000000800 */
[----:B-1----:R-:W-:-:S06]  /*0060*/  UPRMT UR4, UR4, 0x8880, URZ ;  /* 0x0000888004047896 */ /* 0x002fcc00080000ff */
[----:B------:R-:W-:Y:S01]  /*0070*/  ISETP.NE.AND P0, PT, RZ, UR4, PT ;  /* 0x00000004ff007c0c */ /* 0x000fe2000bf05270 */
[----:B0-----:R-:W-:-:S05]  /*0080*/  IMAD R7, R7, UR5, R0 ;  /* 0x0000000507077c24 */ /* 0x001fca000f8e0200 */
[----:B--2---:R-:W-:-:S13]  /*0090*/  ISETP.GE.OR P0, PT, R7, UR6, !P0 ;  /* 0x0000000607007c0c */ /* 0x004fda000c706670 */
[----:B------:R-:W-:Y:S05]  /*00a0*/  @P0 EXIT ;  /* 0x000000000000094d */ /* 0x000fea0003800000 */
[----:B------:R-:W0:Y:S01]  /*00b0*/  LDC.64 R4, c[0x0][0x388] ;  /* 0x0000e200ff047b82 */ /* 0x000e220000000a00 */
[----:B------:R-:W1:Y:S07]  /*00c0*/  LDCU.64 UR4, c[0x0][0x358] ;  /* 0x00006b00ff0477ac */ /* 0x000e6e0008000a00 */
[----:B------:R-:W2:Y:S08]  /*00d0*/  LDC R11, c[0x0][0x394] ;  /* 0x0000e500ff0b7b82 */ /* 0x000eb00000000800 */
[----:B------:R-:W3:Y:S01]  /*00e0*/  LDC.64 R2, c[0x0][0x380] ;  /* 0x0000e000ff027b82 */ /* 0x000ee20000000a00 */
[----:B0-----:R-:W-:-:S06]  /*00f0*/  IMAD.WIDE R4, R7, 0x4, R4 ;  /* 0x0000000407047825 */ /* 0x001fcc00078e0204 */
[----:B-1----:R-:W2:Y:S01]  /*0100*/  LDG.E.CONSTANT R4, desc[UR4][R4.64] ;  /* 0x0000000404047981 */ /* 0x002ea2000c1e9900 */
[----:B------:R-:W-:Y:S01]  /*0110*/  BSSY.RECONVERGENT B0, `(.L_x_67) ;  /* 0x0000013000007945 */ /* 0x000fe20003800200 */
[----:B------:R-:W-:Y:S02]  /*0120*/  IMAD.MOV.U32 R9, RZ, RZ, RZ ;  /* 0x000000ffff097224 */ /* 0x000fe400078e00ff */
[----:B---3--:R-:W-:Y:S01]  /*0130*/  IMAD.WIDE R2, R7, 0x4, R2 ;  /* 0x0000000407027825 */ /* 0x008fe200078e0202 */
[----:B--2---:R-:W-:-:S13]  /*0140*/  FSETP.GT.AND P0, PT, R4, R11, PT ;  /* 0x0000000b0400720b */ /* 0x004fda0003f04000 */
[----:B------:R-:W-:Y:S05]  /*0150*/  @!P0 BRA `(.L_x_68) ;  /* 0x0000000000388947 */ /* 0x000fea0003800000 */
[----:B------:R-:W-:-:S04]  /*0160*/  FADD R0, -R11, 1 ;  /* 0x3f8000000b007421 */ /* 0x000fc80000000100 */
[----:B------:R-:W-:-:S05]  /*0170*/  VIADD R4, R0, 0x1800000 ;  /* 0x0180000000047836 */ /* 0x000fca0000000000 */
[----:B------:R-:W-:-:S04]  /*0180*/  LOP3.LUT R4, R4, 0x7f800000, RZ, 0xc0, !PT ;  /* 0x7f80000004047812 */ /* 0x000fc800078ec0ff */
[----:B------:R-:W-:-:S13]  /*0190*/  ISETP.GT.U32.AND P0, PT, R4, 0x1ffffff, PT ;  /* 0x01ffffff0400780c */ /* 0x000fda0003f04070 */
[----:B------:R-:W-:Y:S05]  /*01a0*/  @P0 BRA `(.L_x_69) ;  /* 0x00000000000c0947 */ /* 0x000fea0003800000 */
[----:B------:R-:W-:-:S07]  /*01b0*/  MOV R4, 0x1d0 ;  /* 0x000001d000047802 */ /* 0x000fce0000000f00 */
[----:B------:R-:W-:Y:S05]  /*01c0*/  CALL.REL.NOINC `($__internal_2_$__cuda_sm20_rcp_rn_f32_slowpath) ;  /* 0x0000000000287944 */ /* 0x000fea0003c00000 */
[----:B------:R-:W-:Y:S05]  /*01d0*/  BRA `(.L_x_70) ;  /* 0x0000000000107947 */ /* 0x000fea0003800000 */
.L_x_69:
[----:B------:R-:W0:Y:S02]  /*01e0*/  MUFU.RCP R9, R0 ;  /* 0x0000000000097308 */ /* 0x000e240000001000 */
[----:B0-----:R-:W-:-:S04]  /*01f0*/  FFMA R4, R0, R9, -1 ;  /* 0xbf80000000047423 */ /* 0x001fc80000000009 */
[----:B------:R-:W-:-:S04]  /*0200*/  FADD.FTZ R4, -R4, -RZ ;  /* 0x800000ff04047221 */ /* 0x000fc80000010100 */
[----:B------:R-:W-:-:S07]  /*0210*/  FFMA R9, R9, R4, R9 ;  /* 0x0000000409097223 */ /* 0x000fce0000000009 */
.L_x_70:
[----:B------:R-:W2:Y:S02]  /*0220*/  LDG.E R0, desc[UR4][R2.64] ;  /* 0x0000000402007981 */ /* 0x000ea4000c1e1900 */
[----:B--2---:R-:W-:-:S07]  /*0230*/  FMUL R9, R0, R9 ;  /* 0x0000000900097220 */ /* 0x004fce0000400000 */
.L_x_68:
[----:B------:R-:W-:Y:S05]  /*0240*/  BSYNC.RECONVERGENT B0 ;  /* 0x0000000000007941 */ /* 0x000fea0003800200 */
.L_x_67:
[----:B------:R-:W-:Y:S01]  /*0250*/  STG.E desc[UR4][R2.64], R9 ;  /* 0x0000000902007986 */ /* 0x000fe2000c101904 */
[----:B------:R-:W-:Y:S05]  /*0260*/  EXIT ;  /* 0x000000000000794d */ /* 0x000fea0003800000 */
        .weak           $__internal_2_$__cuda_sm20_rcp_rn_f32_slowpath
        .type           $__internal_2_$__cuda_sm20_rcp_rn_f32_slowpath,@function
        .size           $__internal_2_$__cuda_sm20_rcp_rn_f32_slowpath,(.L_x_337 - $__internal_2_$__cuda_sm20_rcp_rn_f32_slowpath)
$__internal_2_$__cuda_sm20_rcp_rn_f32_slowpath:
[----:B------:R-:W-:-:S05]  /*0270*/  IMAD.SHL.U32 R5, R0, 0x2, RZ ;  /* 0x0000000200057824 */ /* 0x000fca00078e00ff */
[----:B------:R-:W-:-:S04]  /*0280*/  SHF.R.U32.HI R5, RZ, 0x18, R5 ;  /* 0x00000018ff057819 */ /* 0x000fc80000011605 */
[----:B------:R-:W-:-:S13]  /*0290*/  ISETP.NE.U32.AND P0, PT, R5, RZ, PT ;  /* 0x000000ff0500720c */ /* 0x000fda0003f05070 */
[----:B------:R-:W-:Y:S05]  /*02a0*/  @P0 BRA `(.L_x_71) ;  /* 0x00000000002c0947 */ /* 0x000fea0003800000 */
[----:B------:R-:W-:-:S05]  /*02b0*/  IMAD.SHL.U32 R5, R0, 0x2, RZ ;  /* 0x0000000200057824 */ /* 0x000fca00078e00ff */
[----:B------:R-:W-:-:S13]  /*02c0*/  ISETP.NE.AND P0, PT, R5, RZ, PT ;  /* 0x000000ff0500720c */ /* 0x000fda0003f05270 */
[----:B------:R0:W1:Y:S01]  /*02d0*/  @!P0 MUFU.RCP R5, R0 ;  /* 0x0000000000058308 */ /* 0x0000620000001000 */
[----:B------:R-:W-:Y:S05]  /*02e0*/  @!P0 BRA `(.L_x_72) ;  /* 0x0000000000a48947 */ /* 0x000fea0003800000 */
[----:B------:R-:W-:-:S04]  /*02f0*/  FFMA R6, R0, 1.84467440737095516160e+19, RZ ;  /* 0x5f80000000067823 */ /* 0x000fc800000000ff */
[----:B-1----:R-:W0:Y:S02]  /*0300*/  MUFU.RCP R5, R6 ;  /* 0x0000000600057308 */ /* 0x002e240000001000 */
[----:B0-----:R-:W-:-:S04]  /*0310*/  FFMA R0, R6, R5, -1 ;  /* 0xbf80000006007423 */ /* 0x001fc80000000005 */
[----:B------:R-:W-:-:S04]  /*0320*/  FADD.FTZ R0, -R0, -RZ ;  /* 0x800000ff00007221 */ /* 0x000fc80000010100 */
[----:B------:R-:W-:-:S04]  /*0330*/  FFMA R0, R5, R0, R5 ;  /* 0x0000000005007223 */ /* 0x000fc80000000005 */
[----:B------:R-:W-:Y:S01]  /*0340*/  FFMA R5, R0, 1.84467440737095516160e+19, RZ ;  /* 0x5f80000000057823 */ /* 0x000fe200000000ff */
[----:B------:R-:W-:Y:S06]  /*0350*/  BRA `(.L_x_72) ;  /* 0x0000000000887947 */ /* 0x000fec0003800000 */
.L_x_71:
[----:B------:R-:W-:-:S05]  /*0360*/  VIADD R6, R5, 0xffffff03 ;  /* 0xffffff0305067836 */ /* 0x000fca0000000000 */
[----:B------:R-:W-:-:S13]  /*0370*/  ISETP.GT.U32.AND P0, PT, R6, 0x1, PT ;  /* 0x000000010600780c */ /* 0x000fda0003f04070 */
[----:B------:R-:W-:Y:S05]  /*0380*/  @P0 BRA `(.L_x_73) ;  /* 0x0000000000780947 */ /* 0x000fea0003800000 */
[----:B------:R-:W-:Y:S01]  /*0390*/  LOP3.LUT R7, R0, 0x7fffff, RZ, 0xc0, !PT ;  /* 0x007fffff00077812 */ /* 0x000fe200078ec0ff */
[----:B------:R-:W-:-:S03]  /*03a0*/  IMAD.MOV.U32 R11, RZ, RZ, 0x3 ;  /* 0x00000003ff0b7424 */ /* 0x000fc600078e00ff */
[----:B------:R-:W-:Y:S02]  /*03b0*/  LOP3.LUT R7, R7, 0x3f800000, RZ, 0xfc, !PT ;  /* 0x3f80000007077812 */ /* 0x000fe400078efcff */
[----:B------:R-:W-:Y:S02]  /*03c0*/  SHF.L.U32 R12, R11, R6, RZ ;  /* 0x000000060b0c7219 */ /* 0x000fe400000006ff */
[----:B------:R-:W0:Y:S02]  /*03d0*/  MUFU.RCP R8, R7 ;  /* 0x0000000700087308 */ /* 0x000e240000001000 */
[----:B0-----:R-:W-:-:S04]  /*03e0*/  FFMA R9, R7, R8, -1 ;  /* 0xbf80000007097423 */ /* 0x001fc80000000008 */
[----:B------:R-:W-:-:S04]  /*03f0*/  FADD.FTZ R9, -R9, -RZ ;  /* 0x800000ff09097221 */ /* 0x000fc80000010100 */
[CCC-:B------:R-:W-:Y:S01]  /*0400*/  FFMA.RM R10, R8.reuse, R9.reuse, R8.reuse ;  /* 0x00000009080a7223 */ /* 0x1c0fe20000004008 */
[----:B------:R-:W-:-:S04]  /*0410*/  FFMA.RP R9, R8, R9, R8 ;  /* 0x0000000908097223 */ /* 0x000fc80000008008 */
[C---:B------:R-:W-:Y:S02]  /*0420*/  LOP3.LUT R8, R10.reuse, 0x7fffff, RZ, 0xc0, !PT ;  /* 0x007fffff0a087812 */ /* 0x040fe400078ec0ff */
[----:B------:R-:W-:Y:S02]  /*0430*/  FSETP.NEU.FTZ.AND P0, PT, R10, R9, PT ;  /* 0x000000090a00720b */ /* 0x000fe40003f1d000 */
[----:B------:R-:W-:Y:S02]  /*0440*/  LOP3.LUT R9, R8, 0x800000, RZ, 0xfc, !PT ;  /* 0x0080000008097812 */ /* 0x000fe400078efcff */
[----:B------:R-:W-:Y:S02]  /*0450*/  SEL R8, RZ, 0xffffffff, !P0 ;  /* 0xffffffffff087807 */ /* 0x000fe40004000000 */
[----:B------:R-:W-:Y:S02]  /*0460*/  LOP3.LUT R7, R12, R9, RZ, 0xc0, !PT ;  /* 0x000000090c077212 */ /* 0x000fe400078ec0ff */
[----:B------:R-:W-:-:S02]  /*0470*/  IADD3 R8, PT, PT, -R8, RZ, RZ ;  /* 0x000000ff08087210 */ /* 0x000fc40007ffe1ff */
[-C--:B------:R-:W-:Y:S02]  /*0480*/  SHF.R.U32.HI R7, RZ, R6.reuse, R7 ;  /* 0x00000006ff077219 */ /* 0x080fe40000011607 */
[----:B------:R-:W-:Y:S02]  /*0490*/  LOP3.LUT P1, RZ, R8, R6, R9, 0xf8, !PT ;  /* 0x0000000608ff7212 */ /* 0x000fe4000782f809 */
[C---:B------:R-:W-:Y:S02]  /*04a0*/  LOP3.LUT P0, RZ, R7.reuse, 0x1, RZ, 0xc0, !PT ;  /* 0x0000000107ff7812 */ /* 0x040fe4000780c0ff */
[----:B------:R-:W-:-:S04]  /*04b0*/  LOP3.LUT P2, RZ, R7, 0x2, RZ, 0xc0, !PT ;  /* 0x0000000207ff7812 */ /* 0x000fc8000784c0ff */
[----:B------:R-:W-:Y:S02]  /*04c0*/  PLOP3.LUT P0, PT, P0, P1, P2, 0xe0, 0x0 ;  /* 0x000000000000781c */ /* 0x000fe40000703c20 */
[----:B------:R-:W-:Y:S02]  /*04d0*/  LOP3.LUT P1, RZ, R0, 0x7fffff, RZ, 0xc0, !PT ;  /* 0x007fffff00ff7812 */ /* 0x000fe4000782c0ff */
[----:B------:R-:W-:-:S05]  /*04e0*/  SEL R6, RZ, 0x1, !P0 ;  /* 0x00000001ff067807 */ /* 0x000fca0004000000 */
[----:B------:R-:W-:-:S05]  /*04f0*/  IMAD.MOV R6, RZ, RZ, -R6 ;  /* 0x000000ffff067224 */ /* 0x000fca00078e0a06 */
[----:B------:R-:W-:Y:S01]  /*0500*/  ISETP.GE.AND P0, PT, R6, RZ, PT ;  /* 0x000000ff0600720c */ /* 0x000fe20003f06270 */
[----:B------:R-:W-:-:S05]  /*0510*/  VIADD R6, R5, 0xffffff04 ;  /* 0xffffff0405067836 */ /* 0x000fca0000000000 */
[----:B------:R-:W-:-:S07]  /*0520*/  SHF.R.U32.HI R5, RZ, R6, R9 ;  /* 0x00000006ff057219 */ /* 0x000fce0000011609 */
[----:B------:R-:W-:-:S05]  /*0530*/  @!P0 VIADD R5, R5, 0x1 ;  /* 0x0000000105058836 */ /* 0x000fca0000000000 */
[----:B------:R-:W-:-:S04]  /*0540*/  @!P1 SHF.L.U32 R5, R5, 0x1, RZ ;  /* 0x0000000105059819 */ /* 0x000fc800000006ff */
[----:B------:R-:W-:Y:S01]  /*0550*/  LOP3.LUT R5, R5, 0x80000000, R0, 0xf8, !PT ;  /* 0x8000000005057812 */ /* 0x000fe200078ef800 */
[----:B------:R-:W-:Y:S06]  /*0560*/  BRA `(.L_x_72) ;  /* 0x0000000000047947 */ /* 0x000fec0003800000 */
.L_x_73:
[----:B------:R2:W3:Y:S02]  /*0570*/  MUFU.RCP R5, R0 ;  /* 0x0000000000057308 */ /* 0x0004e40000001000 */
.L_x_72:
[----:B-1-3--:R-:W-:Y:S02]  /*0580*/  IMAD.MOV.U32 R9, RZ, RZ, R5 ;  /* 0x000000ffff097224 */ /* 0x00afe400078e0005 */
[----:B------:R-:W-:-:S04]  /*0590*/  IMAD.MOV.U32 R5, RZ, RZ, 0x0 ;  /* 0x00000000ff057424 */ /* 0x000fc800078e00ff */
[----:B0-2---:R-:W-:Y:S05]  /*05a0*/  RET.REL.NODEC R4 `(dropout_kernel) ;  /* 0xfffffff804947950 */ /* 0x005fea0003c3ffff */
.L_x_74:
        /* <DEDUP_REMOVED lines=13> */
.L_x_337:


//--------------------- .text.batch_norm_kernel   --------------------------
	.section	.text.batch_norm_kernel,"ax",@progbits
	.align	128
        .global         batch_norm_kernel
        .type           batch_norm_kernel,@function
        .size           batch_norm_kernel,(.L_x_338 - batch_norm_kernel)
        .other          batch_norm_kernel,@"STO_CUDA_ENTRY STV_DEFAULT"
batch_norm_kernel:
.text.batch_norm_kernel:
[----:B------:R-:W-:Y:S01]  /*0000*/  LDC R1, c[0x0][0x37c] ;  /* 0x0000df00ff017b82 */ /* 0x000fe20000000800 */
[----:B------:R-:W0:Y:S07]  /*0010*/  S2R R3, SR_TID.X ;  /* 0x0000000000037919 */ /* 0x000e2e0000002100 */
[----:B------:R-:W0:Y:S08]  /*0020*/  S2UR UR4, SR_CTAID.X ;  /* 0x00000000000479c3 */ /* 0x000e300000002500 */
[----:B------:R-:W0:Y:S08]  /*0030*/  LDC R0, c[0x0][0x360] ;  /* 0x0000d800ff007b82 */ /* 0x000e300000000800 */
[----:B------:R-:W1:Y:S01]  /*0040*/  LDC R19, c[0x0][0x3ac] ;  /* 0x0000eb00ff137b82 */ /* 0x000e620000000800 */
[----:B0-----:R-:W-:-:S05]  /*0050*/  IMAD R0, R0, UR4, R3 ;  /* 0x0000000400007c24 */ /* 0x001fca000f8e0203 */
[----:B-1----:R-:W-:-:S13]  /*0060*/  ISETP.GE.AND P0, PT, R0, R19, PT ;  /* 0x000000130000720c */ /* 0x002fda0003f06270 */
[----:B------:R-:W-:Y:S05]  /*0070*/  @P0 EXIT ;  /* 0x000000000000094d */ /* 0x000fea0003800000 */
[----:B------:R-:W0:Y:S01]  /*0080*/  LDCU UR7, c[0x0][0x3a8] ;  /* 0x00007500ff0777ac */ /* 0x000e220008000800 */
[----:B------:R-:W-:Y:S01]  /*0090*/  HFMA2 R17, -RZ, RZ, 0, 0 ;  /* 0x00000000ff117431 */ /* 0x000fe200000001ff */
[----:B------:R-:W1:Y:S01]  /*00a0*/  LDCU.64 UR8, c[0x0][0x358] ;  /* 0x00006b00ff0877ac */ /* 0x000e620008000a00 */
[----:B0-----:R-:W-:-:S09]  /*00b0*/  UISETP.GE.AND UP0, UPT, UR7, 0x1, UPT ;  /* 0x000000010700788c */ /* 0x001fd2000bf06270 */
[----:B-1----:R-:W-:Y:S05]  /*00c0*/  BRA.U !UP0, `(.L_x_75) ;  /* 0x0000000508f87547 */ /* 0x002fea000b800000 */
[----:B------:R-:W-:Y:S01]  /*00d0*/  UISETP.GE.U32.AND UP2, UPT, UR7, 0x10, UPT ;  /* 0x000000100700788c */ /* 0x000fe2000bf46070 */
[----:B------:R-:W-:Y:S01]  /*00e0*/  MOV R17, RZ ;  /* 0x000000ff00117202 */ /* 0x000fe20000000f00 */
[----:B------:R-:W-:Y:S01]  /*00f0*/  ULOP3.LUT UR5, UR7, 0xf, URZ, 0xc0, !UPT ;  /* 0x0000000f07057892 */ /* 0x000fe2000f8ec0ff */
[----:B------:R-:W-:-:S03]  /*0100*/  UMOV UR4, URZ ;  /* 0x000000ff00047c82 */ /* 0x000fc60008000000 */
[----:B------:R-:W-:-:S03]  /*0110*/  UISETP.NE.AND UP1, UPT, UR5, URZ, UPT ;  /* 0x000000ff0500728c */ /* 0x000fc6000bf25270 */
[----:B------:R-:W-:Y:S08]  /*0120*/  BRA.U !UP2, `(.L_x_76) ;  /* 0x000000010ae47547 */ /* 0x000ff0000b800000 */
[----:B------:R-:W-:Y:S01]  /*0130*/  ULOP3.LUT UR4, UR7, 0x7ffffff0, URZ, 0xc0, !UPT ;  /* 0x7ffffff007047892 */ /* 0x000fe2000f8ec0ff */
[----:B------:R-:W-:Y:S02]  /*0140*/  MOV R17, RZ ;  /* 0x000000ff00117202 */ /* 0x000fe40000000f00 */
[----:B------:R-:W-:Y:S01]  /*0150*/  MOV R16, R0 ;  /* 0x0000000000107202 */ /* 0x000fe20000000f00 */
[----:B------:R-:W-:-:S12]  /*0160*/  UIADD3 UR6, UPT, UPT, -UR4, URZ, URZ ;  /* 0x000000ff04067290 */ /* 0x000fd8000fffe1ff */
.L_x_77:
[----:B------:R-:W0:Y:S02]  /*0170*/  LDC.64 R4, c[0x0][0x380] ;  /* 0x0000e000ff047b82 */ /* 0x000e240000000a00 */
[----:B0-----:R-:W-:-:S05]  /*0180*/  IMAD.WIDE R4, R16, 0x4, R4 ;  /* 0x0000000410047825 */ /* 0x001fca00078e0204 */
[----:B------:R-:W2:Y:S01]  /*0190*/  LDG.E R24, desc[UR8][R4.64] ;  /* 0x0000000804187981 */ /* 0x000ea2000c1e1900 */
[----:B------:R-:W-:-:S05]  /*01a0*/  IMAD.WIDE R6, R19, 0x4, R4 ;  /* 0x0000000413067825 */ /* 0x000fca00078e0204 */
[----:B------:R0:W3:Y:S01]  /*01b0*/  LDG.E R23, desc[UR8][R6.64] ;  /* 0x0000000806177981 */ /* 0x0000e2000c1e1900 */
[----:B------:R-:W-:-:S05]  /*01c0*/  IMAD.WIDE R8, R19, 0x4, R6 ;  /* 0x0000000413087825 */ /* 0x000fca00078e0206 */
[----:B------:R1:W4:Y:S01]  /*01d0*/  LDG.E R22, desc[UR8][R8.64] ;  /* 0x0000000808167981 */ /* 0x000322000c1e1900 */
[----:B------:R-:W-:-:S05]  /*01e0*/  IMAD.WIDE R12, R19, 0x4, R8 ;  /* 0x00000004130c7825 */ /* 0x000fca00078e0208 */
[----:B------:R-:W5:Y:S01]  /*01f0*/  LDG.E R21, desc[UR8][R12.64] ;  /* 0x000000080c157981 */ /* 0x000f62000c1e1900 */
[----:B------:R-:W-:-:S05]  /*0200*/  IMAD.WIDE R14, R19, 0x4, R12 ;  /* 0x00000004130e7825 */ /* 0x000fca00078e020c */
[----:B------:R-:W5:Y:S01]  /*0210*/  LDG.E R20, desc[UR8][R14.64] ;  /* 0x000000080e147981 */ /* 0x000f62000c1e1900 */
[----:B------:R-:W-:-:S05]  /*0220*/  IMAD.WIDE R2, R19, 0x4, R14 ;  /* 0x0000000413027825 */ /* 0x000fca00078e020e */
[----:B------:R1:W5:Y:S01]  /*0230*/  LDG.E R18, desc[UR8][R2.64] ;  /* 0x0000000802127981 */ /* 0x000362000c1e1900 */
[----:B------:R-:W-:-:S05]  /*0240*/  IMAD.WIDE R26, R19, 0x4, R2 ;  /* 0x00000004131a7825 */ /* 0x000fca00078e0202 */
[----:B------:R1:W5:Y:S01]  /*0250*/  LDG.E R25, desc[UR8][R26.64] ;  /* 0x000000081a197981 */ /* 0x000362000c1e1900 */
[----:B------:R-:W-:-:S05]  /*0260*/  IMAD.WIDE R10, R19, 0x4, R26 ;  /* 0x00000004130a7825 */ /* 0x000fca00078e021a */
[----:B------:R1:W5:Y:S01]  /*0270*/  LDG.E R28, desc[UR8][R10.64] ;  /* 0x000000080a1c7981 */ /* 0x000362000c1e1900 */
[----:B0-----:R-:W-:-:S04]  /*0280*/  IMAD.WIDE R6, R19, 0x4, R10 ;  /* 0x0000000413067825 */ /* 0x001fc800078e020a */
[C---:B-1----:R-:W-:Y:S02]  /*0290*/  IMAD.WIDE R8, R19.reuse, 0x4, R6 ;  /* 0x0000000413087825 */ /* 0x042fe400078e0206 */
[----:B------:R-:W5:Y:S02]  /*02a0*/  LDG.E R6, desc[UR8][R6.64] ;  /* 0x0000000806067981 */ /* 0x000f64000c1e1900 */
[C---:B------:R-:W-:Y:S02]  /*02b0*/  IMAD.WIDE R2, R19.reuse, 0x4, R8 ;  /* 0x0000000413027825 */ /* 0x040fe400078e0208 */
[----:B------:R-:W5:Y:S02]  /*02c0*/  LDG.E R8, desc[UR8][R8.64] ;  /* 0x0000000808087981 */ /* 0x000f64000c1e1900 */
[C---:B------:R-:W-:Y:S02]  /*02d0*/  IMAD.WIDE R4, R19.reuse, 0x4, R2 ;  /* 0x0000000413047825 */ /* 0x040fe400078e0202 */
[----:B------:R-:W5:Y:S02]  /*02e0*/  LDG.E R29, desc[UR8][R2.64] ;  /* 0x00000008021d7981 */ /* 0x000f64000c1e1900 */
[----:B------:R-:W-:-:S02]  /*02f0*/  IMAD.WIDE R12, R19, 0x4, R4 ;  /* 0x00000004130c7825 */ /* 0x000fc400078e0204 */
[----:B------:R-:W5:Y:S02]  /*0300*/  LDG.E R4, desc[UR8][R4.64] ;  /* 0x0000000804047981 */ /* 0x000f64000c1e1900 */
[C---:B------:R-:W-:Y:S02]  /*0310*/  IMAD.WIDE R14, R19.reuse, 0x4, R12 ;  /* 0x00000004130e7825 */ /* 0x040fe400078e020c */
[----:B------:R-:W5:Y:S02]  /*0320*/  LDG.E R12, desc[UR8][R12.64] ;  /* 0x000000080c0c7981 */ /* 0x000f64000c1e1900 */
[C---:B------:R-:W-:Y:S02]  /*0330*/  IMAD.WIDE R26, R19.reuse, 0x4, R14 ;  /* 0x00000004131a7825 */ /* 0x040fe400078e020e */
[----:B------:R-:W5:Y:S02]  /*0340*/  LDG.E R14, desc[UR8][R14.64] ;  /* 0x000000080e0e7981 */ /* 0x000f64000c1e1900 */
[----:B------:R-:W-:-:S02]  /*0350*/  IMAD.WIDE R10, R19, 0x4, R26 ;  /* 0x00000004130a7825 */ /* 0x000fc400078e021a */
[----:B------:R-:W5:Y:S04]  /*0360*/  LDG.E R26, desc[UR8][R26.64] ;  /* 0x000000081a1a7981 */ /* 0x000f68000c1e1900 */
[----:B------:R-:W5:Y:S01]  /*0370*/  LDG.E R10, desc[UR8][R10.64] ;  /* 0x000000080a0a7981 */ /* 0x000f62000c1e1900 */
[----:B------:R-:W-:-:S04]  /*0380*/  UIADD3 UR6, UPT, UPT, UR6, 0x10, URZ ;  /* 0x0000001006067890 */ /* 0x000fc8000fffe0ff */
[----:B------:R-:W-:Y:S01]  /*0390*/  UISETP.NE.AND UP2, UPT, UR6, URZ, UPT ;  /* 0x000000ff0600728c */ /* 0x000fe2000bf45270 */
[----:B------:R-:W-:Y:S01]  /*03a0*/  LEA R16, R19, R16, 0x4 ;  /* 0x0000001013107211 */ /* 0x000fe200078e20ff */
[----:B--2---:R-:W-:-:S04]  /*03b0*/  FADD R24, R24, R17 ;  /* 0x0000001118187221 */ /* 0x004fc80000000000 */
[----:B---3--:R-:W-:-:S04]  /*03c0*/  FADD R23, R24, R23 ;  /* 0x0000001718177221 */ /* 0x008fc80000000000 */
[----:B----4-:R-:W-:-:S04]  /*03d0*/  FADD R22, R23, R22 ;  /* 0x0000001617167221 */ /* 0x010fc80000000000 */
[----:B-----5:R-:W-:-:S04]  /*03e0*/  FADD R21, R22, R21 ;  /* 0x0000001516157221 */ /* 0x020fc80000000000 */
[----:B------:R-:W-:-:S04]  /*03f0*/  FADD R21, R21, R20 ;  /* 0x0000001415157221 */ /* 0x000fc80000000000 */
        /* <DEDUP_REMOVED lines=10> */
[----:B------:R-:W-:Y:S01]  /*04a0*/  FADD R17, R29, R10 ;  /* 0x0000000a1d117221 */ /* 0x000fe20000000000 */
[----:B------:R-:W-:Y:S06]  /*04b0*/  BRA.U UP2, `(.L_x_77) ;  /* 0xfffffffd022c7547 */ /* 0x000fec000b83ffff */
.L_x_76:
[----:B------:R-:W-:Y:S05]  /*04c0*/  BRA.U !UP1, `(.L_x_75) ;  /* 0x0000000109f87547 */ /* 0x000fea000b800000 */
[----:B------:R-:W-:Y:S02]  /*04d0*/  UISETP.GE.U32.AND UP1, UPT, UR5, 0x8, UPT ;  /* 0x000000080500788c */ /* 0x000fe4000bf26070 */
[----:B------:R-:W-:-:S04]  /*04e0*/  ULOP3.LUT UR6, UR7, 0x7, URZ, 0xc0, !UPT ;  /* 0x0000000707067892 */ /* 0x000fc8000f8ec0ff */
[----:B------:R-:W-:-:S03]  /*04f0*/  UISETP.NE.AND UP2, UPT, UR6, URZ, UPT ;  /* 0x000000ff0600728c */ /* 0x000fc6000bf45270 */
[----:B------:R-:W-:Y:S08]  /*0500*/  BRA.U !UP1, `(.L_x_78) ;  /* 0x00000001096c7547 */ /* 0x000ff0000b800000 */
[----:B------:R-:W0:Y:S01]  /*0510*/  LDC.64 R2, c[0x0][0x380] ;  /* 0x0000e000ff027b82 */ /* 0x000e220000000a00 */
[----:B------:R-:W-:-:S04]  /*0520*/  IMAD R5, R19, UR4, R0 ;  /* 0x0000000413057c24 */ /* 0x000fc8000f8e0200 */
[----:B0-----:R-:W-:-:S04]  /*0530*/  IMAD.WIDE R2, R5, 0x4, R2 ;  /* 0x0000000405027825 */ /* 0x001fc800078e0202 */
[C---:B------:R-:W-:Y:S02]  /*0540*/  IMAD.WIDE R4, R19.reuse, 0x4, R2 ;  /* 0x0000000413047825 */ /* 0x040fe400078e0202 */
[----:B------:R-:W2:Y:S02]  /*0550*/  LDG.E R2, desc[UR8][R2.64] ;  /* 0x0000000802027981 */ /* 0x000ea4000c1e1900 */
[C---:B------:R-:W-:Y:S02]  /*0560*/  IMAD.WIDE R6, R19.reuse, 0x4, R4 ;  /* 0x0000000413067825 */ /* 0x040fe400078e0204 */
[----:B------:R-:W3:Y:S02]  /*0570*/  LDG.E R5, desc[UR8][R4.64] ;  /* 0x0000000804057981 */ /* 0x000ee4000c1e1900 */
[C---:B------:R-:W-:Y:S02]  /*0580*/  IMAD.WIDE R8, R19.reuse, 0x4, R6 ;  /* 0x0000000413087825 */ /* 0x040fe400078e0206 */
[----:B------:R-:W4:Y:S02]  /*0590*/  LDG.E R7, desc[UR8][R6.64] ;  /* 0x0000000806077981 */ /* 0x000f24000c1e1900 */
        /* <DEDUP_REMOVED lines=9> */
[----:B------:R-:W-:Y:S01]  /*0630*/  UIADD3 UR4, UPT, UPT, UR4, 0x8, URZ ;  /* 0x0000000804047890 */ /* 0x000fe2000fffe0ff */
[----:B--2---:R-:W-:-:S04]  /*0640*/  FADD R2, R17, R2 ;  /* 0x0000000211027221 */ /* 0x004fc80000000000 */
[----:B---3--:R-:W-:-:S04]  /*0650*/  FADD R2, R2, R5 ;  /* 0x0000000502027221 */ /* 0x008fc80000000000 */
[----:B----4-:R-:W-:-:S04]  /*0660*/  FADD R2, R2, R7 ;  /* 0x0000000702027221 */ /* 0x010fc80000000000 */
[----:B-----5:R-:W-:-:S04]  /*0670*/  FADD R2, R2, R9 ;  /* 0x0000000902027221 */ /* 0x020fc80000000000 */
[----:B------:R-:W-:-:S04]  /*0680*/  FADD R2, R2, R11 ;  /* 0x0000000b02027221 */ /* 0x000fc80000000000 */
[----:B------:R-:W-:-:S04]  /*0690*/  FADD R2, R2, R13 ;  /* 0x0000000d02027221 */ /* 0x000fc80000000000 */
[----:B------:R-:W-:-:S04]  /*06a0*/  FADD R2, R2, R15 ;  /* 0x0000000f02027221 */ /* 0x000fc80000000000 */
[----:B------:R-:W-:-:S07]  /*06b0*/  FADD R17, R2, R21 ;  /* 0x0000001502117221 */ /* 0x000fce0000000000 */
.L_x_78:
        /* <DEDUP_REMOVED lines=12> */
[----:B------:R-:W-:Y:S02]  /*0780*/  IMAD.WIDE R8, R19, 0x4, R6 ;  /* 0x0000000413087825 */ /* 0x000fe400078e0206 */
[----:B------:R-:W4:Y:S04]  /*0790*/  LDG.E R6, desc[UR8][R6.64] ;  /* 0x0000000806067981 */ /* 0x000f28000c1e1900 */
[----:B------:R-:W5:Y:S01]  /*07a0*/  LDG.E R8, desc[UR8][R8.64] ;  /* 0x0000000808087981 */ /* 0x000f62000c1e1900 */
[----:B------:R-:W-:Y:S01]  /*07b0*/  UIADD3 UR4, UPT, UPT, UR4, 0x4, URZ ;  /* 0x0000000404047890 */ /* 0x000fe2000fffe0ff */
[----:B--2---:R-:W-:-:S04]  /*07c0*/  FADD R17, R17, R2 ;  /* 0x0000000211117221 */ /* 0x004fc80000000000 */
[----:B---3--:R-:W-:-:S04]  /*07d0*/  FADD R17, R17, R4 ;  /* 0x0000000411117221 */ /* 0x008fc80000000000 */
[----:B----4-:R-:W-:-:S04]  /*07e0*/  FADD R17, R17, R6 ;  /* 0x0000000611117221 */ /* 0x010fc80000000000 */
[----:B-----5:R-:W-:-:S07]  /*07f0*/  FADD R17, R17, R8 ;  /* 0x0000000811117221 */ /* 0x020fce0000000000 */
.L_x_79:
[----:B------:R-:W-:Y:S05]  /*0800*/  BRA.U !UP2, `(.L_x_75) ;  /* 0x000000010a287547 */ /* 0x000fea000b800000 */
[----:B------:R-:W0:Y:S01]  /*0810*/  LDC.64 R4, c[0x0][0x380] ;  /* 0x0000e000ff047b82 */ /* 0x000e220000000a00 */
[----:B------:R-:W-:Y:S01]  /*0820*/  IMAD R6, R19, UR4, R0 ;  /* 0x0000000413067c24 */ /* 0x000fe2000f8e0200 */
[----:B------:R-:W-:-:S12]  /*0830*/  UIADD3 UR5, UPT, UPT, -UR5, URZ, URZ ;  /* 0x000000ff05057290 */ /* 0x000fd8000fffe1ff */
.L_x_80:
[----:B0-----:R-:W-:-:S06]  /*0840*/  IMAD.WIDE R2, R6, 0x4, R4 ;  /* 0x0000000406027825 */ /* 0x001fcc00078e0204 */
[----:B------:R-:W2:Y:S01]  /*0850*/  LDG.E R2, desc[UR8][R2.64] ;  /* 0x0000000802027981 */ /* 0x000ea2000c1e1900 */
[----:B------:R-:W-:Y:S01]  /*0860*/  UIADD3 UR5, UPT, UPT, UR5, 0x1, URZ ;  /* 0x0000000105057890 */ /* 0x000fe2000fffe0ff */
[----:B------:R-:W-:-:S03]  /*0870*/  IADD3 R6, PT, PT, R6, R19, RZ ;  /* 0x0000001306067210 */ /* 0x000fc60007ffe0ff */
[----:B------:R-:W-:Y:S01]  /*0880*/  UISETP.NE.AND UP1, UPT, UR5, URZ, UPT ;  /* 0x000000ff0500728c */ /* 0x000fe2000bf25270 */
[----:B--2---:R-:W-:-:S08]  /*0890*/  FADD R17, R2, R17 ;  /* 0x0000001102117221 */ /* 0x004fd00000000000 */
[----:B------:R-:W-:Y:S05]  /*08a0*/  BRA.U UP1, `(.L_x_80) ;  /* 0xfffffffd01e47547 */ /* 0x000fea000b83ffff */
.L_x_75:
[----:B------:R-:W-:Y:S01]  /*08b0*/  I2FP.F32.S32 R2, UR7 ;  /* 0x0000000700027c45 */ /* 0x000fe20008201400 */
        /* <DEDUP_REMOVED lines=9> */
[----:B------:R-:W-:Y:S02]  /*0950*/  MOV R9, R17 ;  /* 0x0000001100097202 */ /* 0x000fe40000000f00 */
[----:B------:R-:W-:-:S07]  /*0960*/  MOV R6, 0x980 ;  /* 0x0000098000067802 */ /* 0x000fce0000000f00 */
[----:B------:R-:W-:Y:S05]  /*0970*/  CALL.REL.NOINC `($__internal_3_$__cuda_sm3x_div_rn_noftz_f32_slowpath) ;  /* 0x0000001800ac7944 */ /* 0x000fea0003c00000 */
[----:B------:R-:W-:-:S07]  /*0980*/  MOV R3, R4 ;  /* 0x0000000400037202 */ /* 0x000fce0000000f00 */
.L_x_82:
[----:B------:R-:W-:Y:S05]  /*0990*/  BSYNC.RECONVERGENT B0 ;  /* 0x0000000000007941 */ /* 0x000fea0003800200 */
.L_x_81:
[----:B------:R-:W-:Y:S01]  /*09a0*/  HFMA2 R9, -RZ, RZ, 0, 0 ;  /* 0x00000000ff097431 */ /* 0x000fe200000001ff */
[----:B------:R-:W-:Y:S06]  /*09b0*/  BRA.U !UP0, `(.L_x_83) ;  /* 0x0000000908807547 */ /* 0x000fec000b800000 */
[----:B------:R-:W0:Y:S01]  /*09c0*/  LDCU UR5, c[0x0][0x3a8] ;  /* 0x00007500ff0577ac */ /* 0x000e220008000800 */
[----:B------:R-:W-:Y:S01]  /*09d0*/  MOV R9, RZ ;  /* 0x000000ff00097202 */ /* 0x000fe20000000f00 */
[----:B------:R-:W-:Y:S01]  /*09e0*/  UMOV UR4, URZ ;  /* 0x000000ff00047c82 */ /* 0x000fe20008000000 */
[----:B0-----:R-:W-:Y:S02]  /*09f0*/  UISETP.GE.U32.AND UP0, UPT, UR5, 0x10, UPT ;  /* 0x000000100500788c */ /* 0x001fe4000bf06070 */
[----:B------:R-:W-:-:S04]  /*0a00*/  ULOP3.LUT UR7, UR5, 0xf, URZ, 0xc0, !UPT ;  /* 0x0000000f05077892 */ /* 0x000fc8000f8ec0ff */
[----:B------:R-:W-:-:S03]  /*0a10*/  UISETP.NE.AND UP1, UPT, UR7, URZ, UPT ;  /* 0x000000ff0700728c */ /* 0x000fc6000bf25270 */
[----:B------:R-:W-:Y:S08]  /*0a20*/  BRA.U !UP0, `(.L_x_84) ;  /* 0x0000000508287547 */ /* 0x000ff0000b800000 */
[----:B------:R-:W-:Y:S01]  /*0a30*/  ULOP3.LUT UR4, UR5, 0x7ffffff0, URZ, 0xc0, !UPT ;  /* 0x7ffffff005047892 */ /* 0x000fe2000f8ec0ff */
[----:B------:R-:W-:Y:S02]  /*0a40*/  MOV R9, RZ ;  /* 0x000000ff00097202 */ /* 0x000fe40000000f00 */
[----:B------:R-:W-:Y:S01]  /*0a50*/  MOV R5, R0 ;  /* 0x0000000000057202 */ /* 0x000fe20000000f00 */
[----:B------:R-:W-:-:S12]  /*0a60*/  UIADD3 UR6, UPT, UPT, -UR4, URZ, URZ ;  /* 0x000000ff04067290 */ /* 0x000fd8000fffe1ff */
.L_x_85:
[----:B------:R-:W0:Y:S08]  /*0a70*/  LDC.64 R20, c[0x0][0x380] ;  /* 0x0000e000ff147b82 */ /* 0x000e300000000a00 */
[----:B------:R-:W1:Y:S01]  /*0a80*/  LDC R6, c[0x0][0x3ac] ;  /* 0x0000eb00ff067b82 */ /* 0x000e620000000800 */
[----:B0-----:R-:W-:-:S05]  /*0a90*/  IMAD.WIDE R20, R5, 0x4, R20 ;  /* 0x0000000405147825 */ /* 0x001fca00078e0214 */
[----:B------:R-:W2:Y:S01]  /*0aa0*/  LDG.E R4, desc[UR8][R20.64] ;  /* 0x0000000814047981 */ /* 0x000ea2000c1e1900 */
[----:B-1----:R-:W-:-:S05]  /*0ab0*/  IMAD.WIDE R24, R6, 0x4, R20 ;  /* 0x0000000406187825 */ /* 0x002fca00078e0214 */
[----:B------:R0:W3:Y:S01]  /*0ac0*/  LDG.E R7, desc[UR8][R24.64] ;  /* 0x0000000818077981 */ /* 0x0000e2000c1e1900 */
[----:B------:R-:W-:-:S04]  /*0ad0*/  IMAD.WIDE R18, R6, 0x4, R24 ;  /* 0x0000000406127825 */ /* 0x000fc800078e0218 */
[C---:B------:R-:W-:Y:S02]  /*0ae0*/  IMAD.WIDE R16, R6.reuse, 0x4, R18 ;  /* 0x0000000406107825 */ /* 0x040fe400078e0212 */
[----:B------:R-:W4:Y:S02]  /*0af0*/  LDG.E R18, desc[UR8][R18.64] ;  /* 0x0000000812127981 */ /* 0x000f24000c1e1900 */
        /* <DEDUP_REMOVED lines=9> */
[----:B------:R1:W5:Y:S04]  /*0b90*/  LDG.E R8, desc[UR8][R22.64] ;  /* 0x0000000816087981 */ /* 0x000368000c1e1900 */
[----:B------:R-:W5:Y:S01]  /*0ba0*/  LDG.E R13, desc[UR8][R28.64] ;  /* 0x000000081c0d7981 */ /* 0x000f62000c1e1900 */
[----:B0-----:R-:W-:-:S04]  /*0bb0*/  IMAD.WIDE R24, R6, 0x4, R28 ;  /* 0x0000000406187825 */ /* 0x001fc800078e021c */
[C---:B------:R-:W-:Y:S02]  /*0bc0*/  IMAD.WIDE R20, R6.reuse, 0x4, R24 ;  /* 0x0000000406147825 */ /* 0x040fe400078e0218 */
[----:B------:R-:W5:Y:S02]  /*0bd0*/  LDG.E R24, desc[UR8][R24.64] ;  /* 0x0000000818187981 */ /* 0x000f64000c1e1900 */
[C---:B-1----:R-:W-:Y:S02]  /*0be0*/  IMAD.WIDE R22, R6.reuse, 0x4, R20 ;  /* 0x0000000406167825 */ /* 0x042fe400078e0214 */
[----:B------:R0:W5:Y:S04]  /*0bf0*/  LDG.E R15, desc[UR8][R20.64] ;  /* 0x00000008140f7981 */ /* 0x000168000c1e1900 */
[----:B------:R1:W5:Y:S01]  /*0c00*/  LDG.E R17, desc[UR8][R22.64] ;  /* 0x0000000816117981 */ /* 0x000362000c1e1900 */
[----:B------:R-:W-:-:S04]  /*0c10*/  IMAD.WIDE R26, R6, 0x4, R22 ;  /* 0x00000004061a7825 */ /* 0x000fc800078e0216 */
[C---:B0-----:R-:W-:Y:S02]  /*0c20*/  IMAD.WIDE R20, R6.reuse, 0x4, R26 ;  /* 0x0000000406147825 */ /* 0x041fe400078e021a */
[----:B------:R-:W5:Y:S02]  /*0c30*/  LDG.E R26, desc[UR8][R26.64] ;  /* 0x000000081a1a7981 */ /* 0x000f64000c1e1900 */
[C---:B-1----:R-:W-:Y:S02]  /*0c40*/  IMAD.WIDE R22, R6.reuse, 0x4, R20 ;  /* 0x0000000406167825 */ /* 0x042fe400078e0214 */
[----:B------:R-:W5:Y:S04]  /*0c50*/  LDG.E R11, desc[UR8][R20.64] ;  /* 0x00000008140b7981 */ /* 0x000f68000c1e1900 */
[----:B------:R-:W5:Y:S01]  /*0c60*/  LDG.E R19, desc[UR8][R22.64] ;  /* 0x0000000816137981 */ /* 0x000f62000c1e1900 */
[----:B------:R-:W-:-:S06]  /*0c70*/  IMAD.WIDE R28, R6, 0x4, R22 ;  /* 0x00000004061c7825 */ /* 0x000fcc00078e0216 */
[----:B------:R-:W5:Y:S01]  /*0c80*/  LDG.E R28, desc[UR8][R28.64] ;  /* 0x000000081c1c7981 */ /* 0x000f62000c1e1900 */
[----:B------:R-:W-:-:S04]  /*0c90*/  UIADD3 UR6, UPT, UPT, UR6, 0x10, URZ ;  /* 0x0000001006067890 */ /* 0x000fc8000fffe0ff */
[----:B------:R-:W-:Y:S01]  /*0ca0*/  UISETP.NE.AND UP0, UPT, UR6, URZ, UPT ;  /* 0x000000ff0600728c */ /* 0x000fe2000bf05270 */
[----:B------:R-:W-:Y:S01]  /*0cb0*/  LEA R5, R6, R5, 0x4 ;  /* 0x0000000506057211 */ /* 0x000fe200078e20ff */
[----:B--2---:R-:W-:-:S04]  /*0cc0*/  FADD R4, -R3, R4 ;  /* 0x0000000403047221 */ /* 0x004fc80000000100 */
[----:B------:R-:W-:Y:S01]  /*0cd0*/  FFMA R4, R4, R4, R9 ;  /* 0x0000000404047223 */ /* 0x000fe20000000009 */
[----:B---3--:R-:W-:-:S04]  /*0ce0*/  FADD R7, -R3, R7 ;  /* 0x0000000703077221 */ /* 0x008fc80000000100 */
[----:B------:R-:W-:Y:S01]  /*0cf0*/  FFMA R4, R7, R7, R4 ;  /* 0x0000000707047223 */ /* 0x000fe20000000004 */
[----:B----4-:R-:W-:-:S04]  /*0d00*/  FADD R7, -R3, R18 ;  /* 0x0000001203077221 */ /* 0x010fc80000000100 */
[----:B------:R-:W-:Y:S01]  /*0d10*/  FFMA R4, R7, R7, R4 ;  /* 0x0000000707047223 */ /* 0x000fe20000000004 */
[----:B-----5:R-:W-:-:S04]  /*0d20*/  FADD R7, -R3, R16 ;  /* 0x0000001003077221 */ /* 0x020fc80000000100 */
[----:B------:R-:W-:Y:S01]  /*0d30*/  FFMA R4, R7, R7, R4 ;  /* 0x0000000707047223 */ /* 0x000fe20000000004 */
[----:B------:R-:W-:-:S04]  /*0d40*/  FADD R7, -R3, R14 ;  /* 0x0000000e03077221 */ /* 0x000fc80000000100 */
        /* <DEDUP_REMOVED lines=23> */
[----:B------:R-:W-:Y:S06]  /*0ec0*/  BRA.U UP0, `(.L_x_85) ;  /* 0xfffffff900e87547 */ /* 0x000fec000b83ffff */
.L_x_84:
[----:B------:R-:W-:Y:S05]  /*0ed0*/  BRA.U !UP1, `(.L_x_83) ;  /* 0x0000000509387547 */ /* 0x000fea000b800000 */
[----:B------:R-:W-:Y:S02]  /*0ee0*/  UISETP.GE.U32.AND UP0, UPT, UR7, 0x8, UPT ;  /* 0x000000080700788c */ /* 0x000fe4000bf06070 */
[----:B------:R-:W-:-:S04]  /*0ef0*/  ULOP3.LUT UR6, UR5, 0x7, URZ, 0xc0, !UPT ;  /* 0x0000000705067892 */ /* 0x000fc8000f8ec0ff */
[----:B------:R-:W-:-:S03]  /*0f00*/  UISETP.NE.AND UP1, UPT, UR6, URZ, UPT ;  /* 0x000000ff0600728c */ /* 0x000fc6000bf25270 */
[----:B------:R-:W-:Y:S08]  /*0f10*/  BRA.U !UP0, `(.L_x_86) ;  /* 0x0000000108907547 */ /* 0x000ff0000b800000 */
[----:B------:R-:W0:Y:S08]  /*0f20*/  LDC R21, c[0x0][0x3ac] ;  /* 0x0000eb00ff157b82 */ /* 0x000e300000000800 */
[----:B------:R-:W1:Y:S01]  /*0f30*/  LDC.64 R4, c[0x0][0x380] ;  /* 0x0000e000ff047b82 */ /* 0x000e620000000a00 */
[----:B0-----:R-:W-:-:S04]  /*0f40*/  IMAD R7, R21, UR4, R0 ;  /* 0x0000000415077c24 */ /* 0x001fc8000f8e0200 */
[----:B-1----:R-:W-:-:S05]  /*0f50*/  IMAD.WIDE R4, R7, 0x4, R4 ;  /* 0x0000000407047825 */ /* 0x002fca00078e0204 */
[----:B------:R0:W2:Y:S01]  /*0f60*/  LDG.E R8, desc[UR8][R4.64] ;  /* 0x0000000804087981 */ /* 0x0000a2000c1e1900 */
[----:B------:R-:W-:-:S04]  /*0f70*/  IMAD.WIDE R6, R21, 0x4, R4 ;  /* 0x0000000415067825 */ /* 0x000fc800078e0204 */
[C---:B------:R-:W-:Y:S02]  /*0f80*/  IMAD.WIDE R10, R21.reuse, 0x4, R6 ;  /* 0x00000004150a7825 */ /* 0x040fe400078e0206 */
[----:B------:R-:W3:Y:S02]  /*0f90*/  LDG.E R6, desc[UR8][R6.64] ;  /* 0x0000000806067981 */ /* 0x000ee4000c1e1900 */
[C---:B------:R-:W-:Y:S02]  /*0fa0*/  IMAD.WIDE R12, R21.reuse, 0x4, R10 ;  /* 0x00000004150c7825 */ /* 0x040fe400078e020a */
[----:B------:R-:W4:Y:S02]  /*0fb0*/  LDG.E R10, desc[UR8][R10.64] ;  /* 0x000000080a0a7981 */ /* 0x000f24000c1e1900 */
[C---:B------:R-:W-:Y:S02]  /*0fc0*/  IMAD.WIDE R14, R21.reuse, 0x4, R12 ;  /* 0x00000004150e7825 */ /* 0x040fe400078e020c */
[----:B------:R-:W5:Y:S02]  /*0fd0*/  LDG.E R12, desc[UR8][R12.64] ;  /* 0x000000080c0c7981 */ /* 0x000f64000c1e1900 */
[----:B------:R-:W-:-:S02]  /*0fe0*/  IMAD.WIDE R16, R21, 0x4, R14 ;  /* 0x0000000415107825 */ /* 0x000fc400078e020e */
[----:B------:R-:W5:Y:S02]  /*0ff0*/  LDG.E R14, desc[UR8][R14.64] ;  /* 0x000000080e0e7981 */ /* 0x000f64000c1e1900 */
[C---:B------:R-:W-:Y:S02]  /*1000*/  IMAD.WIDE R18, R21.reuse, 0x4, R16 ;  /* 0x0000000415127825 */ /* 0x040fe400078e0210 */
[----:B------:R-:W5:Y:S02]  /*1010*/  LDG.E R16, desc[UR8][R16.64] ;  /* 0x0000000810107981 */ /* 0x000f64000c1e1900 */
[----:B0-----:R-:W-:Y:S02]  /*1020*/  IMAD.WIDE R4, R21, 0x4, R18 ;  /* 0x0000000415047825 */ /* 0x001fe400078e0212 */
[----:B------:R-:W5:Y:S04]  /*1030*/  LDG.E R20, desc[UR8][R18.64] ;  /* 0x0000000812147981 */ /* 0x000f68000c1e1900 */
[----:B------:R0:W5:Y:S01]  /*1040*/  LDG.E R4, desc[UR8][R4.64] ;  /* 0x0000000804047981 */ /* 0x000162000c1e1900 */
[----:B------:R-:W-:Y:S01]  /*1050*/  UIADD3 UR4, UPT, UPT, UR4, 0x8, URZ ;  /* 0x0000000804047890 */ /* 0x000fe2000fffe0ff */
        /* <DEDUP_REMOVED lines=10> */
[----:B0-----:R-:W-:-:S04]  /*1100*/  FADD R5, -R3, R16 ;  /* 0x0000001003057221 */ /* 0x001fc80000000100 */
[----:B------:R-:W-:Y:S01]  /*1110*/  FFMA R8, R5, R5, R8 ;  /* 0x0000000505087223 */ /* 0x000fe20000000008 */
[----:B------:R-:W-:-:S04]  /*1120*/  FADD R5, -R3, R20 ;  /* 0x0000001403057221 */ /* 0x000fc80000000100 */
[----:B------:R-:W-:Y:S01]  /*1130*/  FFMA R8, R5, R5, R8 ;  /* 0x0000000505087223 */ /* 0x000fe20000000008 */
[----:B------:R-:W-:-:S04]  /*1140*/  FADD R9, -R3, R4 ;  /* 0x0000000403097221 */ /* 0x000fc80000000100 */
[----:B------:R-:W-:-:S07]  /*1150*/  FFMA R9, R9, R9, R8 ;  /* 0x0000000909097223 */ /* 0x000fce0000000008 */
.L_x_86:
        /* <DEDUP_REMOVED lines=8> */
[----:B-1----:R-:W-:-:S04]  /*11e0*/  IMAD.WIDE R4, R7, 0x4, R4 ;  /* 0x0000000407047825 */ /* 0x002fc800078e0204 */
        /* <DEDUP_REMOVED lines=15> */
[----:B------:R-:W-:-:S07]  /*12e0*/  FFMA R9, R9, R9, R8 ;  /* 0x0000000909097223 */ /* 0x000fce0000000008 */
.L_x_87:
[----:B------:R-:W-:Y:S05]  /*12f0*/  BRA.U !UP1, `(.L_x_83) ;  /* 0x0000000109307547 */ /* 0x000fea000b800000 */
[----:B------:R-:W0:Y:S01]  /*1300*/  LDC R10, c[0x0][0x3ac] ;  /* 0x0000eb00ff0a7b82 */ /* 0x000e220000000800 */
[----:B------:R-:W-:-:S07]  /*1310*/  UIADD3 UR5, UPT, UPT, -UR5, URZ, URZ ;  /* 0x000000ff05057290 */ /* 0x000fce000fffe1ff */
[----:B------:R-:W1:Y:S01]  /*1320*/  LDC.64 R6, c[0x0][0x380] ;  /* 0x0000e000ff067b82 */ /* 0x000e620000000a00 */
[----:B0-----:R-:W-:-:S07]  /*1330*/  IMAD R11, R10, UR4, R0 ;  /* 0x000000040a0b7c24 */ /* 0x001fce000f8e0200 */
.L_x_88:
[----:B-1----:R-:W-:-:S06]  /*1340*/  IMAD.WIDE R4, R11, 0x4, R6 ;  /* 0x000000040b047825 */ /* 0x002fcc00078e0206 */
[----:B------:R-:W2:Y:S01]  /*1350*/  LDG.E R4, desc[UR8][R4.64] ;  /* 0x0000000804047981 */ /* 0x000ea2000c1e1900 */
[----:B------:R-:W-:Y:S01]  /*1360*/  UIADD3 UR5, UPT, UPT, UR5, 0x1, URZ ;  /* 0x0000000105057890 */ /* 0x000fe2000fffe0ff */
[----:B------:R-:W-:-:S03]  /*1370*/  IADD3 R11, PT, PT, R11, R10, RZ ;  /* 0x0000000a0b0b7210 */ /* 0x000fc60007ffe0ff */
[----:B------:R-:W-:Y:S01]  /*1380*/  UISETP.NE.AND UP0, UPT, UR5, URZ, UPT ;  /* 0x000000ff0500728c */ /* 0x000fe2000bf05270 */
[----:B--2---:R-:W-:-:S04]  /*1390*/  FADD R8, -R3, R4 ;  /* 0x0000000403087221 */ /* 0x004fc80000000100 */
[----:B------:R-:W-:-:S04]  /*13a0*/  FFMA R9, R8, R8, R9 ;  /* 0x0000000808097223 */ /* 0x000fc80000000009 */
[----:B------:R-:W-:Y:S05]  /*13b0*/  BRA.U UP0, `(.L_x_88) ;  /* 0xfffffffd00e07547 */ /* 0x000fea000b83ffff */
.L_x_83:
[----:B------:R-:W0:Y:S01]  /*13c0*/  MUFU.RCP R5, R2 ;  /* 0x0000000200057308 */ /* 0x000e220000001000 */
[----:B------:R-:W-:Y:S07]  /*13d0*/  BSSY.RECONVERGENT B0, `(.L_x_89) ;  /* 0x000000b000007945 */ /* 0x000fee0003800200 */
        /* <DEDUP_REMOVED lines=8> */
[----:B------:R-:W-:Y:S05]  /*1460*/  CALL.REL.NOINC `($__internal_3_$__cuda_sm3x_div_rn_noftz_f32_slowpath) ;  /* 0x0000000c00f07944 */ /* 0x000fea0003c00000 */
[----:B------:R-:W-:-:S07]  /*1470*/  MOV R8, R4 ;  /* 0x0000000400087202 */ /* 0x000fce0000000f00 */
.L_x_90:
[----:B------:R-:W-:Y:S05]  /*1480*/  BSYNC.RECONVERGENT B0 ;  /* 0x0000000000007941 */ /* 0x000fea0003800200 */
.L_x_89:
[----:B------:R-:W0:Y:S01]  /*1490*/  LDCU.U8 UR4, c[0x0][0x3b4] ;  /* 0x00007680ff0477ac */ /* 0x000e220008000000 */
[----:B------:R-:W1:Y:S08]  /*14a0*/  LDC.64 R4, c[0x0][0x398] ;  /* 0x0000e600ff047b82 */ /* 0x000e700000000a00 */
[----:B------:R-:W2:Y:S01]  /*14b0*/  LDC.64 R6, c[0x0][0x3a0] ;  /* 0x0000e800ff067b82 */ /* 0x000ea20000000a00 */
[----:B0-----:R-:W-:-:S06]  /*14c0*/  UPRMT UR4, UR4, 0x8880, URZ ;  /* 0x0000888004047896 */ /* 0x001fcc00080000ff */
[----:B------:R-:W-:Y:S01]  /*14d0*/  ISETP.NE.AND P0, PT, RZ, UR4, PT ;  /* 0x00000004ff007c0c */ /* 0x000fe2000bf05270 */
[----:B-1----:R-:W-:-:S12]  /*14e0*/  IMAD.WIDE R4, R0, 0x4, R4 ;  /* 0x0000000400047825 */ /* 0x002fd800078e0204 */
[----:B------:R-:W3:Y:S01]  /*14f0*/  @P0 LDG.E R2, desc[UR8][R4.64] ;  /* 0x0000000804020981 */ /* 0x000ee2000c1e1900 */
[----:B------:R-:W0:Y:S01]  /*1500*/  @P0 LDC R13, c[0x0][0x3b0] ;  /* 0x0000ec00ff0d0b82 */ /* 0x000e220000000800 */
[----:B--2---:R-:W-:-:S04]  /*1510*/  IMAD.WIDE R6, R0, 0x4, R6 ;  /* 0x0000000400067825 */ /* 0x004fc800078e0206 */
[----:B0-----:R-:W-:Y:S01]  /*1520*/  @P0 FADD R9, -R13, 1 ;  /* 0x3f8000000d090421 */ /* 0x001fe20000000100 */
[----:B---3--:R-:W-:-:S04]  /*1530*/  @P0 FMUL R2, R2, R13 ;  /* 0x0000000d02020220 */ /* 0x008fc80000400000 */
[----:B------:R-:W-:-:S05]  /*1540*/  @P0 FFMA R11, R3, R9, R2 ;  /* 0x00000009030b0223 */ /* 0x000fca0000000002 */
[----:B------:R0:W-:Y:S04]  /*1550*/  @P0 STG.E desc[UR8][R4.64], R11 ;  /* 0x0000000b04000986 */ /* 0x0001e8000c101908 */
[----:B------:R-:W2:Y:S01]  /*1560*/  @P0 LDG.E R2, desc[UR8][R6.64] ;  /* 0x0000000806020981 */ /* 0x000ea2000c1e1900 */
[----:B------:R-:W-:Y:S01]  /*1570*/  MOV R10, R8 ;  /* 0x00000008000a7202 */ /* 0x000fe20000000f00 */
[----:B--2---:R-:W-:Y:S02]  /*1580*/  @P0 FMUL R13, R2, R13 ;  /* 0x0000000d020d0220 */ /* 0x004fe40000400000 */
[----:B------:R-:W1:Y:S02]  /*1590*/  LDC R2, c[0x0][0x3a8] ;  /* 0x0000ea00ff027b82 */ /* 0x000e640000000800 */
[----:B------:R-:W-:-:S05]  /*15a0*/  @P0 FFMA R13, R10, R9, R13 ;  /* 0x000000090a0d0223 */ /* 0x000fca000000000d */
[----:B------:R0:W-:Y:S04]  /*15b0*/  @P0 STG.E desc[UR8][R6.64], R13 ;  /* 0x0000000d06000986 */ /* 0x0001e8000c101908 */
[----:B------:R0:W5:Y:S01]  /*15c0*/  @!P0 LDG.E R10, desc[UR8][R6.64] ;  /* 0x00000008060a8981 */ /* 0x000162000c1e1900 */
[----:B-1----:R-:W-:-:S13]  /*15d0*/  ISETP.GE.AND P1, PT, R2, 0x1, PT ;  /* 0x000000010200780c */ /* 0x002fda0003f26270 */
[----:B0-----:R-:W-:Y:S05]  /*15e0*/  @!P1 EXIT ;  /* 0x000000000000994d */ /* 0x001fea0003800000 */
[----:B------:R-:W0:Y:S01]  /*15f0*/  LDC.64 R6, c[0x0][0x388] ;  /* 0x0000e200ff067b82 */ /* 0x000e220000000a00 */
[----:B------:R1:W5:Y:S07]  /*1600*/  @!P0 LDG.E R3, desc[UR8][R4.64] ;  /* 0x0000000804038981 */ /* 0x00036e000c1e1900 */
[----:B------:R-:W2:Y:S01]  /*1610*/  LDC.64 R8, c[0x0][0x390] ;  /* 0x0000e400ff087b82 */ /* 0x000ea20000000a00 */
[----:B0-----:R-:W-:-:S05]  /*1620*/  IMAD.WIDE R6, R0, 0x4, R6 ;  /* 0x0000000400067825 */ /* 0x001fca00078e0206 */
[----:B------:R1:W5:Y:S01]  /*1630*/  LDG.E.CONSTANT R12, desc[UR8][R6.64] ;  /* 0x00000008060c7981 */ /* 0x000362000c1e9900 */
[----:B--2---:R-:W-:-:S05]  /*1640*/  IMAD.WIDE R8, R0, 0x4, R8 ;  /* 0x0000000400087825 */ /* 0x004fca00078e0208 */
[----:B------:R1:W5:Y:S02]  /*1650*/  LDG.E.CONSTANT R13, desc[UR8][R8.64] ;  /* 0x00000008080d7981 */ /* 0x000364000c1e9900 */
[----:B-----5:R-:W-:-:S05]  /*1660*/  FADD R10, R10, 9.9999999747524270788e-07 ;  /* 0x358637bd0a0a7421 */ /* 0x020fca0000000000 */
[----:B------:R-:W-:Y:S02]  /*1670*/  FSETP.GEU.AND P1, PT, |R10|, 1.175494350822287508e-38, PT ;  /* 0x008000000a00780b */ /* 0x000fe40003f2e200 */
[----:B------:R-:W-:-:S11]  /*1680*/  ISETP.GE.U32.AND P2, PT, R2, 0x10, PT ;  /* 0x000000100200780c */ /* 0x000fd60003f46070 */
[----:B------:R-:W-:-:S04]  /*1690*/  @!P1 FMUL R10, R10, 16777216 ;  /* 0x4b8000000a0a9820 */ /* 0x000fc80000400000 */
[----:B------:R-:W0:Y:S01]  /*16a0*/  MUFU.RSQ R14, R10 ;  /* 0x0000000a000e7308 */ /* 0x000e220000001400 */
[----:B------:R-:W-:Y:S01]  /*16b0*/  LOP3.LUT R15, R2, 0xf, RZ, 0xc0, !PT ;  /* 0x0000000f020f7812 */ /* 0x000fe200078ec0ff */
[----:B------:R-:W-:-:S03]  /*16c0*/  HFMA2 R17, -RZ, RZ, 0, 0 ;  /* 0x00000000ff117431 */ /* 0x000fc600000001ff */
[----:B------:R-:W-:Y:S01]  /*16d0*/  ISETP.NE.AND P0, PT, R15, RZ, PT ;  /* 0x000000ff0f00720c */ /* 0x000fe20003f05270 */
[----:B0-----:R-:W-:Y:S01]  /*16e0*/  @!P1 FMUL R14, R14, 4096 ;  /* 0x458000000e0e9820 */ /* 0x001fe20000400000 */
[----:B-1----:R-:W-:Y:S11]  /*16f0*/  @!P2 BRA `(.L_x_91) ;  /* 0x0000000400a4a947 */ /* 0x002ff60003800000 */
[----:B------:R-:W0:Y:S01]  /*1700*/  LDC R19, c[0x0][0x3ac] ;  /* 0x0000eb00ff137b82 */ /* 0x000e220000000800 */
[----:B------:R-:W-:Y:S02]  /*1710*/  LOP3.LUT R17, R2, 0x7ffffff0, RZ, 0xc0, !PT ;  /* 0x7ffffff002117812 */ /* 0x000fe400078ec0ff */
[----:B------:R-:W-:Y:S02]  /*1720*/  MOV R16, R0 ;  /* 0x0000000000107202 */ /* 0x000fe40000000f00 */
[----:B------:R-:W-:-:S03]  /*1730*/  IADD3 R18, PT, PT, -R17, RZ, RZ ;  /* 0x000000ff11127210 */ /* 0x000fc60007ffe1ff */
[----:B------:R-:W1:Y:S04]  /*1740*/  LDC.64 R4, c[0x0][0x380] ;  /* 0x0000e000ff047b82 */ /* 0x000e680000000a00 */
.L_x_92:
[----:B-12---:R-:W-:-:S05]  /*1750*/  IMAD.WIDE R6, R16, 0x4, R4 ;  /* 0x0000000410067825 */ /* 0x006fca00078e0204 */
[----:B------:R-:W2:Y:S02]  /*1760*/  LDG.E R8, desc[UR8][R6.64] ;  /* 0x0000000806087981 */ /* 0x000ea4000c1e1900 */
[----:B--2---:R-:W-:-:S04]  /*1770*/  FADD R9, R8, -R3 ;  /* 0x8000000308097221 */ /* 0x004fc80000000000 */
[----:B------:R-:W-:-:S04]  /*1780*/  FMUL R9, R12, R9 ;  /* 0x000000090c097220 */ /* 0x000fc80000400000 */
[----:B------:R-:W-:Y:S01]  /*1790*/  FFMA R21, R14, R9, R13 ;  /* 0x000000090e157223 */ /* 0x000fe2000000000d */
[----:B0-----:R-:W-:-:S04]  /*17a0*/  IMAD.WIDE R8, R19, 0x4, R6 ;  /* 0x0000000413087825 */ /* 0x001fc800078e0206 */
[----:B------:R0:W-:Y:S04]  /*17b0*/  STG.E desc[UR8][R6.64], R21 ;  /* 0x0000001506007986 */ /* 0x0001e8000c101908 */
[----:B------:R-:W2:Y:S02]  /*17c0*/  LDG.E R10, desc[UR8][R8.64] ;  /* 0x00000008080a7981 */ /* 0x000ea4000c1e1900 */
[----:B--2---:R-:W-:-:S04]  /*17d0*/  FADD R11, R10, -R3 ;  /* 0x800000030a0b7221 */ /* 0x004fc80000000000 */
[----:B------:R-:W-:-:S04]  /*17e0*/  FMUL R11, R12, R11 ;  /* 0x0000000b0c0b7220 */ /* 0x000fc80000400000 */
[----:B------:R-:W-:Y:S01]  /*17f0*/  FFMA R23, R14, R11, R13 ;  /* 0x0000000b0e177223 */ /* 0x000fe2000000000d */
[----:B------:R-:W-:-:S04]  /*1800*/  IMAD.WIDE R10, R19, 0x4, R8 ;  /* 0x00000004130a7825 */ /* 0x000fc800078e0208 */
[----:B------:R1:W-:Y:S04]  /*1810*/  STG.E desc[UR8][R8.64], R23 ;  /* 0x0000001708007986 */ /* 0x0003e8000c101908 */
[----:B------:R-:W2:Y:S01]  /*1820*/  LDG.E R20, desc[UR8][R10.64] ;  /* 0x000000080a147981 */ /* 0x000ea2000c1e1900 */
[----:B0-----:R-:W-:-:S04]  /*1830*/  IMAD.WIDE R6, R19, 0x4, R10 ;  /* 0x0000000413067825 */ /* 0x001fc800078e020a */
[----:B--2---:R-:W-:-:S04]  /*1840*/  FADD R25, R20, -R3 ;  /* 0x8000000314197221 */ /* 0x004fc80000000000 */
[----:B------:R-:W-:-:S04]  /*1850*/  FMUL R25, R12, R25 ;  /* 0x000000190c197220 */ /* 0x000fc80000400000 */
[----:B------:R-:W-:-:S05]  /*1860*/  FFMA R25, R14, R25, R13 ;  /* 0x000000190e197223 */ /* 0x000fca000000000d */
[----:B------:R0:W-:Y:S04]  /*1870*/  STG.E desc[UR8][R10.64], R25 ;  /* 0x000000190a007986 */ /* 0x0001e8000c101908 */
[----:B------:R-:W2:Y:S01]  /*1880*/  LDG.E R20, desc[UR8][R6.64] ;  /* 0x0000000806147981 */ /* 0x000ea2000c1e1900 */
[----:B-1----:R-:W-:-:S04]  /*1890*/  IMAD.WIDE R8, R19, 0x4, R6 ;  /* 0x0000000413087825 */ /* 0x002fc800078e0206 */
[----:B--2---:R-:W-:-:S04]  /*18a0*/  FADD R21, R20, -R3 ;  /* 0x8000000314157221 */ /* 0x004fc80000000000 */
[----:B------:R-:W-:-:S04]  /*18b0*/  FMUL R21, R12, R21 ;  /* 0x000000150c157220 */ /* 0x000fc80000400000 */
[----:B------:R-:W-:-:S05]  /*18c0*/  FFMA R21, R14, R21, R13 ;  /* 0x000000150e157223 */ /* 0x000fca000000000d */
        /* <DEDUP_REMOVED lines=61> */
[----:B------:R-:W3:Y:S01]  /*1ca0*/  LDG.E R20, desc[UR8][R10.64] ;  /* 0x000000080a147981 */ /* 0x000ee2000c1e1900 */
[----:B0-----:R-:W-:-:S04]  /*1cb0*/  IMAD.WIDE R6, R19, 0x4, R10 ;  /* 0x0000000413067825 */ /* 0x001fc800078e020a */
[----:B---3--:R-:W-:-:S04]  /*1cc0*/  FADD R25, R20, -R3 ;  /* 0x8000000314197221 */ /* 0x008fc80000000000 */
[----:B------:R-:W-:-:S04]  /*1cd0*/  FMUL R25, R12, R25 ;  /* 0x000000190c197220 */ /* 0x000fc80000400000 */
[----:B------:R-:W-:-:S05]  /*1ce0*/  FFMA R25, R14, R25, R13 ;  /* 0x000000190e197223 */ /* 0x000fca000000000d */
[----:B------:R2:W-:Y:S04]  /*1cf0*/  STG.E desc[UR8][R10.64], R25 ;  /* 0x000000190a007986 */ /* 0x0005e8000c101908 */
[----:B------:R-:W3:Y:S01]  /*1d00*/  LDG.E R20, desc[UR8][R6.64] ;  /* 0x0000000806147981 */ /* 0x000ee2000c1e1900 */
[----:B------:R-:W-:Y:S02]  /*1d10*/  IADD3 R18, PT, PT, R18, 0x10, RZ ;  /* 0x0000001012127810 */ /* 0x000fe40007ffe0ff */
[----:B------:R-:W-:Y:S02]  /*1d20*/  LEA R16, R19, R16, 0x4 ;  /* 0x0000001013107211 */ /* 0x000fe400078e20ff */
[----:B------:R-:W-:Y:S01]  /*1d30*/  ISETP.NE.AND P1, PT, R18, RZ, PT ;  /* 0x000000ff1200720c */ /* 0x000fe20003f25270 */
[----:B---3--:R-:W-:-:S04]  /*1d40*/  FADD R21, R20, -R3 ;  /* 0x8000000314157221 */ /* 0x008fc80000000000 */
[----:B------:R-:W-:-:S04]  /*1d50*/  FMUL R21, R12, R21 ;  /* 0x000000150c157220 */ /* 0x000fc80000400000 */
[----:B------:R-:W-:-:S05]  /*1d60*/  FFMA R21, R14, R21, R13 ;  /* 0x000000150e157223 */ /* 0x000fca000000000d */
[----:B------:R2:W-:Y:S01]  /*1d70*/  STG.E desc[UR8][R6.64], R21 ;  /* 0x0000001506007986 */ /* 0x0005e2000c101908 */
[----:B------:R-:W-:Y:S05]  /*1d80*/  @P1 BRA `(.L_x_92) ;  /* 0xfffffff800701947 */ /* 0x000fea000383ffff */
.L_x_91:
[----:B------:R-:W-:Y:S05]  /*1d90*/  @!P0 EXIT ;  /* 0x000000000000894d */ /* 0x000fea0003800000 */
[----:B------:R-:W-:Y:S02]  /*1da0*/  ISETP.GE.U32.AND P0, PT, R15, 0x8, PT ;  /* 0x000000080f00780c */ /* 0x000fe40003f06070 */
[----:B------:R-:W-:-:S04]  /*1db0*/  LOP3.LUT R16, R2, 0x7, RZ, 0xc0, !PT ;  /* 0x0000000702107812 */ /* 0x000fc800078ec0ff */
[----:B------:R-:W-:-:S07]  /*1dc0*/  ISETP.NE.AND P1, PT, R16, RZ, PT ;  /* 0x000000ff1000720c */ /* 0x000fce0003f25270 */
[----:B------:R-:W-:Y:S06]  /*1dd0*/  @!P0 BRA `(.L_x_93) ;  /* 0x0000000000d08947 */ /* 0x000fec0003800000 */
[----:B--2---:R-:W0:Y:S08]  /*1de0*/  LDC R7, c[0x0][0x3ac] ;  /* 0x0000eb00ff077b82 */ /* 0x004e300000000800 */
[----:B------:R-:W1:Y:S01]  /*1df0*/  LDC.64 R4, c[0x0][0x380] ;  /* 0x0000e000ff047b82 */ /* 0x000e620000000a00 */
[----:B0-----:R-:W-:-:S04]  /*1e00*/  IMAD R9, R17, R7, R0 ;  /* 0x0000000711097224 */ /* 0x001fc800078e0200 */
[----:B-1----:R-:W-:-:S05]  /*1e10*/  IMAD.WIDE R4, R9, 0x4, R4 ;  /* 0x0000000409047825 */ /* 0x002fca00078e0204 */
[----:B------:R-:W2:Y:S02]  /*1e20*/  LDG.E R6, desc[UR8][R4.64] ;  /* 0x0000000804067981 */ /* 0x000ea4000c1e1900 */
[----:B--2---:R-:W-:-:S04]  /*1e30*/  FADD R9, R6, -R3 ;  /* 0x8000000306097221 */ /* 0x004fc80000000000 */
[----:B------:R-:W-:-:S04]  /*1e40*/  FMUL R9, R12, R9 ;  /* 0x000000090c097220 */ /* 0x000fc80000400000 */
[----:B------:R-:W-:Y:S01]  /*1e50*/  FFMA R15, R14, R9, R13 ;  /* 0x000000090e0f7223 */ /* 0x000fe2000000000d */
[----:B------:R-:W-:-:S04]  /*1e60*/  IMAD.WIDE R8, R7, 0x4, R4 ;  /* 0x0000000407087825 */ /* 0x000fc800078e0204 */
        /* <DEDUP_REMOVED lines=31> */
[----:B------:R-:W2:Y:S02]  /*2060*/  LDG.E R6, desc[UR8][R4.64] ;  /* 0x0000000804067981 */ /* 0x000ea4000c1e1900 */
[----:B--2---:R-:W-:Y:S01]  /*2070*/  FADD R15, R6, -R3 ;  /* 0x80000003060f7221 */ /* 0x004fe20000000000 */
[----:B------:R-:W-:-:S04]  /*2080*/  IMAD.WIDE R6, R7, 0x4, R4 ;  /* 0x0000000407067825 */ /* 0x000fc800078e0204 */
[----:B------:R-:W-:-:S04]  /*2090*/  FMUL R15, R12, R15 ;  /* 0x0000000f0c0f7220 */ /* 0x000fc80000400000 */
[----:B------:R-:W-:-:S05]  /*20a0*/  FFMA R15, R14, R15, R13 ;  /* 0x0000000f0e0f7223 */ /* 0x000fca000000000d */
[----:B------:R1:W-:Y:S04]  /*20b0*/  STG.E desc[UR8][R4.64], R15 ;  /* 0x0000000f04007986 */ /* 0x0003e8000c101908 */
[----:B0-----:R-:W2:Y:S01]  /*20c0*/  LDG.E R8, desc[UR8][R6.64] ;  /* 0x0000000806087981 */ /* 0x001ea2000c1e1900 */
[----:B------:R-:W-:Y:S01]  /*20d0*/  IADD3 R17, PT, PT, R17, 0x8, RZ ;  /* 0x0000000811117810 */ /* 0x000fe20007ffe0ff */
[----:B--2---:R-:W-:-:S04]  /*20e0*/  FADD R9, R8, -R3 ;  /* 0x8000000308097221 */ /* 0x004fc80000000000 */
[----:B------:R-:W-:-:S04]  /*20f0*/  FMUL R9, R12, R9 ;  /* 0x000000090c097220 */ /* 0x000fc80000400000 */
[----:B------:R-:W-:-:S05]  /*2100*/  FFMA R9, R14, R9, R13 ;  /* 0x000000090e097223 */ /* 0x000fca000000000d */
[----:B------:R1:W-:Y:S02]  /*2110*/  STG.E desc[UR8][R6.64], R9 ;  /* 0x0000000906007986 */ /* 0x0003e4000c101908 */
.L_x_93:
[----:B------:R-:W-:Y:S05]  /*2120*/  @!P1 EXIT ;  /* 0x000000000000994d */ /* 0x000fea0003800000 */
[----:B------:R-:W-:Y:S02]  /*2130*/  ISETP.GE.U32.AND P0, PT, R16, 0x4, PT ;  /* 0x000000041000780c */ /* 0x000fe40003f06070 */
[----:B------:R-:W-:-:S04]  /*2140*/  LOP3.LUT R2, R2, 0x3, RZ, 0xc0, !PT ;  /* 0x0000000302027812 */ /* 0x000fc800078ec0ff */
[----:B------:R-:W-:-:S07]  /*2150*/  ISETP.NE.AND P1, PT, R2, RZ, PT ;  /* 0x000000ff0200720c */ /* 0x000fce0003f25270 */
[----:B------:R-:W-:Y:S06]  /*2160*/  @!P0 BRA `(.L_x_94) ;  /* 0x0000000000708947 */ /* 0x000fec0003800000 */
[----:B-12---:R-:W0:Y:S08]  /*2170*/  LDC R21, c[0x0][0x3ac] ;  /* 0x0000eb00ff157b82 */ /* 0x006e300000000800 */
        /* <DEDUP_REMOVED lines=22> */
[----:B------:R-:W-:Y:S01]  /*22e0*/  IADD3 R17, PT, PT, R17, 0x4, RZ ;  /* 0x0000000411117810 */ /* 0x000fe20007ffe0ff */
[----:B--2---:R-:W-:-:S04]  /*22f0*/  FADD R11, R10, -R3 ;  /* 0x800000030a0b7221 */ /* 0x004fc80000000000 */
[----:B------:R-:W-:-:S04]  /*2300*/  FMUL R11, R12, R11 ;  /* 0x0000000b0c0b7220 */ /* 0x000fc80000400000 */
[----:B------:R-:W-:-:S05]  /*2310*/  FFMA R11, R14, R11, R13 ;  /* 0x0000000b0e0b7223 */ /* 0x000fca000000000d */
[----:B------:R3:W-:Y:S02]  /*2320*/  STG.E desc[UR8][R8.64], R11 ;  /* 0x0000000b08007986 */ /* 0x0007e4000c101908 */
.L_x_94:
[----:B------:R-:W-:Y:S05]  /*2330*/  @!P1 EXIT ;  /* 0x000000000000994d */ /* 0x000fea0003800000 */
[----:B-1-3--:R-:W0:Y:S01]  /*2340*/  LDC.64 R4, c[0x0][0x380] ;  /* 0x0000e000ff047b82 */ /* 0x00ae220000000a00 */
[----:B------:R-:W1:Y:S01]  /*2350*/  LDCU UR4, c[0x0][0x3ac] ;  /* 0x00007580ff0477ac */ /* 0x000e620008000800 */
[----:B------:R-:W-:Y:S01]  /*2360*/  IADD3 R2, PT, PT, -R2, RZ, RZ ;  /* 0x000000ff02027210 */ /* 0x000fe20007ffe1ff */
[----:B-1----:R-:W-:-:S07]  /*2370*/  IMAD R17, R17, UR4, R0 ;  /* 0x0000000411117c24 */ /* 0x002fce000f8e0200 */
.L_x_95:
[----:B012---:R-:W-:-:S05]  /*2380*/  IMAD.WIDE R6, R17, 0x4, R4 ;  /* 0x0000000411067825 */ /* 0x007fca00078e0204 */
[----:B------:R-:W2:Y:S01]  /*2390*/  LDG.E R0, desc[UR8][R6.64] ;  /* 0x0000000806007981 */ /* 0x000ea2000c1e1900 */
[----:B------:R-:W-:Y:S02]  /*23a0*/  IADD3 R2, PT, PT, R2, 0x1, RZ ;  /* 0x0000000102027810 */ /* 0x000fe40007ffe0ff */
[----:B------:R-:W-:Y:S02]  /*23b0*/  IADD3 R17, PT, PT, R17, UR4, RZ ;  /* 0x0000000411117c10 */ /* 0x000fe4000fffe0ff */
[----:B------:R-:W-:Y:S01]  /*23c0*/  ISETP.NE.AND P0, PT, R2, RZ, PT ;  /* 0x000000ff0200720c */ /* 0x000fe20003f05270 */
[----:B--2---:R-:W-:-:S04]  /*23d0*/  FADD R9, R0, -R3 ;  /* 0x8000000300097221 */ /* 0x004fc80000000000 */
[----:B------:R-:W-:-:S04]  /*23e0*/  FMUL R9, R12, R9 ;  /* 0x000000090c097220 */ /* 0x000fc80000400000 */
[----:B------:R-:W-:-:S05]  /*23f0*/  FFMA R9, R14, R9, R13 ;  /* 0x000000090e097223 */ /* 0x000fca000000000d */
[----:B------:R1:W-:Y:S01]  /*2400*/  STG.E desc[UR8][R6.64], R9 ;  /* 0x0000000906007986 */ /* 0x0003e2000c101908 */
[----:B------:R-:W-:Y:S05]  /*2410*/  @P0 BRA `(.L_x_95) ;  /* 0xfffffffc00d80947 */ /* 0x000fea000383ffff */
[----:B------:R-:W-:Y:S05]  /*2420*/  EXIT ;  /* 0x000000000000794d */ /* 0x000fea0003800000 */
        .weak           $__internal_3_$__cuda_sm3x_div_rn_noftz_f32_slowpath
        .type           $__internal_3_$__cuda_sm3x_div_rn_noftz_f32_slowpath,@function
        .size           $__internal_3_$__cuda_sm3x_div_rn_noftz_f32_slowpath,(.L_x_338 - $__internal_3_$__cuda_sm3x_div_rn_noftz_f32_slowpath)
$__internal_3_$__cuda_sm3x_div_rn_noftz_f32_slowpath:
[----:B------:R-:W-:Y:S01]  /*2430*/  SHF.R.U32.HI R5, RZ, 0x17, R2 ;  /* 0x00000017ff057819 */ /* 0x000fe20000011602 */
[----:B------:R-:W-:Y:S01]  /*2440*/  BSSY.RECONVERGENT B1, `(.L_x_96) ;  /* 0x0000063000017945 */ /* 0x000fe20003800200 */
[----:B------:R-:W-:Y:S02]  /*2450*/  SHF.R.U32.HI R4, RZ, 0x17, R9 ;  /* 0x00000017ff047819 */ /* 0x000fe40000011609 */
[----:B------:R-:W-:Y:S02]  /*2460*/  LOP3.LUT R15, R5, 0xff, RZ, 0xc0, !PT ;  /* 0x000000ff050f7812 */ /* 0x000fe400078ec0ff */
[----:B------:R-:W-:Y:S02]  /*2470*/  LOP3.LUT R8, R4, 0xff, RZ, 0xc0, !PT ;  /* 0x000000ff04087812 */ /* 0x000fe400078ec0ff */
[----:B------:R-:W-:Y:S02]  /*2480*/  IADD3 R10, PT, PT, R15, -0x1, RZ ;  /* 0xffffffff0f0a7810 */ /* 0x000fe40007ffe0ff */
[----:B------:R-:W-:-:S02]  /*2490*/  IADD3 R7, PT, PT, R8, -0x1, RZ ;  /* 0xffffffff08077810 */ /* 0x000fc40007ffe0ff */
[----:B------:R-:W-:Y:S02]  /*24a0*/  ISETP.GT.U32.AND P0, PT, R10, 0xfd, PT ;  /* 0x000000fd0a00780c */ /* 0x000fe40003f04070 */
[----:B------:R-:W-:Y:S02]  /*24b0*/  MOV R4, R2 ;  /* 0x0000000200047202 */ /* 0x000fe40000000f00 */
[----:B------:R-:W-:-:S13]  /*24c0*/  ISETP.GT.U32.OR P0, PT, R7, 0xfd, P0 ;  /* 0x000000fd0700780c */ /* 0x000fda0000704470 */
[----:B------:R-:W-:Y:S01]  /*24d0*/  @!P0 MOV R5, RZ ;  /* 0x000000ff00058202 */ /* 0x000fe20000000f00 */
[----:B------:R-:W-:Y:S06]  /*24e0*/  @!P0 BRA `(.L_x_97) ;  /* 0x00000000005c8947 */ /* 0x000fec0003800000 */
[----:B------:R-:W-:Y:S02]  /*24f0*/  FSETP.GTU.FTZ.AND P0, PT, |R9|, +INF , PT ;  /* 0x7f8000000900780b */ /* 0x000fe40003f1c200 */
        /* <DEDUP_REMOVED lines=18> */
[----:B------:R-:W-:Y:S01]  /*2620*/  @!P0 FFMA R9, R9, 1.84467440737095516160e+19, RZ ;  /* 0x5f80000009098823 */ /* 0x000fe200000000ff */
[----:B------:R-:W-:Y:S01]  /*2630*/  @!P0 MOV R5, 0xffffffc0 ;  /* 0xffffffc000058802 */ /* 0x000fe20000000f00 */
[----:B------:R-:W-:-:S03]  /*2640*/  @!P1 FFMA R4, R2, 1.84467440737095516160e+19, RZ ;  /* 0x5f80000002049823 */ /* 0x000fc600000000ff */
[----:B------:R-:W-:-:S07]  /*2650*/  @!P1 IADD3 R5, PT, PT, R5, 0x40, RZ ;  /* 0x0000004005059810 */ /* 0x000fce0007ffe0ff */
.L_x_97:
[----:B------:R-:W-:Y:S01]  /*2660*/  LEA R7, R15, 0xc0800000, 0x17 ;  /* 0xc08000000f077811 */ /* 0x000fe200078eb8ff */
[----:B------:R-:W-:Y:S01]  /*2670*/  BSSY.RECONVERGENT B2, `(.L_x_102) ;  /* 0x0000036000027945 */ /* 0x000fe20003800200 */
[----:B------:R-:W-:Y:S02]  /*2680*/  IADD3 R8, PT, PT, R8, -0x7f, RZ ;  /* 0xffffff8108087810 */ /* 0x000fe40007ffe0ff */
[----:B------:R-:W-:-:S03]  /*2690*/  IADD3 R7, PT, PT, -R7, R4, RZ ;  /* 0x0000000407077210 */ /* 0x000fc60007ffe1ff */
[C---:B------:R-:W-:Y:S01]  /*26a0*/  IMAD R4, R8.reuse, -0x800000, R9 ;  /* 0xff80000008047824 */ /* 0x040fe200078e0209 */
[----:B------:R-:W0:Y:S01]  /*26b0*/  MUFU.RCP R10, R7 ;  /* 0x00000007000a7308 */ /* 0x000e220000001000 */
[----:B------:R-:W-:Y:S01]  /*26c0*/  FADD.FTZ R11, -R7, -RZ ;  /* 0x800000ff070b7221 */ /* 0x000fe20000010100 */
[----:B------:R-:W-:-:S04]  /*26d0*/  IADD3 R8, PT, PT, R8, 0x7f, -R15 ;  /* 0x0000007f08087810 */ /* 0x000fc80007ffe80f */
[----:B------:R-:W-:Y:S01]  /*26e0*/  IADD3 R8, PT, PT, R8, R5, RZ ;  /* 0x0000000508087210 */ /* 0x000fe20007ffe0ff */
        /* <DEDUP_REMOVED lines=9> */
[----:B------:R-:W-:-:S04]  /*2780*/  IADD3 R11, PT, PT, R7, R8, RZ ;  /* 0x00000008070b7210 */ /* 0x000fc80007ffe0ff */
        /* <DEDUP_REMOVED lines=16> */
[----:B------:R-:W-:Y:S02]  /*2890*/  IADD3 R10, PT, PT, R11, 0x20, RZ ;  /* 0x000000200b0a7810 */ /* 0x000fe40007ffe0ff */
[----:B------:R-:W-:-:S02]  /*28a0*/  LOP3.LUT R7, R7, 0x800000, RZ, 0xfc, !PT ;  /* 0x0080000007077812 */ /* 0x000fc400078efcff */
[----:B------:R-:W-:Y:S02]  /*28b0*/  IADD3 R9, PT, PT, -R11, RZ, RZ ;  /* 0x000000ff0b097210 */ /* 0x000fe40007ffe1ff */
[----:B------:R-:W-:Y:S02]  /*28c0*/  SHF.L.U32 R10, R7, R10, RZ ;  /* 0x0000000a070a7219 */ /* 0x000fe400000006ff */
[----:B------:R-:W-:Y:S02]  /*28d0*/  FSETP.NEU.FTZ.AND P0, PT, R5, R8, PT ;  /* 0x000000080500720b */ /* 0x000fe40003f1d000 */
[----:B------:R-:W-:Y:S02]  /*28e0*/  SEL R8, R9, RZ, P2 ;  /* 0x000000ff09087207 */ /* 0x000fe40001000000 */
[----:B------:R-:W-:Y:S02]  /*28f0*/  ISETP.NE.AND P1, PT, R10, RZ, P1 ;  /* 0x000000ff0a00720c */ /* 0x000fe40000f25270 */
[----:B------:R-:W-:-:S02]  /*2900*/  SHF.R.U32.HI R8, RZ, R8, R7 ;  /* 0x00000008ff087219 */ /* 0x000fc40000011607 */
[----:B------:R-:W-:Y:S02]  /*2910*/  PLOP3.LUT P0, PT, P0, P1, PT, 0xf8, 0x8f ;  /* 0x00000000008f781c */ /* 0x000fe40000703f70 */
[----:B------:R-:W-:Y:S02]  /*2920*/  SHF.R.U32.HI R10, RZ, 0x1, R8 ;  /* 0x00000001ff0a7819 */ /* 0x000fe40000011608 */
[----:B------:R-:W-:-:S04]  /*2930*/  SEL R5, RZ, 0x1, !P0 ;  /* 0x00000001ff057807 */ /* 0x000fc80004000000 */
[----:B------:R-:W-:-:S04]  /*2940*/  LOP3.LUT R5, R5, 0x1, R10, 0xf8, !PT ;  /* 0x0000000105057812 */ /* 0x000fc800078ef80a */
[----:B------:R-:W-:-:S04]  /*2950*/  LOP3.LUT R5, R5, R8, RZ, 0xc0, !PT ;  /* 0x0000000805057212 */ /* 0x000fc800078ec0ff */
[----:B------:R-:W-:-:S04]  /*2960*/  IADD3 R5, PT, PT, R10, R5, RZ ;  /* 0x000000050a057210 */ /* 0x000fc80007ffe0ff */
[----:B------:R-:W-:Y:S01]  /*2970*/  LOP3.LUT R4, R5, R4, RZ, 0xfc, !PT ;  /* 0x0000000405047212 */ /* 0x000fe200078efcff */
[----:B------:R-:W-:Y:S06]  /*2980*/  BRA `(.L_x_105) ;  /* 0x0000000000107947 */ /* 0x000fec0003800000 */
.L_x_104:
[----:B------:R-:W-:-:S04]  /*2990*/  LOP3.LUT R4, R4, 0x80000000, RZ, 0xc0, !PT ;  /* 0x8000000004047812 */ /* 0x000fc800078ec0ff */
[----:B------:R-:W-:Y:S01]  /*29a0*/  LOP3.LUT R4, R4, 0x7f800000, RZ, 0xfc, !PT ;  /* 0x7f80000004047812 */ /* 0x000fe200078efcff */
[----:B------:R-:W-:Y:S06]  /*29b0*/  BRA `(.L_x_105) ;  /* 0x0000000000047947 */ /* 0x000fec0003800000 */
.L_x_103:
[----:B------:R-:W-:-:S07]  /*29c0*/  LEA R4, R8, R4, 0x17 ;  /* 0x0000000408047211 */ /* 0x000fce00078eb8ff */
.L_x_105:
[----:B------:R-:W-:Y:S05]  /*29d0*/  BSYNC.RECONVERGENT B2 ;  /* 0x0000000000027941 */ /* 0x000fea0003800200 */
.L_x_102:
[----:B------:R-:W-:Y:S05]  /*29e0*/  BRA `(.L_x_106) ;  /* 0x0000000000207947 */ /* 0x000fea0003800000 */
.L_x_101:
[----:B------:R-:W-:-:S04]  /*29f0*/  LOP3.LUT R4, R4, 0x80000000, R9, 0x48, !PT ;  /* 0x8000000004047812 */ /* 0x000fc800078e4809 */
[----:B------:R-:W-:Y:S01]  /*2a00*/  LOP3.LUT R4, R4, 0x7f800000, RZ, 0xfc, !PT ;  /* 0x7f80000004047812 */ /* 0x000fe200078efcff */
[----:B------:R-:W-:Y:S06]  /*2a10*/  BRA `(.L_x_106) ;  /* 0x0000000000147947 */ /* 0x000fec0003800000 */
.L_x_100:
[----:B------:R-:W-:Y:S01]  /*2a20*/  LOP3.LUT R4, R4, 0x80000000, R9, 0x48, !PT ;  /* 0x8000000004047812 */ /* 0x000fe200078e4809 */
[----:B------:R-:W-:Y:S06]  /*2a30*/  BRA `(.L_x_106) ;  /* 0x00000000000c7947 */ /* 0x000fec0003800000 */
.L_x_99:
[----:B------:R-:W0:Y:S01]  /*2a40*/  MUFU.RSQ R4, -QNAN ;  /* 0xffc0000000047908 */ /* 0x000e220000001400 */
[----:B------:R-:W-:Y:S05]  /*2a50*/  BRA `(.L_x_106) ;  /* 0x0000000000047947 */ /* 0x000fea0003800000 */
.L_x_98:
[----:B------:R-:W-:-:S07]  /*2a60*/  FADD.FTZ R4, R9, R2 ;  /* 0x0000000209047221 */ /* 0x000fce0000010000 */
.L_x_106:
[----:B------:R-:W-:Y:S05]  /*2a70*/  BSYNC.RECONVERGENT B1 ;  /* 0x0000000000017941 */ /* 0x000fea0003800200 */
.L_x_96:
[----:B------:R-:W-:-:S04]  /*2a80*/  HFMA2 R7, -RZ, RZ, 0, 0 ;  /* 0x00000000ff077431 */ /* 0x000fc800000001ff */
[----:B0-----:R-:W-:Y:S05]  /*2a90*/  RET.REL.NODEC R6 `(batch_norm_kernel) ;  /* 0xffffffd406587950 */ /* 0x001fea0003c3ffff */
.L_x_107:
        /* <DEDUP_REMOVED lines=14> */
.L_x_338:


//--------------------- .text.gin_layer_kernel    --------------------------
	.section	.text.gin_layer_kernel,"ax",@progbits
	.align	128
        .global         gin_layer_kernel
        .type           gin_layer_kernel,@function
        .size           gin_layer_kernel,(.L_x_351 - gin_layer_kernel)
        .other          gin_layer_kernel,@"STO_CUDA_ENTRY STV_DEFAULT"
gin_layer_kernel:
.text.gin_layer_kernel:
[----:B------:R-:W-:Y:S01]  /*0000*/  LDC R1, c[0x0][0x37c] ;  /* 0x0000df00ff017b82 */ /* 0x000fe20000000800 */
[----:B------:R-:W0:Y:S01]  /*0010*/  S2R R0, SR_TID.X ;  /* 0x0000000000007919 */ /* 0x000e220000002100 */
[----:B------:R-:W0:Y:S01]  /*0020*/  LDCU UR4, c[0x0][0x3d0] ;  /* 0x00007a00ff0477ac */ /* 0x000e220008000800 */
[----:B------:R-:W1:Y:S01]  /*0030*/  S2R R2, SR_CTAID.X ;  /* 0x0000000000027919 */ /* 0x000e620000002500 */
[----:B------:R-:W1:Y:S01]  /*0040*/  LDCU UR5, c[0x0][0x3c4] ;  /* 0x00007880ff0577ac */ /* 0x000e620008000800 */
[----:B0-----:R-:W-:-:S04]  /*0050*/  ISETP.GE.AND P0, PT, R0, UR4, PT ;  /* 0x0000000400007c0c */ /* 0x001fc8000bf06270 */
[----:B-1----:R-:W-:-:S13]  /*0060*/  ISETP.GE.OR P0, PT, R2, UR5, P0 ;  /* 0x0000000502007c0c */ /* 0x002fda0008706670 */
[----:B------:R-:W-:Y:S05]  /*0070*/  @P0 EXIT ;  /* 0x000000000000094d */ /* 0x000fea0003800000 */
[----:B------:R-:W0:Y:S01]  /*0080*/  LDCU UR4, c[0x0][0x3cc] ;  /* 0x00007980ff0477ac */ /* 0x000e220008000800 */
[----:B------:R-:W-:Y:S01]  /*0090*/  HFMA2 R5, -RZ, RZ, 0, 0 ;  /* 0x00000000ff057431 */ /* 0x000fe200000001ff */
[----:B------:R-:W1:Y:S01]  /*00a0*/  LDCU.64 UR6, c[0x0][0x358] ;  /* 0x00006b00ff0677ac */ /* 0x000e620008000a00 */
[----:B0-----:R-:W-:-:S04]  /*00b0*/  MOV R3, UR4 ;  /* 0x0000000400037c02 */ /* 0x001fc80008000f00 */
[----:B------:R-:W-:-:S13]  /*00c0*/  ISETP.GE.AND P0, PT, R3, 0x1, PT ;  /* 0x000000010300780c */ /* 0x000fda0003f06270 */
[----:B-1----:R-:W-:Y:S05]  /*00d0*/  @!P0 BRA `(.L_x_108) ;  /* 0x0000000400c48947 */ /* 0x002fea0003800000 */
[----:B------:R-:W0:Y:S01]  /*00e0*/  LDC R8, c[0x0][0x3c0] ;  /* 0x0000f000ff087b82 */ /* 0x000e220000000800 */
[C---:B------:R-:W-:Y:S01]  /*00f0*/  ISETP.GE.U32.AND P2, PT, R3.reuse, 0x10, PT ;  /* 0x000000100300780c */ /* 0x040fe20003f46070 */
[----:B------:R-:W-:Y:S01]  /*0100*/  IMAD R4, R2, R3, RZ ;  /* 0x0000000302047224 */ /* 0x000fe200078e02ff */
[----:B------:R-:W-:Y:S02]  /*0110*/  LOP3.LUT R18, R3, 0xf, RZ, 0xc0, !PT ;  /* 0x0000000f03127812 */ /* 0x000fe400078ec0ff */
[----:B------:R-:W-:Y:S02]  /*0120*/  MOV R5, RZ ;  /* 0x000000ff00057202 */ /* 0x000fe40000000f00 */
[----:B------:R-:W-:Y:S02]  /*0130*/  ISETP.NE.AND P1, PT, R18, RZ, PT ;  /* 0x000000ff1200720c */ /* 0x000fe40003f25270 */
[----:B------:R-:W-:Y:S01]  /*0140*/  MOV R9, RZ ;  /* 0x000000ff00097202 */ /* 0x000fe20000000f00 */
[----:B0-----:R-:W-:-:S04]  /*0150*/  FADD R8, R8, 1 ;  /* 0x3f80000008087421 */ /* 0x001fc80000000000 */
[----:B------:R-:W-:Y:S06]  /*0160*/  @!P2 BRA `(.L_x_109) ;  /* 0x0000000000a4a947 */ /* 0x000fec0003800000 */
[----:B------:R-:W-:Y:S01]  /*0170*/  LOP3.LUT R9, R3, 0x7ffffff0, RZ, 0xc0, !PT ;  /* 0x7ffffff003097812 */ /* 0x000fe200078ec0ff */
[----:B------:R-:W-:Y:S01]  /*0180*/  UMOV UR4, URZ ;  /* 0x000000ff00047c82 */ /* 0x000fe20008000000 */
[----:B------:R-:W-:-:S07]  /*0190*/  MOV R5, RZ ;  /* 0x000000ff00057202 */ /* 0x000fce0000000f00 */
.L_x_110:
[----:B------:R-:W0:Y:S01]  /*01a0*/  LDC.64 R6, c[0x0][0x380] ;  /* 0x0000e000ff067b82 */ /* 0x000e220000000a00 */
[----:B------:R-:W-:-:S05]  /*01b0*/  IADD3 R11, PT, PT, R4, UR4, RZ ;  /* 0x00000004040b7c10 */ /* 0x000fca000fffe0ff */
[----:B0-----:R-:W-:-:S05]  /*01c0*/  IMAD.WIDE.U32 R6, R11, 0x4, R6 ;  /* 0x000000040b067825 */ /* 0x001fca00078e0006 */
[----:B------:R-:W2:Y:S04]  /*01d0*/  LDG.E.CONSTANT R14, desc[UR6][R6.64] ;  /* 0x00000006060e7981 */ /* 0x000ea8000c1e9900 */
        /* <DEDUP_REMOVED lines=15> */
[----:B------:R-:W-:-:S06]  /*02d0*/  UIADD3 UR4, UPT, UPT, UR4, 0x10, URZ ;  /* 0x0000001004047890 */ /* 0x000fcc000fffe0ff */
[----:B------:R-:W-:Y:S01]  /*02e0*/  ISETP.NE.AND P2, PT, R9, UR4, PT ;  /* 0x0000000409007c0c */ /* 0x000fe2000bf45270 */
[----:B--2---:R-:W-:-:S04]  /*02f0*/  FFMA R5, R8, R14, R5 ;  /* 0x0000000e08057223 */ /* 0x004fc80000000005 */
[----:B---3--:R-:W-:-:S04]  /*0300*/  FFMA R5, R8, R16, R5 ;  /* 0x0000001008057223 */ /* 0x008fc80000000005 */
[----:B----4-:R-:W-:-:S04]  /*0310*/  FFMA R5, R8, R20, R5 ;  /* 0x0000001408057223 */ /* 0x010fc80000000005 */
[----:B-----5:R-:W-:-:S04]  /*0320*/  FFMA R5, R8, R22, R5 ;  /* 0x0000001608057223 */ /* 0x020fc80000000005 */
[----:B------:R-:W-:-:S04]  /*0330*/  FFMA R10, R8, R10, R5 ;  /* 0x0000000a080a7223 */ /* 0x000fc80000000005 */
        /* <DEDUP_REMOVED lines=10> */
[----:B------:R-:W-:Y:S01]  /*03e0*/  FFMA R5, R8, R12, R11 ;  /* 0x0000000c08057223 */ /* 0x000fe2000000000b */
[----:B------:R-:W-:Y:S06]  /*03f0*/  @P2 BRA `(.L_x_110) ;  /* 0xfffffffc00682947 */ /* 0x000fec000383ffff */
.L_x_109:
[----:B------:R-:W-:Y:S05]  /*0400*/  @!P1 BRA `(.L_x_108) ;  /* 0x0000000000f89947 */ /* 0x000fea0003800000 */
[----:B------:R-:W-:Y:S02]  /*0410*/  ISETP.GE.U32.AND P2, PT, R18, 0x8, PT ;  /* 0x000000081200780c */ /* 0x000fe40003f46070 */
[----:B------:R-:W-:-:S04]  /*0420*/  LOP3.LUT R15, R3, 0x7, RZ, 0xc0, !PT ;  /* 0x00000007030f7812 */ /* 0x000fc800078ec0ff */
[----:B------:R-:W-:-:S07]  /*0430*/  ISETP.NE.AND P1, PT, R15, RZ, PT ;  /* 0x000000ff0f00720c */ /* 0x000fce0003f25270 */
[----:B------:R-:W-:Y:S06]  /*0440*/  @!P2 BRA `(.L_x_111) ;  /* 0x000000000064a947 */ /* 0x000fec0003800000 */
[----:B------:R-:W0:Y:S01]  /*0450*/  LDC.64 R10, c[0x0][0x380] ;  /* 0x0000e000ff0a7b82 */ /* 0x000e220000000a00 */
[CC--:B------:R-:W-:Y:S02]  /*0460*/  IADD3 R13, PT, PT, R4.reuse, R9.reuse, RZ ;  /* 0x00000009040d7210 */ /* 0x0c0fe40007ffe0ff */
[----:B------:R-:W-:-:S04]  /*0470*/  IADD3 R12, P2, PT, R4, R9, RZ ;  /* 0x00000009040c7210 */ /* 0x000fc80007f5e0ff */
[----:B------:R-:W-:Y:S01]  /*0480*/  IADD3.X R14, PT, PT, RZ, RZ, RZ, P2, !PT ;  /* 0x000000ffff0e7210 */ /* 0x000fe200017fe4ff */
[----:B------:R-:W1:Y:S01]  /*0490*/  LDC.64 R6, c[0x0][0x380] ;  /* 0x0000e000ff067b82 */ /* 0x000e620000000a00 */
[----:B0-----:R-:W-:-:S06]  /*04a0*/  IMAD.WIDE.U32 R10, R13, 0x4, R10 ;  /* 0x000000040d0a7825 */ /* 0x001fcc00078e000a */
[----:B------:R-:W2:Y:S01]  /*04b0*/  LDG.E.CONSTANT R10, desc[UR6][R10.64] ;  /* 0x000000060a0a7981 */ /* 0x000ea2000c1e9900 */
[----:B-1----:R-:W-:-:S04]  /*04c0*/  LEA R6, P2, R12, R6, 0x2 ;  /* 0x000000060c067211 */ /* 0x002fc800078410ff */
[----:B------:R-:W-:-:S05]  /*04d0*/  LEA.HI.X R7, R12, R7, R14, 0x2, P2 ;  /* 0x000000070c077211 */ /* 0x000fca00010f140e */
[----:B------:R-:W3:Y:S04]  /*04e0*/  LDG.E.CONSTANT R12, desc[UR6][R6.64+0x4] ;  /* 0x00000406060c7981 */ /* 0x000ee8000c1e9900 */
[----:B------:R-:W4:Y:S04]  /*04f0*/  LDG.E.CONSTANT R14, desc[UR6][R6.64+0x8] ;  /* 0x00000806060e7981 */ /* 0x000f28000c1e9900 */
[----:B------:R-:W5:Y:S04]  /*0500*/  LDG.E.CONSTANT R16, desc[UR6][R6.64+0xc] ;  /* 0x00000c0606107981 */ /* 0x000f68000c1e9900 */
[----:B------:R-:W5:Y:S04]  /*0510*/  LDG.E.CONSTANT R18, desc[UR6][R6.64+0x10] ;  /* 0x0000100606127981 */ /* 0x000f68000c1e9900 */
[----:B------:R-:W5:Y:S04]  /*0520*/  LDG.E.CONSTANT R20, desc[UR6][R6.64+0x14] ;  /* 0x0000140606147981 */ /* 0x000f68000c1e9900 */
[----:B------:R-:W5:Y:S04]  /*0530*/  LDG.E.CONSTANT R22, desc[UR6][R6.64+0x18] ;  /* 0x0000180606167981 */ /* 0x000f68000c1e9900 */
[----:B------:R-:W5:Y:S01]  /*0540*/  LDG.E.CONSTANT R24, desc[UR6][R6.64+0x1c] ;  /* 0x00001c0606187981 */ /* 0x000f62000c1e9900 */
[----:B------:R-:W-:Y:S01]  /*0550*/  IADD3 R9, PT, PT, R9, 0x8, RZ ;  /* 0x0000000809097810 */ /* 0x000fe20007ffe0ff */
[----:B--2---:R-:W-:-:S04]  /*0560*/  FFMA R5, R8, R10, R5 ;  /* 0x0000000a08057223 */ /* 0x004fc80000000005 */
[----:B---3--:R-:W-:-:S04]  /*0570*/  FFMA R5, R8, R12, R5 ;  /* 0x0000000c08057223 */ /* 0x008fc80000000005 */
[----:B----4-:R-:W-:-:S04]  /*0580*/  FFMA R5, R8, R14, R5 ;  /* 0x0000000e08057223 */ /* 0x010fc80000000005 */
[----:B-----5:R-:W-:-:S04]  /*0590*/  FFMA R5, R8, R16, R5 ;  /* 0x0000001008057223 */ /* 0x020fc80000000005 */
[----:B------:R-:W-:-:S04]  /*05a0*/  FFMA R5, R8, R18, R5 ;  /* 0x0000001208057223 */ /* 0x000fc80000000005 */
[----:B------:R-:W-:-:S04]  /*05b0*/  FFMA R5, R8, R20, R5 ;  /* 0x0000001408057223 */ /* 0x000fc80000000005 */
[----:B------:R-:W-:-:S04]  /*05c0*/  FFMA R5, R8, R22, R5 ;  /* 0x0000001608057223 */ /* 0x000fc80000000005 */
[----:B------:R-:W-:-:S07]  /*05d0*/  FFMA R5, R8, R24, R5 ;  /* 0x0000001808057223 */ /* 0x000fce0000000005 */
.L_x_111:
        /* <DEDUP_REMOVED lines=16> */
[----:B------:R-:W5:Y:S01]  /*06e0*/  LDG.E.CONSTANT R18, desc[UR6][R6.64+0xc] ;  /* 0x00000c0606127981 */ /* 0x000f62000c1e9900 */
[----:B------:R-:W-:Y:S01]  /*06f0*/  IADD3 R9, PT, PT, R9, 0x4, RZ ;  /* 0x0000000409097810 */ /* 0x000fe20007ffe0ff */
[----:B--2---:R-:W-:-:S04]  /*0700*/  FFMA R5, R8, R10, R5 ;  /* 0x0000000a08057223 */ /* 0x004fc80000000005 */
[----:B---3--:R-:W-:-:S04]  /*0710*/  FFMA R5, R8, R12, R5 ;  /* 0x0000000c08057223 */ /* 0x008fc80000000005 */
[----:B----4-:R-:W-:-:S04]  /*0720*/  FFMA R5, R8, R14, R5 ;  /* 0x0000000e08057223 */ /* 0x010fc80000000005 */
[----:B-----5:R-:W-:-:S07]  /*0730*/  FFMA R5, R8, R18, R5 ;  /* 0x0000001208057223 */ /* 0x020fce0000000005 */
.L_x_112:
[----:B------:R-:W-:Y:S05]  /*0740*/  @!P1 BRA `(.L_x_108) ;  /* 0x0000000000289947 */ /* 0x000fea0003800000 */
[----:B------:R-:W0:Y:S01]  /*0750*/  LDC.64 R10, c[0x0][0x380] ;  /* 0x0000e000ff0a7b82 */ /* 0x000e220000000a00 */
[----:B------:R-:W-:-:S05]  /*0760*/  UMOV UR4, URZ ;  /* 0x000000ff00047c82 */ /* 0x000fca0008000000 */
.L_x_113:
[----:B------:R-:W-:-:S05]  /*0770*/  IADD3 R7, PT, PT, R4, R9, RZ ;  /* 0x0000000904077210 */ /* 0x000fca0007ffe0ff */
[----:B0-----:R-:W-:-:S06]  /*0780*/  IMAD.WIDE.U32 R6, R7, 0x4, R10 ;  /* 0x0000000407067825 */ /* 0x001fcc00078e000a */
[----:B------:R-:W2:Y:S01]  /*0790*/  LDG.E.CONSTANT R6, desc[UR6][R6.64] ;  /* 0x0000000606067981 */ /* 0x000ea2000c1e9900 */
[----:B------:R-:W-:Y:S01]  /*07a0*/  UIADD3 UR4, UPT, UPT, UR4, 0x1, URZ ;  /* 0x0000000104047890 */ /* 0x000fe2000fffe0ff */
[----:B------:R-:W-:-:S05]  /*07b0*/  IADD3 R9, PT, PT, R9, 0x1, RZ ;  /* 0x0000000109097810 */ /* 0x000fca0007ffe0ff */
[----:B------:R-:W-:Y:S01]  /*07c0*/  ISETP.NE.AND P1, PT, R16, UR4, PT ;  /* 0x0000000410007c0c */ /* 0x000fe2000bf25270 */
[----:B--2---:R-:W-:-:S12]  /*07d0*/  FFMA R5, R8, R6, R5 ;  /* 0x0000000608057223 */ /* 0x004fd80000000005 */
[----:B------:R-:W-:Y:S05]  /*07e0*/  @P1 BRA `(.L_x_113) ;  /* 0xfffffffc00e01947 */ /* 0x000fea000383ffff */
.L_x_108:
[----:B------:R-:W0:Y:S02]  /*07f0*/  LDC.64 R6, c[0x0][0x3a8] ;  /* 0x0000ea00ff067b82 */ /* 0x000e240000000a00 */
[----:B0-----:R-:W-:-:S05]  /*0800*/  IMAD.WIDE.U32 R6, R2, 0x4, R6 ;  /* 0x0000000402067825 */ /* 0x001fca00078e0006 */
[----:B------:R-:W2:Y:S04]  /*0810*/  LDG.E.CONSTANT R9, desc[UR6][R6.64] ;  /* 0x0000000606097981 */ /* 0x000ea8000c1e9900 */
[----:B------:R-:W2:Y:S02]  /*0820*/  LDG.E.CONSTANT R8, desc[UR6][R6.64+0x4] ;  /* 0x0000040606087981 */ /* 0x000ea4000c1e9900 */
[----:B--2---:R-:W-:-:S13]  /*0830*/  ISETP.GE.OR P0, PT, R9, R8, !P0 ;  /* 0x000000080900720c */ /* 0x004fda0004706670 */
[----:B------:R-:W-:Y:S05]  /*0840*/  @P0 BRA `(.L_x_114) ;  /* 0x0000000400bc0947 */ /* 0x000fea0003800000 */
[C---:B------:R-:W-:Y:S02]  /*0850*/  LOP3.LUT R25, R3.reuse, 0xf, RZ, 0xc0, !PT ;  /* 0x0000000f03197812 */ /* 0x040fe400078ec0ff */
[C---:B------:R-:W-:Y:S02]  /*0860*/  LOP3.LUT R26, R3.reuse, 0x7, RZ, 0xc0, !PT ;  /* 0x00000007031a7812 */ /* 0x040fe400078ec0ff */
[----:B------:R-:W-:-:S07]  /*0870*/  LOP3.LUT R10, R3, 0x3, RZ, 0xc0, !PT ;  /* 0x00000003030a7812 */ /* 0x000fce00078ec0ff */
.L_x_120:
[----:B------:R-:W0:Y:S08]  /*0880*/  LDC.64 R6, c[0x0][0x3b0] ;  /* 0x0000ec00ff067b82 */ /* 0x000e300000000a00 */
[----:B------:R-:W1:Y:S01]  /*0890*/  LDC R3, c[0x0][0x3cc] ;  /* 0x0000f300ff037b82 */ /* 0x000e620000000800 */
[----:B0-----:R-:W-:-:S05]  /*08a0*/  IMAD.WIDE R6, R9, 0x4, R6 ;  /* 0x0000000409067825 */ /* 0x001fca00078e0206 */
[----:B------:R-:W2:Y:S01]  /*08b0*/  LDG.E.CONSTANT R4, desc[UR6][R6.64] ;  /* 0x0000000606047981 */ /* 0x000ea2000c1e9900 */
[----:B------:R-:W-:Y:S01]  /*08c0*/  IADD3 R9, PT, PT, R9, 0x1, RZ ;  /* 0x0000000109097810 */ /* 0x000fe20007ffe0ff */
[----:B------:R-:W-:Y:S01]  /*08d0*/  HFMA2 R11, -RZ, RZ, 0, 0 ;  /* 0x00000000ff0b7431 */ /* 0x000fe200000001ff */
[----:B-1----:R-:W-:Y:S02]  /*08e0*/  ISETP.GE.U32.AND P1, PT, R3, 0x10, PT ;  /* 0x000000100300780c */ /* 0x002fe40003f26070 */
[----:B------:R-:W-:Y:S01]  /*08f0*/  ISETP.NE.AND P0, PT, R9, R8, PT ;  /* 0x000000080900720c */ /* 0x000fe20003f05270 */
[----:B--2---:R-:W-:-:S10]  /*0900*/  IMAD R4, R4, R3, RZ ;  /* 0x0000000304047224 */ /* 0x004fd400078e02ff */
[----:B------:R-:W-:Y:S05]  /*0910*/  @!P1 BRA `(.L_x_115) ;  /* 0x0000000000a49947 */ /* 0x000fea0003800000 */
[----:B------:R-:W-:Y:S02]  /*0920*/  LOP3.LUT R11, R3, 0x7ffffff0, RZ, 0xc0, !PT ;  /* 0x7ffffff0030b7812 */ /* 0x000fe400078ec0ff */
[----:B------:R-:W-:Y:S02]  /*0930*/  MOV R13, R4 ;  /* 0x00000004000d7202 */ /* 0x000fe40000000f00 */
[----:B------:R-:W-:-:S07]  /*0940*/  IADD3 R12, PT, PT, -R11, RZ, RZ ;  /* 0x000000ff0b0c7210 */ /* 0x000fce0007ffe1ff */
.L_x_116:
[----:B------:R-:W0:Y:S02]  /*0950*/  LDC.64 R6, c[0x0][0x380] ;  /* 0x0000e000ff067b82 */ /* 0x000e240000000a00 */
[----:B0-----:R-:W-:-:S05]  /*0960*/  IMAD.WIDE R6, R13, 0x4, R6 ;  /* 0x000000040d067825 */ /* 0x001fca00078e0206 */
        /* <DEDUP_REMOVED lines=11> */
[----:B--2---:R-:W-:-:S03]  /*0a20*/  FADD R24, R24, R5 ;  /* 0x0000000518187221 */ /* 0x004fc60000000000 */
[----:B------:R-:W2:Y:S01]  /*0a30*/  LDG.E.CONSTANT R5, desc[UR6][R6.64+0x2c] ;  /* 0x00002c0606057981 */ /* 0x000ea2000c1e9900 */
[----:B---3--:R-:W-:-:S03]  /*0a40*/  FADD R27, R24, R23 ;  /* 0x00000017181b7221 */ /* 0x008fc60000000000 */
[----:B------:R-:W3:Y:S01]  /*0a50*/  LDG.E.CONSTANT R23, desc[UR6][R6.64+0x30] ;  /* 0x0000300606177981 */ /* 0x000ee2000c1e9900 */
[----:B----4-:R-:W-:-:S03]  /*0a60*/  FADD R24, R27, R22 ;  /* 0x000000161b187221 */ /* 0x010fc60000000000 */
[----:B------:R-:W4:Y:S01]  /*0a70*/  LDG.E.CONSTANT R22, desc[UR6][R6.64+0x34] ;  /* 0x0000340606167981 */ /* 0x000f22000c1e9900 */
[----:B-----5:R-:W-:-:S03]  /*0a80*/  FADD R27, R24, R21 ;  /* 0x00000015181b7221 */ /* 0x020fc60000000000 */
[----:B------:R-:W5:Y:S04]  /*0a90*/  LDG.E.CONSTANT R21, desc[UR6][R6.64+0x38] ;  /* 0x0000380606157981 */ /* 0x000f68000c1e9900 */
[----:B------:R-:W5:Y:S01]  /*0aa0*/  LDG.E.CONSTANT R24, desc[UR6][R6.64+0x3c] ;  /* 0x00003c0606187981 */ /* 0x000f62000c1e9900 */
[----:B------:R-:W-:Y:S01]  /*0ab0*/  FADD R14, R27, R14 ;  /* 0x0000000e1b0e7221 */ /* 0x000fe20000000000 */
[----:B------:R-:W-:Y:S02]  /*0ac0*/  IADD3 R12, PT, PT, R12, 0x10, RZ ;  /* 0x000000100c0c7810 */ /* 0x000fe40007ffe0ff */
[----:B------:R-:W-:Y:S01]  /*0ad0*/  IADD3 R13, PT, PT, R13, 0x10, RZ ;  /* 0x000000100d0d7810 */ /* 0x000fe20007ffe0ff */
[----:B------:R-:W-:Y:S01]  /*0ae0*/  FADD R15, R14, R15 ;  /* 0x0000000f0e0f7221 */ /* 0x000fe20000000000 */
[----:B------:R-:W-:-:S03]  /*0af0*/  ISETP.NE.AND P1, PT, R12, RZ, PT ;  /* 0x000000ff0c00720c */ /* 0x000fc60003f25270 */
[----:B------:R-:W-:-:S04]  /*0b00*/  FADD R16, R15, R16 ;  /* 0x000000100f107221 */ /* 0x000fc80000000000 */
[----:B------:R-:W-:-:S04]  /*0b10*/  FADD R17, R16, R17 ;  /* 0x0000001110117221 */ /* 0x000fc80000000000 */
[----:B------:R-:W-:-:S04]  /*0b20*/  FADD R18, R17, R18 ;  /* 0x0000001211127221 */ /* 0x000fc80000000000 */
[----:B------:R-:W-:-:S04]  /*0b30*/  FADD R19, R18, R19 ;  /* 0x0000001312137221 */ /* 0x000fc80000000000 */
[----:B------:R-:W-:-:S04]  /*0b40*/  FADD R20, R19, R20 ;  /* 0x0000001413147221 */ /* 0x000fc80000000000 */
[----:B--2---:R-:W-:-:S04]  /*0b50*/  FADD R20, R20, R5 ;  /* 0x0000000514147221 */ /* 0x004fc80000000000 */
[----:B---3--:R-:W-:-:S04]  /*0b60*/  FADD R23, R20, R23 ;  /* 0x0000001714177221 */ /* 0x008fc80000000000 */
[----:B----4-:R-:W-:-:S04]  /*0b70*/  FADD R22, R23, R22 ;  /* 0x0000001617167221 */ /* 0x010fc80000000000 */
[----:B-----5:R-:W-:-:S04]  /*0b80*/  FADD R21, R22, R21 ;  /* 0x0000001516157221 */ /* 0x020fc80000000000 */
[----:B------:R-:W-:Y:S01]  /*0b90*/  FADD R5, R21, R24 ;  /* 0x0000001815057221 */ /* 0x000fe20000000000 */
[----:B------:R-:W-:Y:S06]  /*0ba0*/  @P1 BRA `(.L_x_116) ;  /* 0xfffffffc00681947 */ /* 0x000fec000383ffff */
.L_x_115:
[----:B------:R-:W-:-:S13]  /*0bb0*/  ISETP.NE.AND P1, PT, R25, RZ, PT ;  /* 0x000000ff1900720c */ /* 0x000fda0003f25270 */
[----:B------:R-:W-:Y:S05]  /*0bc0*/  @!P1 BRA `(.L_x_117) ;  /* 0x0000000000d89947 */ /* 0x000fea0003800000 */
[----:B------:R-:W-:Y:S02]  /*0bd0*/  IADD3 R6, PT, PT, R25, -0x1, RZ ;  /* 0xffffffff19067810 */ /* 0x000fe40007ffe0ff */
[----:B------:R-:W-:Y:S02]  /*0be0*/  ISETP.NE.AND P2, PT, R26, RZ, PT ;  /* 0x000000ff1a00720c */ /* 0x000fe40003f45270 */
[----:B------:R-:W-:-:S13]  /*0bf0*/  ISETP.GE.U32.AND P1, PT, R6, 0x7, PT ;  /* 0x000000070600780c */ /* 0x000fda0003f26070 */
[----:B------:R-:W-:Y:S05]  /*0c00*/  @!P1 BRA `(.L_x_118) ;  /* 0x0000000000509947 */ /* 0x000fea0003800000 */
[----:B------:R-:W0:Y:S01]  /*0c10*/  LDC.64 R6, c[0x0][0x380] ;  /* 0x0000e000ff067b82 */ /* 0x000e220000000a00 */
[----:B------:R-:W-:-:S05]  /*0c20*/  IADD3 R13, PT, PT, R4, R11, RZ ;  /* 0x0000000b040d7210 */ /* 0x000fca0007ffe0ff */
        /* <DEDUP_REMOVED lines=18> */
.L_x_118:
        /* <DEDUP_REMOVED lines=11> */
[----:B------:R-:W5:Y:S01]  /*0e00*/  LDG.E.CONSTANT R17, desc[UR6][R6.64+0xc] ;  /* 0x00000c0606117981 */ /* 0x000f62000c1e9900 */
[----:B------:R-:W-:Y:S01]  /*0e10*/  IADD3 R11, PT, PT, R11, 0x4, RZ ;  /* 0x000000040b0b7810 */ /* 0x000fe20007ffe0ff */
[----:B--2---:R-:W-:-:S04]  /*0e20*/  FADD R12, R5, R12 ;  /* 0x0000000c050c7221 */ /* 0x004fc80000000000 */
[----:B---3--:R-:W-:-:S04]  /*0e30*/  FADD R12, R12, R13 ;  /* 0x0000000d0c0c7221 */ /* 0x008fc80000000000 */
[----:B----4-:R-:W-:-:S04]  /*0e40*/  FADD R12, R12, R15 ;  /* 0x0000000f0c0c7221 */ /* 0x010fc80000000000 */
[----:B-----5:R-:W-:-:S07]  /*0e50*/  FADD R5, R12, R17 ;  /* 0x000000110c057221 */ /* 0x020fce0000000000 */
.L_x_119:
[----:B------:R-:W-:Y:S05]  /*0e60*/  @!P2 BRA `(.L_x_117) ;  /* 0x000000000030a947 */ /* 0x000fea0003800000 */
[----:B------:R-:W0:Y:S01]  /*0e70*/  LDC.64 R6, c[0x0][0x380] ;  /* 0x0000e000ff067b82 */ /* 0x000e220000000a00 */
[----:B------:R-:W-:-:S05]  /*0e80*/  IADD3 R11, PT, PT, R4, R11, RZ ;  /* 0x0000000b040b7210 */ /* 0x000fca0007ffe0ff */
[----:B0-----:R-:W-:-:S05]  /*0e90*/  IMAD.WIDE R6, R11, 0x4, R6 ;  /* 0x000000040b067825 */ /* 0x001fca00078e0206 */
[----:B------:R-:W2:Y:S01]  /*0ea0*/  LDG.E.CONSTANT R4, desc[UR6][R6.64] ;  /* 0x0000000606047981 */ /* 0x000ea2000c1e9900 */
[----:B------:R-:W-:Y:S01]  /*0eb0*/  ISETP.NE.AND P1, PT, R10, 0x1, PT ;  /* 0x000000010a00780c */ /* 0x000fe20003f25270 */
[----:B--2---:R-:W-:-:S12]  /*0ec0*/  FADD R5, R5, R4 ;  /* 0x0000000405057221 */ /* 0x004fd80000000000 */
[----:B------:R-:W-:Y:S05]  /*0ed0*/  @!P1 BRA `(.L_x_117) ;  /* 0x0000000000149947 */ /* 0x000fea0003800000 */
[----:B------:R-:W-:Y:S01]  /*0ee0*/  ISETP.NE.AND P1, PT, R10, 0x2, PT ;  /* 0x000000020a00780c */ /* 0x000fe20003f25270 */
[----:B------:R-:W2:-:S12]  /*0ef0*/  LDG.E.CONSTANT R4, desc[UR6][R6.64+0x4] ;  /* 0x0000040606047981 */ /* 0x000e98000c1e9900 */
[----:B------:R-:W3:Y:S01]  /*0f00*/  @P1 LDG.E.CONSTANT R12, desc[UR6][R6.64+0x8] ;  /* 0x00000806060c1981 */ /* 0x000ee2000c1e9900 */
[----:B--2---:R-:W-:-:S04]  /*0f10*/  FADD R5, R5, R4 ;  /* 0x0000000405057221 */ /* 0x004fc80000000000 */
[----:B---3--:R-:W-:-:S07]  /*0f20*/  @P1 FADD R5, R5, R12 ;  /* 0x0000000c05051221 */ /* 0x008fce0000000000 */
.L_x_117:
[----:B------:R-:W-:Y:S05]  /*0f30*/  @P0 BRA `(.L_x_120) ;  /* 0xfffffff800500947 */ /* 0x000fea000383ffff */
.L_x_114:
[----:B------:R-:W-:Y:S02]  /*0f40*/  ISETP.GE.AND P0, PT, R3, 0x1, PT ;  /* 0x000000010300780c */ /* 0x000fe40003f06270 */
[----:B------:R-:W-:-:S11]  /*0f50*/  MOV R4, RZ ;  /* 0x000000ff00047202 */ /* 0x000fd60000000f00 */
[----:B------:R-:W-:Y:S05]  /*0f60*/  @!P0 BRA `(.L_x_121) ;  /* 0x0000000800088947 */ /* 0x000fea0003800000 */
[C---:B------:R-:W-:Y:S01]  /*0f70*/  ISETP.GE.U32.AND P0, PT, R3.reuse, 0x10, PT ;  /* 0x000000100300780c */ /* 0x040fe20003f06070 */
[----:B------:R-:W-:Y:S01]  /*0f80*/  HFMA2 R4, -RZ, RZ, 0, 0 ;  /* 0x00000000ff047431 */ /* 0x000fe200000001ff */
[----:B------:R-:W-:Y:S02]  /*0f90*/  LOP3.LUT R7, R3, 0xf, RZ, 0xc0, !PT ;  /* 0x0000000f03077812 */ /* 0x000fe400078ec0ff */
[----:B------:R-:W-:Y:S02]  /*0fa0*/  MOV R8, RZ ;  /* 0x000000ff00087202 */ /* 0x000fe40000000f00 */
[----:B------:R-:W-:-:S07]  /*0fb0*/  ISETP.NE.AND P1, PT, R7, RZ, PT ;  /* 0x000000ff0700720c */ /* 0x000fce0003f25270 */
[----:B------:R-:W-:Y:S06]  /*0fc0*/  @!P0 BRA `(.L_x_122) ;  /* 0x0000000000e88947 */ /* 0x000fec0003800000 */
[----:B------:R-:W-:Y:S02]  /*0fd0*/  LOP3.LUT R8, R3, 0x7ffffff0, RZ, 0xc0, !PT ;  /* 0x7ffffff003087812 */ /* 0x000fe400078ec0ff */
[----:B------:R-:W-:Y:S02]  /*0fe0*/  MOV R4, RZ ;  /* 0x000000ff00047202 */ /* 0x000fe40000000f00 */
[----:B------:R-:W-:Y:S02]  /*0ff0*/  MOV R9, R0 ;  /* 0x0000000000097202 */ /* 0x000fe40000000f00 */
[----:B------:R-:W-:-:S07]  /*1000*/  IADD3 R6, PT, PT, -R8, RZ, RZ ;  /* 0x000000ff08067210 */ /* 0x000fce0007ffe1ff */
.L_x_123:
[----:B------:R-:W0:Y:S08]  /*1010*/  LDC.64 R28, c[0x0][0x388] ;  /* 0x0000e200ff1c7b82 */ /* 0x000e300000000a00 */
[----:B------:R-:W1:Y:S01]  /*1020*/  LDC R11, c[0x0][0x3d0] ;  /* 0x0000f400ff0b7b82 */ /* 0x000e620000000800 */
[----:B0-----:R-:W-:-:S05]  /*1030*/  IMAD.WIDE R28, R9, 0x4, R28 ;  /* 0x00000004091c7825 */ /* 0x001fca00078e021c */
[----:B------:R1:W2:Y:S02]  /*1040*/  LDG.E.CONSTANT R26, desc[UR6][R28.64] ;  /* 0x000000061c1a7981 */ /* 0x0002a4000c1e9900 */
[----:B-1----:R-:W-:-:S05]  /*1050*/  IMAD.WIDE R28, R11, 0x4, R28 ;  /* 0x000000040b1c7825 */ /* 0x002fca00078e021c */
[----:B------:R-:W3:Y:S01]  /*1060*/  LDG.E.CONSTANT R10, desc[UR6][R28.64] ;  /* 0x000000061c0a7981 */ /* 0x000ee2000c1e9900 */
[----:B------:R-:W-:-:S05]  /*1070*/  IMAD.WIDE R22, R11, 0x4, R28 ;  /* 0x000000040b167825 */ /* 0x000fca00078e021c */
[----:B------:R-:W4:Y:S01]  /*1080*/  LDG.E.CONSTANT R25, desc[UR6][R22.64] ;  /* 0x0000000616197981 */ /* 0x000f22000c1e9900 */
[----:B------:R-:W-:-:S05]  /*1090*/  IMAD.WIDE R16, R11, 0x4, R22 ;  /* 0x000000040b107825 */ /* 0x000fca00078e0216 */
[----:B------:R0:W5:Y:S01]  /*10a0*/  LDG.E.CONSTANT R24, desc[UR6][R16.64] ;  /* 0x0000000610187981 */ /* 0x000162000c1e9900 */
[----:B------:R-:W-:-:S05]  /*10b0*/  IMAD.WIDE R20, R11, 0x4, R16 ;  /* 0x000000040b147825 */ /* 0x000fca00078e0210 */
[----:B------:R-:W5:Y:S01]  /*10c0*/  LDG.E.CONSTANT R23, desc[UR6][R20.64] ;  /* 0x0000000614177981 */ /* 0x000f62000c1e9900 */
[----:B------:R-:W-:-:S05]  /*10d0*/  IMAD.WIDE R14, R11, 0x4, R20 ;  /* 0x000000040b0e7825 */ /* 0x000fca00078e0214 */
[----:B------:R1:W5:Y:S01]  /*10e0*/  LDG.E.CONSTANT R22, desc[UR6][R14.64] ;  /* 0x000000060e167981 */ /* 0x000362000c1e9900 */
[----:B------:R-:W-:-:S05]  /*10f0*/  IMAD.WIDE R12, R11, 0x4, R14 ;  /* 0x000000040b0c7825 */ /* 0x000fca00078e020e */
[----:B------:R1:W5:Y:S01]  /*1100*/  LDG.E.CONSTANT R21, desc[UR6][R12.64] ;  /* 0x000000060c157981 */ /* 0x000362000c1e9900 */
[----:B------:R-:W-:-:S05]  /*1110*/  IMAD.WIDE R18, R11, 0x4, R12 ;  /* 0x000000040b127825 */ /* 0x000fca00078e020c */
[----:B------:R-:W5:Y:S01]  /*1120*/  LDG.E.CONSTANT R20, desc[UR6][R18.64] ;  /* 0x0000000612147981 */ /* 0x000f62000c1e9900 */
[----:B0-----:R-:W-:-:S04]  /*1130*/  IMAD.WIDE R16, R11, 0x4, R18 ;  /* 0x000000040b107825 */ /* 0x001fc800078e0212 */
[C---:B-1----:R-:W-:Y:S01]  /*1140*/  IMAD.WIDE R14, R11.reuse, 0x4, R16 ;  /* 0x000000040b0e7825 */ /* 0x042fe200078e0210 */
[----:B------:R0:W5:Y:S03]  /*1150*/  LDG.E.CONSTANT R19, desc[UR6][R16.64] ;  /* 0x0000000610137981 */ /* 0x000166000c1e9900 */
[C---:B------:R-:W-:Y:S01]  /*1160*/  IMAD.WIDE R12, R11.reuse, 0x4, R14 ;  /* 0x000000040b0c7825 */ /* 0x040fe200078e020e */
[----:B------:R1:W5:Y:S03]  /*1170*/  LDG.E.CONSTANT R18, desc[UR6][R14.64] ;  /* 0x000000060e127981 */ /* 0x000366000c1e9900 */
[C---:B0-----:R-:W-:Y:S02]  /*1180*/  IMAD.WIDE R16, R11.reuse, 0x4, R12 ;  /* 0x000000040b107825 */ /* 0x041fe400078e020c */
[----:B------:R-:W5:Y:S02]  /*1190*/  LDG.E.CONSTANT R13, desc[UR6][R12.64] ;  /* 0x000000060c0d7981 */ /* 0x000f64000c1e9900 */
[----:B-1----:R-:W-:-:S02]  /*11a0*/  IMAD.WIDE R14, R11, 0x4, R16 ;  /* 0x000000040b0e7825 */ /* 0x002fc400078e0210 */
[----:B------:R0:W5:Y:S02]  /*11b0*/  LDG.E.CONSTANT R12, desc[UR6][R16.64] ;  /* 0x00000006100c7981 */ /* 0x000164000c1e9900 */
[C---:B0-----:R-:W-:Y:S02]  /*11c0*/  IMAD.WIDE R16, R11.reuse, 0x4, R14 ;  /* 0x000000040b107825 */ /* 0x041fe400078e020e */
[----:B------:R-:W5:Y:S04]  /*11d0*/  LDG.E.CONSTANT R15, desc[UR6][R14.64] ;  /* 0x000000060e0f7981 */ /* 0x000f68000c1e9900 */
[----:B------:R0:W5:Y:S02]  /*11e0*/  LDG.E.CONSTANT R14, desc[UR6][R16.64] ;  /* 0x00000006100e7981 */ /* 0x000164000c1e9900 */
[----:B0-----:R-:W-:-:S04]  /*11f0*/  IMAD.WIDE R16, R11, 0x4, R16 ;  /* 0x000000040b107825 */ /* 0x001fc800078e0210 */
[----:B--2---:R-:W-:Y:S02]  /*1200*/  FFMA R27, R26, R5, R4 ;  /* 0x000000051a1b7223 */ /* 0x004fe40000000004 */
[----:B------:R0:W2:Y:S02]  /*1210*/  LDG.E.CONSTANT R4, desc[UR6][R16.64] ;  /* 0x0000000610047981 */ /* 0x0000a4000c1e9900 */
[----:B0-----:R-:W-:-:S05]  /*1220*/  IMAD.WIDE R16, R11, 0x4, R16 ;  /* 0x000000040b107825 */ /* 0x001fca00078e0210 */
[----:B------:R-:W2:Y:S01]  /*1230*/  LDG.E.CONSTANT R26, desc[UR6][R16.64] ;  /* 0x00000006101a7981 */ /* 0x000ea2000c1e9900 */
[----:B---3--:R-:W-:-:S04]  /*1240*/  FFMA R10, R10, R5, R27 ;  /* 0x000000050a0a7223 */ /* 0x008fc8000000001b */
[----:B----4-:R-:W-:-:S04]  /*1250*/  FFMA R25, R25, R5, R10 ;  /* 0x0000000519197223 */ /* 0x010fc8000000000a */
[----:B-----5:R-:W-:-:S04]  /*1260*/  FFMA R24, R24, R5, R25 ;  /* 0x0000000518187223 */ /* 0x020fc80000000019 */
[----:B------:R-:W-:-:S04]  /*1270*/  FFMA R23, R23, R5, R24 ;  /* 0x0000000517177223 */ /* 0x000fc80000000018 */
[----:B------:R-:W-:-:S04]  /*1280*/  FFMA R22, R22, R5, R23 ;  /* 0x0000000516167223 */ /* 0x000fc80000000017 */
[----:B------:R-:W-:-:S04]  /*1290*/  FFMA R21, R21, R5, R22 ;  /* 0x0000000515157223 */ /* 0x000fc80000000016 */
[----:B------:R-:W-:Y:S01]  /*12a0*/  FFMA R20, R20, R5, R21 ;  /* 0x0000000514147223 */ /* 0x000fe20000000015 */
[----:B------:R-:W-:-:S03]  /*12b0*/  IADD3 R6, PT, PT, R6, 0x10, RZ ;  /* 0x0000001006067810 */ /* 0x000fc60007ffe0ff */
[----:B------:R-:W-:-:S04]  /*12c0*/  FFMA R19, R19, R5, R20 ;  /* 0x0000000513137223 */ /* 0x000fc80000000014 */
[----:B------:R-:W-:Y:S01]  /*12d0*/  FFMA R18, R18, R5, R19 ;  /* 0x0000000512127223 */ /* 0x000fe20000000013 */
[----:B------:R-:W-:-:S03]  /*12e0*/  ISETP.NE.AND P0, PT, R6, RZ, PT ;  /* 0x000000ff0600720c */ /* 0x000fc60003f05270 */
[----:B------:R-:W-:-:S04]  /*12f0*/  FFMA R13, R13, R5, R18 ;  /* 0x000000050d0d7223 */ /* 0x000fc80000000012 */
[----:B------:R-:W-:-:S04]  /*1300*/  FFMA R12, R12, R5, R13 ;  /* 0x000000050c0c7223 */ /* 0x000fc8000000000d */
[----:B------:R-:W-:Y:S01]  /*1310*/  FFMA R15, R15, R5, R12 ;  /* 0x000000050f0f7223 */ /* 0x000fe2000000000c */
[----:B------:R-:W-:-:S03]  /*1320*/  LEA R9, R11, R9, 0x4 ;  /* 0x000000090b097211 */ /* 0x000fc600078e20ff */
[----:B------:R-:W-:-:S04]  /*1330*/  FFMA R15, R14, R5, R15 ;  /* 0x000000050e0f7223 */ /* 0x000fc8000000000f */
[----:B--2---:R-:W-:-:S04]  /*1340*/  FFMA R15, R4, R5, R15 ;  /* 0x00000005040f7223 */ /* 0x004fc8000000000f */
[----:B------:R-:W-:Y:S01]  /*1350*/  FFMA R4, R26, R5, R15 ;  /* 0x000000051a047223 */ /* 0x000fe2000000000f */
[----:B------:R-:W-:Y:S06]  /*1360*/  @P0 BRA `(.L_x_123) ;  /* 0xfffffffc00280947 */ /* 0x000fec000383ffff */
.L_x_122:
[----:B------:R-:W-:Y:S05]  /*1370*/  @!P1 BRA `(.L_x_121) ;  /* 0x0000000400049947 */ /* 0x000fea0003800000 */
[----:B------:R-:W-:Y:S02]  /*1380*/  ISETP.GE.U32.AND P0, PT, R7, 0x8, PT ;  /* 0x000000080700780c */ /* 0x000fe40003f06070 */
[----:B------:R-:W-:-:S04]  /*1390*/  LOP3.LUT R24, R3, 0x7, RZ, 0xc0, !PT ;  /* 0x0000000703187812 */ /* 0x000fc800078ec0ff */
[----:B------:R-:W-:-:S07]  /*13a0*/  ISETP.NE.AND P1, PT, R24, RZ, PT ;  /* 0x000000ff1800720c */ /* 0x000fce0003f25270 */
[----:B------:R-:W-:Y:S06]  /*13b0*/  @!P0 BRA `(.L_x_124) ;  /* 0x0000000000708947 */ /* 0x000fec0003800000 */
[----:B------:R-:W0:Y:S08]  /*13c0*/  LDC R9, c[0x0][0x3d0] ;  /* 0x0000f400ff097b82 */ /* 0x000e300000000800 */
[----:B------:R-:W1:Y:S01]  /*13d0*/  LDC.64 R20, c[0x0][0x388] ;  /* 0x0000e200ff147b82 */ /* 0x000e620000000a00 */
[----:B0-----:R-:W-:-:S04]  /*13e0*/  IMAD R7, R8, R9, R0 ;  /* 0x0000000908077224 */ /* 0x001fc800078e0200 */
[----:B-1----:R-:W-:-:S04]  /*13f0*/  IMAD.WIDE R20, R7, 0x4, R20 ;  /* 0x0000000407147825 */ /* 0x002fc800078e0214 */
[C---:B------:R-:W-:Y:S02]  /*1400*/  IMAD.WIDE R22, R9.reuse, 0x4, R20 ;  /* 0x0000000409167825 */ /* 0x040fe400078e0214 */
[----:B------:R-:W2:Y:S02]  /*1410*/  LDG.E.CONSTANT R21, desc[UR6][R20.64] ;  /* 0x0000000614157981 */ /* 0x000ea4000c1e9900 */
[C---:B------:R-:W-:Y:S02]  /*1420*/  IMAD.WIDE R10, R9.reuse, 0x4, R22 ;  /* 0x00000004090a7825 */ /* 0x040fe400078e0216 */
[----:B------:R-:W3:Y:S02]  /*1430*/  LDG.E.CONSTANT R23, desc[UR6][R22.64] ;  /* 0x0000000616177981 */ /* 0x000ee4000c1e9900 */
[C---:B------:R-:W-:Y:S02]  /*1440*/  IMAD.WIDE R6, R9.reuse, 0x4, R10 ;  /* 0x0000000409067825 */ /* 0x040fe400078e020a */
[----:B------:R-:W4:Y:S02]  /*1450*/  LDG.E.CONSTANT R11, desc[UR6][R10.64] ;  /* 0x000000060a0b7981 */ /* 0x000f24000c1e9900 */
[----:B------:R-:W-:-:S02]  /*1460*/  IMAD.WIDE R12, R9, 0x4, R6 ;  /* 0x00000004090c7825 */ /* 0x000fc400078e0206 */
[----:B------:R-:W5:Y:S02]  /*1470*/  LDG.E.CONSTANT R7, desc[UR6][R6.64] ;  /* 0x0000000606077981 */ /* 0x000f64000c1e9900 */
[C---:B------:R-:W-:Y:S02]  /*1480*/  IMAD.WIDE R14, R9.reuse, 0x4, R12 ;  /* 0x00000004090e7825 */ /* 0x040fe400078e020c */
[----:B------:R-:W5:Y:S02]  /*1490*/  LDG.E.CONSTANT R13, desc[UR6][R12.64] ;  /* 0x000000060c0d7981 */ /* 0x000f64000c1e9900 */
[C---:B------:R-:W-:Y:S02]  /*14a0*/  IMAD.WIDE R16, R9.reuse, 0x4, R14 ;  /* 0x0000000409107825 */ /* 0x040fe400078e020e */
[----:B------:R-:W5:Y:S02]  /*14b0*/  LDG.E.CONSTANT R15, desc[UR6][R14.64] ;  /* 0x000000060e0f7981 */ /* 0x000f64000c1e9900 */
[----:B------:R-:W-:-:S02]  /*14c0*/  IMAD.WIDE R18, R9, 0x4, R16 ;  /* 0x0000000409127825 */ /* 0x000fc400078e0210 */
        /* <DEDUP_REMOVED lines=11> */
.L_x_124:
        /* <DEDUP_REMOVED lines=13> */
[----:B------:R-:W-:Y:S02]  /*1650*/  IMAD.WIDE R14, R15, 0x4, R12 ;  /* 0x000000040f0e7825 */ /* 0x000fe400078e020c */
[----:B------:R-:W4:Y:S04]  /*1660*/  LDG.E.CONSTANT R13, desc[UR6][R12.64] ;  /* 0x000000060c0d7981 */ /* 0x000f28000c1e9900 */
[----:B------:R-:W5:Y:S01]  /*1670*/  LDG.E.CONSTANT R15, desc[UR6][R14.64] ;  /* 0x000000060e0f7981 */ /* 0x000f62000c1e9900 */
[----:B------:R-:W-:Y:S01]  /*1680*/  IADD3 R8, PT, PT, R8, 0x4, RZ ;  /* 0x0000000408087810 */ /* 0x000fe20007ffe0ff */
[----:B--2---:R-:W-:-:S04]  /*1690*/  FFMA R4, R7, R5, R4 ;  /* 0x0000000507047223 */ /* 0x004fc80000000004 */
[----:B---3--:R-:W-:-:S04]  /*16a0*/  FFMA R4, R11, R5, R4 ;  /* 0x000000050b047223 */ /* 0x008fc80000000004 */
[----:B----4-:R-:W-:-:S04]  /*16b0*/  FFMA R4, R13, R5, R4 ;  /* 0x000000050d047223 */ /* 0x010fc80000000004 */
[----:B-----5:R-:W-:-:S07]  /*16c0*/  FFMA R4, R15, R5, R4 ;  /* 0x000000050f047223 */ /* 0x020fce0000000004 */
.L_x_125:
[----:B------:R-:W-:Y:S05]  /*16d0*/  @!P1 BRA `(.L_x_121) ;  /* 0x00000000002c9947 */ /* 0x000fea0003800000 */
[----:B------:R-:W0:Y:S01]  /*16e0*/  LDC.64 R10, c[0x0][0x388] ;  /* 0x0000e200ff0a7b82 */ /* 0x000e220000000a00 */
[----:B------:R-:W1:Y:S01]  /*16f0*/  LDCU UR4, c[0x0][0x3d0] ;  /* 0x00007a00ff0477ac */ /* 0x000e620008000800 */
[----:B------:R-:W-:Y:S01]  /*1700*/  IADD3 R9, PT, PT, -R3, RZ, RZ ;  /* 0x000000ff03097210 */ /* 0x000fe20007ffe1ff */
[----:B-1----:R-:W-:-:S07]  /*1710*/  IMAD R3, R8, UR4, R0 ;  /* 0x0000000408037c24 */ /* 0x002fce000f8e0200 */
.L_x_126:
[----:B0-----:R-:W-:-:S06]  /*1720*/  IMAD.WIDE R6, R3, 0x4, R10 ;  /* 0x0000000403067825 */ /* 0x001fcc00078e020a */
[----:B------:R-:W2:Y:S01]  /*1730*/  LDG.E.CONSTANT R7, desc[UR6][R6.64] ;  /* 0x0000000606077981 */ /* 0x000ea2000c1e9900 */
[----:B------:R-:W-:Y:S02]  /*1740*/  IADD3 R9, PT, PT, R9, 0x1, RZ ;  /* 0x0000000109097810 */ /* 0x000fe40007ffe0ff */
[----:B------:R-:W-:Y:S02]  /*1750*/  IADD3 R3, PT, PT, R3, UR4, RZ ;  /* 0x0000000403037c10 */ /* 0x000fe4000fffe0ff */
[----:B------:R-:W-:Y:S01]  /*1760*/  ISETP.NE.AND P0, PT, R9, RZ, PT ;  /* 0x000000ff0900720c */ /* 0x000fe20003f05270 */
[----:B--2---:R-:W-:-:S12]  /*1770*/  FFMA R4, R7, R5, R4 ;  /* 0x0000000507047223 */ /* 0x004fd80000000004 */
[----:B------:R-:W-:Y:S05]  /*1780*/  @P0 BRA `(.L_x_126) ;  /* 0xfffffffc00e40947 */ /* 0x000fea000383ffff */
.L_x_121:
[----:B------:R-:W0:Y:S08]  /*1790*/  LDC.64 R6, c[0x0][0x398] ;  /* 0x0000e600ff067b82 */ /* 0x000e300000000a00 */
[----:B------:R-:W1:Y:S01]  /*17a0*/  LDC R3, c[0x0][0x3d0] ;  /* 0x0000f400ff037b82 */ /* 0x000e620000000800 */
[----:B0-----:R-:W-:-:S06]  /*17b0*/  IMAD.WIDE.U32 R6, R0, 0x4, R6 ;  /* 0x0000000400067825 */ /* 0x001fcc00078e0006 */
[----:B------:R-:W2:Y:S01]  /*17c0*/  LDG.E.CONSTANT R7, desc[UR6][R6.64] ;  /* 0x0000000606077981 */ /* 0x000ea2000c1e9900 */
[----:B------:R-:W-:Y:S01]  /*17d0*/  HFMA2 R28, -RZ, RZ, 0, 0 ;  /* 0x00000000ff1c7431 */ /* 0x000fe200000001ff */
[----:B-1----:R-:W-:Y:S01]  /*17e0*/  ISETP.GE.AND P0, PT, R3, 0x1, PT ;  /* 0x000000010300780c */ /* 0x002fe20003f06270 */
[----:B--2---:R-:W-:-:S05]  /*17f0*/  FADD R5, R7, R4 ;  /* 0x0000000407057221 */ /* 0x004fca0000000000 */
[----:B------:R-:W-:-:S07]  /*1800*/  FMNMX R5, RZ, R5, !PT ;  /* 0x00000005ff057209 */ /* 0x000fce0007800000 */
[----:B------:R-:W-:Y:S05]  /*1810*/  @!P0 BRA `(.L_x_127) ;  /* 0x00000008009c8947 */ /* 0x000fea0003800000 */
[----:B------:R-:W-:Y:S02]  /*1820*/  IADD3 R4, PT, PT, R3, -0x1, RZ ;  /* 0xffffffff03047810 */ /* 0x000fe40007ffe0ff */
[----:B------:R-:W-:Y:S02]  /*1830*/  MOV R28, RZ ;  /* 0x000000ff001c7202 */ /* 0x000fe40000000f00 */
[----:B------:R-:W-:Y:S02]  /*1840*/  ISETP.GE.U32.AND P0, PT, R4, 0xf, PT ;  /* 0x0000000f0400780c */ /* 0x000fe40003f06070 */
[----:B------:R-:W-:-:S11]  /*1850*/  MOV R4, RZ ;  /* 0x000000ff00047202 */ /* 0x000fd60000000f00 */
[----:B------:R-:W-:Y:S05]  /*1860*/  @!P0 BRA `(.L_x_128) ;  /* 0x0000000400608947 */ /* 0x000fea0003800000 */
[C---:B------:R-:W-:Y:S01]  /*1870*/  LOP3.LUT R6, R3.reuse, 0x7ffffff0, RZ, 0xc0, !PT ;  /* 0x7ffffff003067812 */ /* 0x040fe200078ec0ff */
[C-C-:B------:R-:W-:Y:S01]  /*1880*/  IMAD R8, R3.reuse, 0x3, R0.reuse ;  /* 0x0000000303087824 */ /* 0x140fe200078e0200 */
[----:B------:R-:W-:Y:S01]  /*1890*/  IADD3 R4, PT, PT, R0, R3, RZ ;  /* 0x0000000300047210 */ /* 0x000fe20007ffe0ff */
[C-C-:B------:R-:W-:Y:S01]  /*18a0*/  IMAD R10, R3.reuse, 0x5, R0.reuse ;  /* 0x00000005030a7824 */ /* 0x140fe200078e0200 */
[CC--:B------:R-:W-:Y:S01]  /*18b0*/  LEA R7, R3.reuse, R0.reuse, 0x1 ;  /* 0x0000000003077211 */ /* 0x0c0fe200078e08ff */
[C-C-:B------:R-:W-:Y:S01]  /*18c0*/  IMAD R11, R3.reuse, 0x6, R0.reuse ;  /* 0x00000006030b7824 */ /* 0x140fe200078e0200 */
[CC--:B------:R-:W-:Y:S01]  /*18d0*/  LEA R9, R3.reuse, R0.reuse, 0x2 ;  /* 0x0000000003097211 */ /* 0x0c0fe200078e10ff */
[C-C-:B------:R-:W-:Y:S01]  /*18e0*/  IMAD R12, R3.reuse, 0x7, R0.reuse ;  /* 0x00000007030c7824 */ /* 0x140fe200078e0200 */
[CC--:B------:R-:W-:Y:S01]  /*18f0*/  LEA R13, R3.reuse, R0.reuse, 0x3 ;  /* 0x00000000030d7211 */ /* 0x0c0fe200078e18ff */
[C-C-:B------:R-:W-:Y:S01]  /*1900*/  IMAD R18, R3.reuse, 0x9, R0.reuse ;  /* 0x0000000903127824 */ /* 0x140fe200078e0200 */
[----:B------:R-:W-:Y:S01]  /*1910*/  MOV R28, RZ ;  /* 0x000000ff001c7202 */ /* 0x000fe20000000f00 */
[C-C-:B------:R-:W-:Y:S01]  /*1920*/  IMAD R19, R3.reuse, 0xa, R0.reuse ;  /* 0x0000000a03137824 */ /* 0x140fe200078e0200 */
[----:B------:R-:W-:Y:S01]  /*1930*/  MOV R25, R0 ;  /* 0x0000000000197202 */ /* 0x000fe20000000f00 */
[C-C-:B------:R-:W-:Y:S01]  /*1940*/  IMAD R20, R3.reuse, 0xb, R0.reuse ;  /* 0x0000000b03147824 */ /* 0x140fe200078e0200 */
[----:B------:R-:W-:Y:S01]  /*1950*/  IADD3 R26, PT, PT, -R6, RZ, RZ ;  /* 0x000000ff061a7210 */ /* 0x000fe20007ffe1ff */
[----:B------:R-:W-:-:S02]  /*1960*/  IMAD R21, R3, 0xc, R0 ;  /* 0x0000000c03157824 */ /* 0x000fc400078e0200 */
[C-C-:B------:R-:W-:Y:S02]  /*1970*/  IMAD R22, R3.reuse, 0xd, R0.reuse ;  /* 0x0000000d03167824 */ /* 0x140fe400078e0200 */
[C-C-:B------:R-:W-:Y:S02]  /*1980*/  IMAD R23, R3.reuse, 0xe, R0.reuse ;  /* 0x0000000e03177824 */ /* 0x140fe400078e0200 */
[----:B------:R-:W-:-:S07]  /*1990*/  IMAD R24, R3, 0xf, R0 ;  /* 0x0000000f03187824 */ /* 0x000fce00078e0200 */
.L_x_129:
[----:B------:R-:W0:Y:S02]  /*19a0*/  LDC.64 R14, c[0x0][0x390] ;  /* 0x0000e400ff0e7b82 */ /* 0x000e240000000a00 */
[----:B0-----:R-:W-:-:S06]  /*19b0*/  IMAD.WIDE.U32 R16, R25, 0x4, R14 ;  /* 0x0000000419107825 */ /* 0x001fcc00078e000e */
[----:B------:R-:W2:Y:S02]  /*19c0*/  LDG.E.CONSTANT R16, desc[UR6][R16.64] ;  /* 0x0000000610107981 */ /* 0x000ea4000c1e9900 */
[----:B--2---:R-:W-:Y:S01]  /*19d0*/  FFMA R28, R5, R16, R28 ;  /* 0x00000010051c7223 */ /* 0x004fe2000000001c */
[----:B------:R-:W-:-:S05]  /*19e0*/  IMAD.WIDE.U32 R16, R4, 0x4, R14 ;  /* 0x0000000404107825 */ /* 0x000fca00078e000e */
[----:B------:R0:W2:Y:S02]  /*19f0*/  LDG.E.CONSTANT R27, desc[UR6][R16.64] ;  /* 0x00000006101b7981 */ /* 0x0000a4000c1e9900 */
[----:B0-----:R-:W-:-:S04]  /*1a00*/  IMAD.WIDE.U32 R16, R7, 0x4, R14 ;  /* 0x0000000407107825 */ /* 0x001fc800078e000e */
[----:B--2---:R-:W-:Y:S02]  /*1a10*/  FFMA R28, R5, R27, R28 ;  /* 0x0000001b051c7223 */ /* 0x004fe4000000001c */
        /* <DEDUP_REMOVED lines=35> */
[----:B------:R-:W-:-:S06]  /*1c50*/  IMAD.WIDE.U32 R14, R24, 0x4, R14 ;  /* 0x00000004180e7825 */ /* 0x000fcc00078e000e */
[----:B------:R-:W3:Y:S01]  /*1c60*/  LDG.E.CONSTANT R15, desc[UR6][R14.64] ;  /* 0x000000060e0f7981 */ /* 0x000ee2000c1e9900 */
[----:B--2---:R-:W-:-:S03]  /*1c70*/  FFMA R28, R5, R27, R28 ;  /* 0x0000001b051c7223 */ /* 0x004fc6000000001c */
[----:B------:R-:W2:Y:S01]  /*1c80*/  LDG.E.CONSTANT R27, desc[UR6][R16.64] ;  /* 0x00000006101b7981 */ /* 0x000ea2000c1e9900 */
[----:B------:R-:W-:-:S04]  /*1c90*/  IADD3 R26, PT, PT, R26, 0x10, RZ ;  /* 0x000000101a1a7810 */ /* 0x000fc80007ffe0ff */
[----:B------:R-:W-:Y:S02]  /*1ca0*/  ISETP.NE.AND P0, PT, R26, RZ, PT ;  /* 0x000000ff1a00720c */ /* 0x000fe40003f05270 */
[C---:B------:R-:W-:Y:S02]  /*1cb0*/  LEA R25, R3.reuse, R25, 0x4 ;  /* 0x0000001903197211 */ /* 0x040fe400078e20ff */
[C---:B------:R-:W-:Y:S02]  /*1cc0*/  LEA R4, R3.reuse, R4, 0x4 ;  /* 0x0000000403047211 */ /* 0x040fe400078e20ff */
[C---:B------:R-:W-:Y:S02]  /*1cd0*/  LEA R7, R3.reuse, R7, 0x4 ;  /* 0x0000000703077211 */ /* 0x040fe400078e20ff */
[C---:B------:R-:W-:Y:S02]  /*1ce0*/  LEA R8, R3.reuse, R8, 0x4 ;  /* 0x0000000803087211 */ /* 0x040fe400078e20ff */
[----:B------:R-:W-:-:S02]  /*1cf0*/  LEA R9, R3, R9, 0x4 ;  /* 0x0000000903097211 */ /* 0x000fc400078e20ff */
[C---:B------:R-:W-:Y:S02]  /*1d00*/  LEA R10, R3.reuse, R10, 0x4 ;  /* 0x0000000a030a7211 */ /* 0x040fe400078e20ff */
        /* <DEDUP_REMOVED lines=9> */
[----:B------:R-:W-:Y:S01]  /*1da0*/  LEA R24, R3, R24, 0x4 ;  /* 0x0000001803187211 */ /* 0x000fe200078e20ff */
[----:B--2---:R-:W-:-:S04]  /*1db0*/  FFMA R28, R5, R27, R28 ;  /* 0x0000001b051c7223 */ /* 0x004fc8000000001c */
[----:B---3--:R-:W-:Y:S01]  /*1dc0*/  FFMA R28, R5, R15, R28 ;  /* 0x0000000f051c7223 */ /* 0x008fe2000000001c */
[----:B------:R-:W-:Y:S06]  /*1dd0*/  @P0 BRA `(.L_x_129) ;  /* 0xfffffff800f00947 */ /* 0x000fec000383ffff */
[----:B------:R-:W-:-:S07]  /*1de0*/  MOV R4, R6 ;  /* 0x0000000600047202 */ /* 0x000fce0000000f00 */
.L_x_128:
[----:B------:R-:W-:-:S13]  /*1df0*/  LOP3.LUT P0, R6, R3, 0xf, RZ, 0xc0, !PT ;  /* 0x0000000f03067812 */ /* 0x000fda000780c0ff */
[----:B------:R-:W-:Y:S05]  /*1e00*/  @!P0 BRA `(.L_x_127) ;  /* 0x0000000400208947 */ /* 0x000fea0003800000 */
[----:B------:R-:W-:Y:S02]  /*1e10*/  ISETP.GE.U32.AND P0, PT, R6, 0x8, PT ;  /* 0x000000080600780c */ /* 0x000fe40003f06070 */
[----:B------:R-:W-:-:S04]  /*1e20*/  LOP3.LUT R21, R3, 0x7, RZ, 0xc0, !PT ;  /* 0x0000000703157812 */ /* 0x000fc800078ec0ff */
[----:B------:R-:W-:-:S07]  /*1e30*/  ISETP.NE.AND P1, PT, R21, RZ, PT ;  /* 0x000000ff1500720c */ /* 0x000fce0003f25270 */
[----:B------:R-:W-:Y:S06]  /*1e40*/  @!P0 BRA `(.L_x_130) ;  /* 0x0000000000888947 */ /* 0x000fec0003800000 */
[----:B------:R-:W0:Y:S01]  /*1e50*/  LDC.64 R6, c[0x0][0x390] ;  /* 0x0000e400ff067b82 */ /* 0x000e220000000a00 */
[----:B------:R-:W-:-:S05]  /*1e60*/  IMAD R16, R4, R3, R0 ;  /* 0x0000000304107224 */ /* 0x000fca00078e0200 */
[----:B------:R-:W-:-:S04]  /*1e70*/  IADD3 R12, PT, PT, R16, R3, RZ ;  /* 0x00000003100c7210 */ /* 0x000fc80007ffe0ff */
[----:B------:R-:W-:-:S04]  /*1e80*/  IADD3 R14, PT, PT, R12, R3, RZ ;  /* 0x000000030c0e7210 */ /* 0x000fc80007ffe0ff */
[----:B------:R-:W-:Y:S01]  /*1e90*/  IADD3 R18, PT, PT, R14, R3, RZ ;  /* 0x000000030e127210 */ /* 0x000fe20007ffe0ff */
[----:B0-----:R-:W-:-:S04]  /*1ea0*/  IMAD.WIDE.U32 R16, R16, 0x4, R6 ;  /* 0x0000000410107825 */ /* 0x001fc800078e0006 */
[--C-:B------:R-:W-:Y:S02]  /*1eb0*/  IMAD.WIDE.U32 R12, R12, 0x4, R6.reuse ;  /* 0x000000040c0c7825 */ /* 0x100fe400078e0006 */
[----:B------:R0:W2:Y:S02]  /*1ec0*/  LDG.E.CONSTANT R16, desc[UR6][R16.64] ;  /* 0x0000000610107981 */ /* 0x0000a4000c1e9900 */
[--C-:B------:R-:W-:Y:S01]  /*1ed0*/  IMAD.WIDE.U32 R14, R14, 0x4, R6.reuse ;  /* 0x000000040e0e7825 */ /* 0x100fe200078e0006 */
[CC--:B------:R-:W-:Y:S01]  /*1ee0*/  IADD3 R8, PT, PT, R18.reuse, R3.reuse, RZ ;  /* 0x0000000312087210 */ /* 0x0c0fe20007ffe0ff */
[----:B------:R1:W3:Y:S02]  /*1ef0*/  LDG.E.CONSTANT R20, desc[UR6][R12.64] ;  /* 0x000000060c147981 */ /* 0x0002e4000c1e9900 */
[--C-:B------:R-:W-:Y:S01]  /*1f00*/  IMAD.WIDE.U32 R18, R18, 0x4, R6.reuse ;  /* 0x0000000412127825 */ /* 0x100fe200078e0006 */
[CC--:B------:R-:W-:Y:S01]  /*1f10*/  IADD3 R10, PT, PT, R8.reuse, R3.reuse, RZ ;  /* 0x00000003080a7210 */ /* 0x0c0fe20007ffe0ff */
[----:B------:R2:W4:Y:S02]  /*1f20*/  LDG.E.CONSTANT R14, desc[UR6][R14.64] ;  /* 0x000000060e0e7981 */ /* 0x000524000c1e9900 */
[--C-:B------:R-:W-:Y:S01]  /*1f30*/  IMAD.WIDE.U32 R8, R8, 0x4, R6.reuse ;  /* 0x0000000408087825 */ /* 0x100fe200078e0006 */
[CC--:B------:R-:W-:Y:S01]  /*1f40*/  IADD3 R22, PT, PT, R10.reuse, R3.reuse, RZ ;  /* 0x000000030a167210 */ /* 0x0c0fe20007ffe0ff */
[----:B------:R-:W5:Y:S02]  /*1f50*/  LDG.E.CONSTANT R18, desc[UR6][R18.64] ;  /* 0x0000000612127981 */ /* 0x000f64000c1e9900 */
[--C-:B------:R-:W-:Y:S01]  /*1f60*/  IMAD.WIDE.U32 R10, R10, 0x4, R6.reuse ;  /* 0x000000040a0a7825 */ /* 0x100fe200078e0006 */
[C---:B0-----:R-:W-:Y:S01]  /*1f70*/  IADD3 R17, PT, PT, R22.reuse, R3, RZ ;  /* 0x0000000316117210 */ /* 0x041fe20007ffe0ff */
[----:B------:R-:W5:Y:S02]  /*1f80*/  LDG.E.CONSTANT R9, desc[UR6][R8.64] ;  /* 0x0000000608097981 */ /* 0x000f64000c1e9900 */
[----:B-1----:R-:W-:-:S02]  /*1f90*/  IMAD.WIDE.U32 R12, R22, 0x4, R6 ;  /* 0x00000004160c7825 */ /* 0x002fc400078e0006 */
[----:B------:R-:W5:Y:S02]  /*1fa0*/  LDG.E.CONSTANT R11, desc[UR6][R10.64] ;  /* 0x000000060a0b7981 */ /* 0x000f64000c1e9900 */
[----:B------:R-:W-:Y:S02]  /*1fb0*/  IMAD.WIDE.U32 R6, R17, 0x4, R6 ;  /* 0x0000000411067825 */ /* 0x000fe400078e0006 */
        /* <DEDUP_REMOVED lines=11> */
.L_x_130:
        /* <DEDUP_REMOVED lines=12> */
[----:B------:R-:W2:Y:S02]  /*2130*/  LDG.E.CONSTANT R10, desc[UR6][R10.64] ;  /* 0x000000060a0a7981 */ /* 0x000ea4000c1e9900 */
[--C-:B------:R-:W-:Y:S02]  /*2140*/  IMAD.WIDE.U32 R14, R14, 0x4, R6.reuse ;  /* 0x000000040e0e7825 */ /* 0x100fe400078e0006 */
[----:B------:R-:W3:Y:S02]  /*2150*/  LDG.E.CONSTANT R13, desc[UR6][R12.64] ;  /* 0x000000060c0d7981 */ /* 0x000ee4000c1e9900 */
[----:B------:R-:W-:Y:S02]  /*2160*/  IMAD.WIDE.U32 R6, R9, 0x4, R6 ;  /* 0x0000000409067825 */ /* 0x000fe400078e0006 */
[----:B------:R-:W4:Y:S04]  /*2170*/  LDG.E.CONSTANT R15, desc[UR6][R14.64] ;  /* 0x000000060e0f7981 */ /* 0x000f28000c1e9900 */
[----:B------:R-:W5:Y:S01]  /*2180*/  LDG.E.CONSTANT R7, desc[UR6][R6.64] ;  /* 0x0000000606077981 */ /* 0x000f62000c1e9900 */
[----:B------:R-:W-:Y:S01]  /*2190*/  IADD3 R4, PT, PT, R4, 0x4, RZ ;  /* 0x0000000404047810 */ /* 0x000fe20007ffe0ff */
[----:B--2---:R-:W-:-:S04]  /*21a0*/  FFMA R28, R5, R10, R28 ;  /* 0x0000000a051c7223 */ /* 0x004fc8000000001c */
[----:B---3--:R-:W-:-:S04]  /*21b0*/  FFMA R28, R5, R13, R28 ;  /* 0x0000000d051c7223 */ /* 0x008fc8000000001c */
[----:B----4-:R-:W-:-:S04]  /*21c0*/  FFMA R28, R5, R15, R28 ;  /* 0x0000000f051c7223 */ /* 0x010fc8000000001c */
[----:B-----5:R-:W-:-:S07]  /*21d0*/  FFMA R28, R5, R7, R28 ;  /* 0x00000007051c7223 */ /* 0x020fce000000001c */
.L_x_131:
[----:B------:R-:W-:Y:S05]  /*21e0*/  @!P1 BRA `(.L_x_127) ;  /* 0x0000000000289947 */ /* 0x000fea0003800000 */
[----:B------:R-:W0:Y:S01]  /*21f0*/  LDC.64 R6, c[0x0][0x390] ;  /* 0x0000e400ff067b82 */ /* 0x000e220000000a00 */
[----:B------:R-:W-:Y:S01]  /*2200*/  IMAD R9, R4, R3, R0 ;  /* 0x0000000304097224 */ /* 0x000fe200078e0200 */
[----:B------:R-:W-:-:S03]  /*2210*/  IADD3 R8, PT, PT, -R8, RZ, RZ ;  /* 0x000000ff08087210 */ /* 0x000fc60007ffe1ff */
[----:B0-----:R-:W-:-:S07]  /*2220*/  IMAD.WIDE.U32 R6, R9, 0x4, R6 ;  /* 0x0000000409067825 */ /* 0x001fce00078e0006 */
.L_x_132:
[----:B------:R0:W2:Y:S01]  /*2230*/  LDG.E.CONSTANT R4, desc[UR6][R6.64] ;  /* 0x0000000606047981 */ /* 0x0000a2000c1e9900 */
[----:B------:R-:W-:-:S04]  /*2240*/  IADD3 R8, PT, PT, R8, 0x1, RZ ;  /* 0x0000000108087810 */ /* 0x000fc80007ffe0ff */
[----:B------:R-:W-:Y:S01]  /*2250*/  ISETP.NE.AND P0, PT, R8, RZ, PT ;  /* 0x000000ff0800720c */ /* 0x000fe20003f05270 */
[----:B0-----:R-:W-:-:S04]  /*2260*/  IMAD.WIDE.U32 R6, R3, 0x4, R6 ;  /* 0x0000000403067825 */ /* 0x001fc800078e0006 */
[----:B--2---:R-:W-:-:S08]  /*2270*/  FFMA R28, R5, R4, R28 ;  /* 0x00000004051c7223 */ /* 0x004fd0000000001c */
[----:B------:R-:W-:Y:S05]  /*2280*/  @P0 BRA `(.L_x_132) ;  /* 0xfffffffc00e80947 */ /* 0x000fea000383ffff */
.L_x_127:
[----:B------:R-:W0:Y:S08]  /*2290*/  LDC.64 R4, c[0x0][0x3a0] ;  /* 0x0000e800ff047b82 */ /* 0x000e300000000a00 */
[----:B------:R-:W1:Y:S01]  /*22a0*/  LDC.64 R6, c[0x0][0x3b8] ;  /* 0x0000ee00ff067b82 */ /* 0x000e620000000a00 */
[----:B0-----:R-:W-:-:S06]  /*22b0*/  IMAD.WIDE.U32 R4, R0, 0x4, R4 ;  /* 0x0000000400047825 */ /* 0x001fcc00078e0004 */
[----:B------:R-:W2:Y:S01]  /*22c0*/  LDG.E.CONSTANT R5, desc[UR6][R4.64] ;  /* 0x0000000604057981 */ /* 0x000ea2000c1e9900 */
[----:B------:R-:W-:-:S04]  /*22d0*/  IMAD R3, R2, R3, R0 ;  /* 0x0000000302037224 */ /* 0x000fc800078e0200 */
[----:B-1----:R-:W-:-:S04]  /*22e0*/  IMAD.WIDE R2, R3, 0x4, R6 ;  /* 0x0000000403027825 */ /* 0x002fc800078e0206 */
[----:B--2---:R-:W-:-:S05]  /*22f0*/  FADD R28, R5, R28 ;  /* 0x0000001c051c7221 */ /* 0x004fca0000000000 */
[----:B------:R-:W-:-:S05]  /*2300*/  FMNMX R7, RZ, R28, !PT ;  /* 0x0000001cff077209 */ /* 0x000fca0007800000 */
[----:B------:R-:W-:Y:S01]  /*2310*/  STG.E desc[UR6][R2.64], R7 ;  /* 0x0000000702007986 */ /* 0x000fe2000c101906 */
[----:B------:R-:W-:Y:S05]  /*2320*/  EXIT ;  /* 0x000000000000794d */ /* 0x000fea0003800000 */
.L_x_133:
        /* <DEDUP_REMOVED lines=13> */
.L_x_351:


//--------------------- .text.sage_layer_kernel   --------------------------
	.section	.text.sage_layer_kernel,"ax",@progbits
	.align	128
        .global         sage_layer_kernel
        .type           sage_layer_kernel,@function
        .size           sage_layer_kernel,(.L_x_340 - sage_layer_kernel)
        .other          sage_layer_kernel,@"STO_CUDA_ENTRY STV_DEFAULT"
sage_layer_kernel:
.text.sage_layer_kernel:
        /* <DEDUP_REMOVED lines=10> */
[----:B------:R-:W-:Y:S01]  /*00a0*/  HFMA2 R3, -RZ, RZ, 0, 0 ;  /* 0x00000000ff037431 */ /* 0x000fe200000001ff */
[----:B0-----:R-:W-:-:S13]  /*00b0*/  ISETP.GE.AND P0, PT, R19, 0x1, PT ;  /* 0x000000011300780c */ /* 0x001fda0003f06270 */
[----:B-1----:R-:W-:Y:S05]  /*00c0*/  @!P0 BRA `(.L_x_134) ;  /* 0x0000000400c08947 */ /* 0x002fea0003800000 */
[C---:B------:R-:W-:Y:S01]  /*00d0*/  ISETP.GE.U32.AND P1, PT, R19.reuse, 0x8, PT ;  /* 0x000000081300780c */ /* 0x040fe20003f26070 */
[----:B------:R-:W-:Y:S01]  /*00e0*/  IMAD R21, R4, R19, RZ ;  /* 0x0000001304157224 */ /* 0x000fe200078e02ff */
[----:B------:R-:W-:Y:S02]  /*00f0*/  LOP3.LUT P2, R27, R19, 0x7, RZ, 0xc0, !PT ;  /* 0x00000007131b7812 */ /* 0x000fe4000784c0ff */
[----:B------:R-:W-:-:S09]  /*0100*/  CS2R R2, SRZ ;  /* 0x0000000000027805 */ /* 0x000fd2000001ff00 */
[----:B------:R-:W-:Y:S05]  /*0110*/  @!P1 BRA `(.L_x_135) ;  /* 0x0000000000ac9947 */ /* 0x000fea0003800000 */
[----:B------:R-:W-:Y:S01]  /*0120*/  LOP3.LUT R2, R19, 0x7ffffff8, RZ, 0xc0, !PT ;  /* 0x7ffffff813027812 */ /* 0x000fe200078ec0ff */
[----:B------:R-:W-:Y:S01]  /*0130*/  UMOV UR4, URZ ;  /* 0x000000ff00047c82 */ /* 0x000fe20008000000 */
[----:B------:R-:W-:-:S07]  /*0140*/  MOV R3, RZ ;  /* 0x000000ff00037202 */ /* 0x000fce0000000f00 */
.L_x_136:
[----:B------:R-:W0:Y:S01]  /*0150*/  LDC.64 R16, c[0x0][0x388] ;  /* 0x0000e200ff107b82 */ /* 0x000e220000000a00 */
[----:B------:R-:W-:-:S07]  /*0160*/  IMAD R9, R0, UR4, R5 ;  /* 0x0000000400097c24 */ /* 0x000fce000f8e0205 */
[----:B------:R-:W1:Y:S01]  /*0170*/  LDC.64 R6, c[0x0][0x380] ;  /* 0x0000e000ff067b82 */ /* 0x000e620000000a00 */
[----:B0-----:R-:W-:Y:S01]  /*0180*/  IMAD.WIDE R16, R9, 0x4, R16 ;  /* 0x0000000409107825 */ /* 0x001fe200078e0210 */
[----:B------:R-:W-:-:S04]  /*0190*/  IADD3 R9, PT, PT, R21, UR4, RZ ;  /* 0x0000000415097c10 */ /* 0x000fc8000fffe0ff */
[----:B------:R0:W2:Y:S01]  /*01a0*/  LDG.E.CONSTANT R18, desc[UR6][R16.64] ;  /* 0x0000000610127981 */ /* 0x0000a2000c1e9900 */
[----:B------:R-:W-:-:S04]  /*01b0*/  IMAD.WIDE R22, R0, 0x4, R16 ;  /* 0x0000000400167825 */ /* 0x000fc800078e0210 */
[----:B-1----:R-:W-:-:S04]  /*01c0*/  IMAD.WIDE.U32 R6, R9, 0x4, R6 ;  /* 0x0000000409067825 */ /* 0x002fc800078e0006 */
[C---:B------:R-:W-:Y:S01]  /*01d0*/  IMAD.WIDE R10, R0.reuse, 0x4, R22 ;  /* 0x00000004000a7825 */ /* 0x040fe200078e0216 */
[----:B------:R-:W2:Y:S04]  /*01e0*/  LDG.E.CONSTANT R20, desc[UR6][R6.64] ;  /* 0x0000000606147981 */ /* 0x000ea8000c1e9900 */
[----:B------:R-:W3:Y:S01]  /*01f0*/  LDG.E.CONSTANT R22, desc[UR6][R22.64] ;  /* 0x0000000616167981 */ /* 0x000ee2000c1e9900 */
[----:B------:R-:W-:-:S03]  /*0200*/  IMAD.WIDE R12, R0, 0x4, R10 ;  /* 0x00000004000c7825 */ /* 0x000fc600078e020a */
[----:B------:R1:W4:Y:S01]  /*0210*/  LDG.E.CONSTANT R25, desc[UR6][R10.64] ;  /* 0x000000060a197981 */ /* 0x000322000c1e9900 */
[----:B------:R-:W-:-:S03]  /*0220*/  IMAD.WIDE R8, R0, 0x4, R12 ;  /* 0x0000000400087825 */ /* 0x000fc600078e020c */
[----:B------:R-:W4:Y:S04]  /*0230*/  LDG.E.CONSTANT R24, desc[UR6][R6.64+0x8] ;  /* 0x0000080606187981 */ /* 0x000f28000c1e9900 */
[----:B------:R-:W3:Y:S01]  /*0240*/  LDG.E.CONSTANT R23, desc[UR6][R6.64+0x4] ;  /* 0x0000040606177981 */ /* 0x000ee2000c1e9900 */
[----:B------:R-:W-:-:S03]  /*0250*/  IMAD.WIDE R14, R0, 0x4, R8 ;  /* 0x00000004000e7825 */ /* 0x000fc600078e0208 */
[----:B------:R-:W5:Y:S04]  /*0260*/  LDG.E.CONSTANT R13, desc[UR6][R12.64] ;  /* 0x000000060c0d7981 */ /* 0x000f68000c1e9900 */
[----:B------:R-:W5:Y:S01]  /*0270*/  LDG.E.CONSTANT R26, desc[UR6][R6.64+0xc] ;  /* 0x00000c06061a7981 */ /* 0x000f62000c1e9900 */
[----:B0-----:R-:W-:-:S03]  /*0280*/  IMAD.WIDE R16, R0, 0x4, R14 ;  /* 0x0000000400107825 */ /* 0x001fc600078e020e */
[----:B------:R-:W5:Y:S04]  /*0290*/  LDG.E.CONSTANT R9, desc[UR6][R8.64] ;  /* 0x0000000608097981 */ /* 0x000f68000c1e9900 */
[----:B------:R-:W5:Y:S01]  /*02a0*/  LDG.E.CONSTANT R28, desc[UR6][R6.64+0x10] ;  /* 0x00001006061c7981 */ /* 0x000f62000c1e9900 */
[----:B-1----:R-:W-:-:S03]  /*02b0*/  IMAD.WIDE R10, R0, 0x4, R16 ;  /* 0x00000004000a7825 */ /* 0x002fc600078e0210 */
        /* <DEDUP_REMOVED lines=15> */
[----:B------:R-:W-:Y:S01]  /*03b0*/  FFMA R3, R14, R11, R9 ;  /* 0x0000000b0e037223 */ /* 0x000fe20000000009 */
[----:B------:R-:W-:Y:S06]  /*03c0*/  @P1 BRA `(.L_x_136) ;  /* 0xfffffffc00601947 */ /* 0x000fec000383ffff */
.L_x_135:
[----:B------:R-:W-:Y:S05]  /*03d0*/  @!P2 BRA `(.L_x_134) ;  /* 0x0000000000fca947 */ /* 0x000fea0003800000 */
[----:B------:R-:W-:Y:S02]  /*03e0*/  ISETP.GE.U32.AND P2, PT, R27, 0x4, PT ;  /* 0x000000041b00780c */ /* 0x000fe40003f46070 */
[----:B------:R-:W-:-:S04]  /*03f0*/  LOP3.LUT R18, R19, 0x3, RZ, 0xc0, !PT ;  /* 0x0000000313127812 */ /* 0x000fc800078ec0ff */
[----:B------:R-:W-:-:S07]  /*0400*/  ISETP.NE.AND P1, PT, R18, RZ, PT ;  /* 0x000000ff1200720c */ /* 0x000fce0003f25270 */
[----:B------:R-:W-:Y:S06]  /*0410*/  @!P2 BRA `(.L_x_137) ;  /* 0x00000000006ca947 */ /* 0x000fec0003800000 */
[----:B------:R-:W0:Y:S01]  /*0420*/  LDC.64 R8, c[0x0][0x388] ;  /* 0x0000e200ff087b82 */ /* 0x000e220000000a00 */
[----:B------:R-:W-:Y:S01]  /*0430*/  IMAD R13, R2, R0, R5 ;  /* 0x00000000020d7224 */ /* 0x000fe200078e0205 */
[C---:B------:R-:W-:Y:S01]  /*0440*/  IADD3 R12, P2, PT, R21.reuse, R2, RZ ;  /* 0x00000002150c7210 */ /* 0x040fe20007f5e0ff */
[----:B------:R-:W-:-:S05]  /*0450*/  IMAD.IADD R17, R21, 0x1, R2 ;  /* 0x0000000115117824 */ /* 0x000fca00078e0202 */
[----:B------:R-:W1:Y:S08]  /*0460*/  LDC.64 R10, c[0x0][0x380] ;  /* 0x0000e000ff0a7b82 */ /* 0x000e700000000a00 */
[----:B------:R-:W2:Y:S01]  /*0470*/  LDC.64 R6, c[0x0][0x380] ;  /* 0x0000e000ff067b82 */ /* 0x000ea20000000a00 */
[----:B0-----:R-:W-:Y:S01]  /*0480*/  IMAD.WIDE R8, R13, 0x4, R8 ;  /* 0x000000040d087825 */ /* 0x001fe200078e0208 */
[----:B------:R-:W-:-:S03]  /*0490*/  IADD3.X R13, PT, PT, RZ, RZ, RZ, P2, !PT ;  /* 0x000000ffff0d7210 */ /* 0x000fc600017fe4ff */
[----:B-1----:R-:W-:-:S04]  /*04a0*/  IMAD.WIDE.U32 R16, R17, 0x4, R10 ;  /* 0x0000000411107825 */ /* 0x002fc800078e000a */
[----:B------:R-:W-:Y:S02]  /*04b0*/  IMAD.WIDE R10, R0, 0x4, R8 ;  /* 0x00000004000a7825 */ /* 0x000fe400078e0208 */
[----:B------:R-:W3:Y:S01]  /*04c0*/  LDG.E.CONSTANT R16, desc[UR6][R16.64] ;  /* 0x0000000610107981 */ /* 0x000ee2000c1e9900 */
[----:B--2---:R-:W-:-:S03]  /*04d0*/  LEA R6, P2, R12, R6, 0x2 ;  /* 0x000000060c067211 */ /* 0x004fc600078410ff */
        /* <DEDUP_REMOVED lines=8> */
[----:B------:R-:W5:Y:S04]  /*0560*/  LDG.E.CONSTANT R14, desc[UR6][R14.64] ;  /* 0x000000060e0e7981 */ /* 0x000f68000c1e9900 */
[----:B------:R-:W5:Y:S01]  /*0570*/  LDG.E.CONSTANT R27, desc[UR6][R6.64+0xc] ;  /* 0x00000c06061b7981 */ /* 0x000f62000c1e9900 */
[----:B------:R-:W-:Y:S01]  /*0580*/  IADD3 R2, PT, PT, R2, 0x4, RZ ;  /* 0x0000000402027810 */ /* 0x000fe20007ffe0ff */
[----:B---3--:R-:W-:-:S04]  /*0590*/  FFMA R16, R16, R8, R3 ;  /* 0x0000000810107223 */ /* 0x008fc80000000003 */
[----:B--2---:R-:W-:-:S04]  /*05a0*/  FFMA R16, R23, R10, R16 ;  /* 0x0000000a17107223 */ /* 0x004fc80000000010 */
[----:B----4-:R-:W-:-:S04]  /*05b0*/  FFMA R16, R25, R12, R16 ;  /* 0x0000000c19107223 */ /* 0x010fc80000000010 */
[----:B-----5:R-:W-:-:S07]  /*05c0*/  FFMA R3, R27, R14, R16 ;  /* 0x0000000e1b037223 */ /* 0x020fce0000000010 */
.L_x_137:
[----:B------:R-:W-:Y:S05]  /*05d0*/  @!P1 BRA `(.L_x_134) ;  /* 0x00000000007c9947 */ /* 0x000fea0003800000 */
[----:B------:R-:W-:Y:S01]  /*05e0*/  ISETP.NE.AND P2, PT, R18, 0x1, PT ;  /* 0x000000011200780c */ /* 0x000fe20003f45270 */
[----:B------:R-:W0:Y:S01]  /*05f0*/  LDC.64 R14, c[0x0][0x380] ;  /* 0x0000e000ff0e7b82 */ /* 0x000e220000000a00 */
[----:B------:R-:W-:-:S04]  /*0600*/  LOP3.LUT R16, R19, 0x1, RZ, 0xc0, !PT ;  /* 0x0000000113107812 */ /* 0x000fc800078ec0ff */
[----:B------:R-:W-:-:S03]  /*0610*/  ISETP.NE.U32.AND P1, PT, R16, 0x1, PT ;  /* 0x000000011000780c */ /* 0x000fc60003f25070 */
[----:B------:R-:W1:Y:S04]  /*0620*/  LDC.64 R12, c[0x0][0x388] ;  /* 0x0000e200ff0c7b82 */ /* 0x000e680000000a00 */
[CC--:B------:R-:W-:Y:S02]  /*0630*/  @P2 IADD3 R17, PT, PT, R21.reuse, R2.reuse, RZ ;  /* 0x0000000215112210 */ /* 0x0c0fe40007ffe0ff */
[----:B------:R-:W-:Y:S02]  /*0640*/  @P2 IADD3 R16, P3, PT, R21, R2, RZ ;  /* 0x0000000215102210 */ /* 0x000fe40007f7e0ff */
[----:B------:R-:W2:Y:S03]  /*0650*/  @P2 LDC.64 R10, c[0x0][0x380] ;  /* 0x0000e000ff0a2b82 */ /* 0x000ea60000000a00 */
[----:B------:R-:W-:-:S05]  /*0660*/  @P2 IMAD.X R18, RZ, RZ, RZ, P3 ;  /* 0x000000ffff122224 */ /* 0x000fca00018e06ff */
[----:B------:R-:W3:Y:S01]  /*0670*/  LDC.64 R6, c[0x0][0x380] ;  /* 0x0000e000ff067b82 */ /* 0x000ee20000000a00 */
[----:B0-----:R-:W-:-:S04]  /*0680*/  @P2 IMAD.WIDE.U32 R14, R17, 0x4, R14 ;  /* 0x00000004110e2825 */ /* 0x001fc800078e000e */
[C---:B------:R-:W-:Y:S01]  /*0690*/  @P2 IMAD R17, R2.reuse, R0, R5 ;  /* 0x0000000002112224 */ /* 0x040fe200078e0205 */
[----:B------:R-:W-:Y:S01]  /*06a0*/  @P2 IADD3 R2, PT, PT, R2, 0x2, RZ ;  /* 0x0000000202022810 */ /* 0x000fe20007ffe0ff */
[----:B------:R-:W4:Y:S01]  /*06b0*/  @P2 LDG.E.CONSTANT R14, desc[UR6][R14.64] ;  /* 0x000000060e0e2981 */ /* 0x000f22000c1e9900 */
[----:B------:R-:W0:Y:S01]  /*06c0*/  LDC.64 R8, c[0x0][0x388] ;  /* 0x0000e200ff087b82 */ /* 0x000e220000000a00 */
[----:B-1----:R-:W-:Y:S01]  /*06d0*/  @P2 IMAD.WIDE R12, R17, 0x4, R12 ;  /* 0x00000004110c2825 */ /* 0x002fe200078e020c */
[----:B------:R-:W-:Y:S02]  /*06e0*/  @!P1 IADD3 R21, PT, PT, R21, R2, RZ ;  /* 0x0000000215159210 */ /* 0x000fe40007ffe0ff */
[----:B--2---:R-:W-:Y:S01]  /*06f0*/  @P2 LEA R10, P3, R16, R10, 0x2 ;  /* 0x0000000a100a2211 */ /* 0x004fe200078610ff */
[----:B------:R-:W-:Y:S02]  /*0700*/  @!P1 IMAD R23, R2, R0, R5 ;  /* 0x0000000002179224 */ /* 0x000fe400078e0205 */
[----:B------:R-:W4:Y:S01]  /*0710*/  @P2 LDG.E.CONSTANT R2, desc[UR6][R12.64] ;  /* 0x000000060c022981 */ /* 0x000f22000c1e9900 */
[----:B------:R-:W-:Y:S01]  /*0720*/  @P2 LEA.HI.X R11, R16, R11, R18, 0x2, P3 ;  /* 0x0000000b100b2211 */ /* 0x000fe200018f1412 */
[----:B------:R-:W-:-:S04]  /*0730*/  @P2 IMAD.WIDE R16, R0, 0x4, R12 ;  /* 0x0000000400102825 */ /* 0x000fc800078e020c */
[----:B---3--:R-:W-:Y:S01]  /*0740*/  @!P1 IMAD.WIDE.U32 R6, R21, 0x4, R6 ;  /* 0x0000000415069825 */ /* 0x008fe200078e0006 */
[----:B------:R-:W2:Y:S04]  /*0750*/  @P2 LDG.E.CONSTANT R11, desc[UR6][R10.64+0x4] ;  /* 0x000004060a0b2981 */ /* 0x000ea8000c1e9900 */
[----:B------:R-:W2:Y:S01]  /*0760*/  @P2 LDG.E.CONSTANT R16, desc[UR6][R16.64] ;  /* 0x0000000610102981 */ /* 0x000ea2000c1e9900 */
[----:B0-----:R-:W-:-:S03]  /*0770*/  @!P1 IMAD.WIDE R8, R23, 0x4, R8 ;  /* 0x0000000417089825 */ /* 0x001fc600078e0208 */
[----:B------:R-:W3:Y:S04]  /*0780*/  @!P1 LDG.E.CONSTANT R6, desc[UR6][R6.64] ;  /* 0x0000000606069981 */ /* 0x000ee8000c1e9900 */
[----:B------:R-:W3:Y:S01]  /*0790*/  @!P1 LDG.E.CONSTANT R8, desc[UR6][R8.64] ;  /* 0x0000000608089981 */ /* 0x000ee2000c1e9900 */
[----:B----4-:R-:W-:-:S04]  /*07a0*/  @P2 FFMA R2, R14, R2, R3 ;  /* 0x000000020e022223 */ /* 0x010fc80000000003 */
[----:B--2---:R-:W-:-:S04]  /*07b0*/  @P2 FFMA R3, R11, R16, R2 ;  /* 0x000000100b032223 */ /* 0x004fc80000000002 */
[----:B---3--:R-:W-:-:S07]  /*07c0*/  @!P1 FFMA R3, R6, R8, R3 ;  /* 0x0000000806039223 */ /* 0x008fce0000000003 */
.L_x_134:
[----:B------:R-:W0:Y:S01]  /*07d0*/  LDC.64 R6, c[0x0][0x3a0] ;  /* 0x0000e800ff067b82 */ /* 0x000e220000000a00 */
[----:B------:R-:W1:Y:S01]  /*07e0*/  LDCU UR4, c[0x0][0x3ec] ;  /* 0x00007d80ff0477ac */ /* 0x000e620008000800 */
[----:B0-----:R-:W-:-:S05]  /*07f0*/  IMAD.WIDE.U32 R6, R4, 0x4, R6 ;  /* 0x0000000404067825 */ /* 0x001fca00078e0006 */
[----:B------:R-:W1:Y:S04]  /*0800*/  LDG.E.CONSTANT R2, desc[UR6][R6.64] ;  /* 0x0000000606027981 */ /* 0x000e68000c1e9900 */
[----:B------:R-:W1:Y:S01]  /*0810*/  LDG.E.CONSTANT R9, desc[UR6][R6.64+0x4] ;  /* 0x0000040606097981 */ /* 0x000e62000c1e9900 */
[----:B------:R-:W-:Y:S02]  /*0820*/  MOV R14, RZ ;  /* 0x000000ff000e7202 */ /* 0x000fe40000000f00 */
[----:B-1----:R-:W-:-:S04]  /*0830*/  VIADDMNMX R0, R9, -R2, UR4, PT ;  /* 0x0000000409007e46 */ /* 0x002fc8000b800902 */
[----:B------:R-:W-:-:S13]  /*0840*/  ISETP.GE.AND P1, PT, R0, 0x1, PT ;  /* 0x000000010000780c */ /* 0x000fda0003f26270 */
[----:B------:R-:W-:Y:S05]  /*0850*/  @!P1 BRA `(.L_x_138) ;  /* 0x00000008001c9947 */ /* 0x000fea0003800000 */
[----:B------:R-:W-:Y:S01]  /*0860*/  IMAD.MOV.U32 R14, RZ, RZ, RZ ;  /* 0x000000ffff0e7224 */ /* 0x000fe200078e00ff */
[----:B------:R-:W-:Y:S06]  /*0870*/  @!P0 BRA `(.L_x_139) ;  /* 0x0000000400d88947 */ /* 0x000fec0003800000 */
[----:B------:R-:W-:Y:S01]  /*0880*/  HFMA2 R14, -RZ, RZ, 0, 0 ;  /* 0x00000000ff0e7431 */ /* 0x000fe200000001ff */
[----:B------:R-:W-:Y:S01]  /*0890*/  LOP3.LUT R6, R19, 0x7, RZ, 0xc0, !PT ;  /* 0x0000000713067812 */ /* 0x000fe200078ec0ff */
[----:B------:R-:W-:-:S06]  /*08a0*/  UMOV UR4, URZ ;  /* 0x000000ff00047c82 */ /* 0x000fcc0008000000 */
.L_x_144:
[----:B------:R-:W0:Y:S01]  /*08b0*/  LDC.64 R10, c[0x0][0x3a8] ;  /* 0x0000ea00ff0a7b82 */ /* 0x000e220000000a00 */
[----:B------:R-:W-:-:S05]  /*08c0*/  IADD3 R7, PT, PT, R2, UR4, RZ ;  /* 0x0000000402077c10 */ /* 0x000fca000fffe0ff */
[----:B0-----:R-:W-:Y:S02]  /*08d0*/  IMAD.WIDE R10, R7, 0x4, R10 ;  /* 0x00000004070a7825 */ /* 0x001fe400078e020a */
[----:B------:R-:W0:Y:S03]  /*08e0*/  LDC R7, c[0x0][0x3c8] ;  /* 0x0000f200ff077b82 */ /* 0x000e260000000800 */
[----:B------:R-:W2:Y:S01]  /*08f0*/  LDG.E.CONSTANT R8, desc[UR6][R10.64] ;  /* 0x000000060a087981 */ /* 0x000ea2000c1e9900 */
[----:B------:R-:W-:Y:S01]  /*0900*/  UIADD3 UR4, UPT, UPT, UR4, 0x1, URZ ;  /* 0x0000000104047890 */ /* 0x000fe2000fffe0ff */
[----:B------:R-:W-:-:S05]  /*0910*/  MOV R9, RZ ;  /* 0x000000ff00097202 */ /* 0x000fca0000000f00 */
[----:B------:R-:W-:Y:S02]  /*0920*/  ISETP.NE.AND P0, PT, R0, UR4, PT ;  /* 0x0000000400007c0c */ /* 0x000fe4000bf05270 */
[----:B0-----:R-:W-:Y:S01]  /*0930*/  ISETP.GE.U32.AND P1, PT, R7, 0x8, PT ;  /* 0x000000080700780c */ /* 0x001fe20003f26070 */
[----:B--2---:R-:W-:-:S12]  /*0940*/  IMAD R8, R8, R7, RZ ;  /* 0x0000000708087224 */ /* 0x004fd800078e02ff */
[----:B------:R-:W-:Y:S05]  /*0950*/  @!P1 BRA `(.L_x_140) ;  /* 0x0000000000b49947 */ /* 0x000fea0003800000 */
[----:B------:R-:W-:Y:S01]  /*0960*/  LOP3.LUT R9, R7, 0x7ffffff8, RZ, 0xc0, !PT ;  /* 0x7ffffff807097812 */ /* 0x000fe200078ec0ff */
[----:B------:R-:W-:Y:S01]  /*0970*/  IMAD.MOV.U32 R10, RZ, RZ, R8 ;  /* 0x000000ffff0a7224 */ /* 0x000fe200078e0008 */
[----:B------:R-:W-:Y:S02]  /*0980*/  MOV R11, R5 ;  /* 0x00000005000b7202 */ /* 0x000fe40000000f00 */
[----:B------:R-:W-:-:S07]  /*0990*/  IADD3 R20, PT, PT, -R9, RZ, RZ ;  /* 0x000000ff09147210 */ /* 0x000fce0007ffe1ff */
.L_x_141:
[----:B------:R-:W0:Y:S08]  /*09a0*/  LDC.64 R12, c[0x0][0x380] ;  /* 0x0000e000ff0c7b82 */ /* 0x000e300000000a00 */
[----:B------:R-:W1:Y:S08]  /*09b0*/  LDC.64 R22, c[0x0][0x390] ;  /* 0x0000e400ff167b82 */ /* 0x000e700000000a00 */
[----:B------:R-:W2:Y:S01]  /*09c0*/  LDC R21, c[0x0][0x3cc] ;  /* 0x0000f300ff157b82 */ /* 0x000ea20000000800 */
[----:B0-----:R-:W-:-:S05]  /*09d0*/  IMAD.WIDE R12, R10, 0x4, R12 ;  /* 0x000000040a0c7825 */ /* 0x001fca00078e020c */
[----:B------:R-:W3:Y:S01]  /*09e0*/  LDG.E.CONSTANT R15, desc[UR6][R12.64] ;  /* 0x000000060c0f7981 */ /* 0x000ee2000c1e9900 */
[----:B-1----:R-:W-:-:S03]  /*09f0*/  IMAD.WIDE R22, R11, 0x4, R22 ;  /* 0x000000040b167825 */ /* 0x002fc600078e0216 */
[----:B------:R-:W4:Y:S04]  /*0a00*/  LDG.E.CONSTANT R18, desc[UR6][R12.64+0x4] ;  /* 0x000004060c127981 */ /* 0x000f28000c1e9900 */
[----:B------:R2:W3:Y:S04]  /*0a10*/  LDG.E.CONSTANT R28, desc[UR6][R22.64] ;  /* 0x00000006161c7981 */ /* 0x0004e8000c1e9900 */
[----:B------:R-:W5:Y:S01]  /*0a20*/  LDG.E.CONSTANT R26, desc[UR6][R12.64+0x8] ;  /* 0x000008060c1a7981 */ /* 0x000f62000c1e9900 */
[----:B--2---:R-:W-:-:S05]  /*0a30*/  IMAD.WIDE R22, R21, 0x4, R22 ;  /* 0x0000000415167825 */ /* 0x004fca00078e0216 */
[----:B------:R-:W4:Y:S01]  /*0a40*/  LDG.E.CONSTANT R19, desc[UR6][R22.64] ;  /* 0x0000000616137981 */ /* 0x000f22000c1e9900 */
[----:B------:R-:W-:-:S05]  /*0a50*/  IMAD.WIDE R24, R21, 0x4, R22 ;  /* 0x0000000415187825 */ /* 0x000fca00078e0216 */
[----:B------:R-:W5:Y:S01]  /*0a60*/  LDG.E.CONSTANT R27, desc[UR6][R24.64] ;  /* 0x00000006181b7981 */ /* 0x000f62000c1e9900 */
[----:B------:R-:W-:-:S03]  /*0a70*/  IMAD.WIDE R16, R21, 0x4, R24 ;  /* 0x0000000415107825 */ /* 0x000fc600078e0218 */
[----:B------:R-:W2:Y:S01]  /*0a80*/  LDG.E.CONSTANT R25, desc[UR6][R12.64+0x14] ;  /* 0x000014060c197981 */ /* 0x000ea2000c1e9900 */
[----:B---3--:R-:W-:Y:S01]  /*0a90*/  FFMA R29, R15, R28, R14 ;  /* 0x0000001c0f1d7223 */ /* 0x008fe2000000000e */
[C---:B------:R-:W-:Y:S02]  /*0aa0*/  IMAD.WIDE R14, R21.reuse, 0x4, R16 ;  /* 0x00000004150e7825 */ /* 0x040fe400078e0210 */
[----:B------:R4:W3:Y:S02]  /*0ab0*/  LDG.E.CONSTANT R28, desc[UR6][R16.64] ;  /* 0x00000006101c7981 */ /* 0x0008e4000c1e9900 */
[----:B----4-:R-:W-:Y:S01]  /*0ac0*/  FFMA R17, R18, R19, R29 ;  /* 0x0000001312117223 */ /* 0x010fe2000000001d */
[C---:B------:R-:W-:Y:S01]  /*0ad0*/  IMAD.WIDE R18, R21.reuse, 0x4, R14 ;  /* 0x0000000415127825 */ /* 0x040fe200078e020e */
[----:B------:R-:W3:Y:S03]  /*0ae0*/  LDG.E.CONSTANT R29, desc[UR6][R12.64+0xc] ;  /* 0x00000c060c1d7981 */ /* 0x000ee6000c1e9900 */
[----:B-----5:R-:W-:Y:S01]  /*0af0*/  FFMA R26, R26, R27, R17 ;  /* 0x0000001b1a1a7223 */ /* 0x020fe20000000011 */
[----:B------:R-:W4:Y:S01]  /*0b00*/  LDG.E.CONSTANT R14, desc[UR6][R14.64] ;  /* 0x000000060e0e7981 */ /* 0x000f22000c1e9900 */
[----:B------:R-:W-:-:S03]  /*0b10*/  IMAD.WIDE R22, R21, 0x4, R18 ;  /* 0x0000000415167825 */ /* 0x000fc600078e0212 */
[----:B------:R-:W4:Y:S04]  /*0b20*/  LDG.E.CONSTANT R27, desc[UR6][R12.64+0x10] ;  /* 0x000010060c1b7981 */ /* 0x000f28000c1e9900 */
[----:B------:R-:W2:Y:S01]  /*0b30*/  LDG.E.CONSTANT R18, desc[UR6][R18.64] ;  /* 0x0000000612127981 */ /* 0x000ea2000c1e9900 */
[----:B------:R-:W-:-:S03]  /*0b40*/  IMAD.WIDE R16, R21, 0x4, R22 ;  /* 0x0000000415107825 */ /* 0x000fc600078e0216 */
[----:B------:R-:W5:Y:S04]  /*0b50*/  LDG.E.CONSTANT R24, desc[UR6][R22.64] ;  /* 0x0000000616187981 */ /* 0x000f68000c1e9900 */
[----:B------:R-:W5:Y:S04]  /*0b60*/  LDG.E.CONSTANT R15, desc[UR6][R12.64+0x18] ;  /* 0x000018060c0f7981 */ /* 0x000f68000c1e9900 */
[----:B------:R-:W5:Y:S04]  /*0b70*/  LDG.E.CONSTANT R19, desc[UR6][R12.64+0x1c] ;  /* 0x00001c060c137981 */ /* 0x000f68000c1e9900 */
[----:B------:R-:W5:Y:S01]  /*0b80*/  LDG.E.CONSTANT R16, desc[UR6][R16.64] ;  /* 0x0000000610107981 */ /* 0x000f62000c1e9900 */
[----:B------:R-:W-:-:S04]  /*0b90*/  IADD3 R20, PT, PT, R20, 0x8, RZ ;  /* 0x0000000814147810 */ /* 0x000fc80007ffe0ff */
[----:B------:R-:W-:Y:S01]  /*0ba0*/  ISETP.NE.AND P1, PT, R20, RZ, PT ;  /* 0x000000ff1400720c */ /* 0x000fe20003f25270 */
[----:B------:R-:W-:Y:S01]  /*0bb0*/  IMAD R11, R21, 0x8, R11 ;  /* 0x00000008150b7824 */ /* 0x000fe200078e020b */
[----:B------:R-:W-:Y:S01]  /*0bc0*/  IADD3 R10, PT, PT, R10, 0x8, RZ ;  /* 0x000000080a0a7810 */ /* 0x000fe20007ffe0ff */
[----:B---3--:R-:W-:-:S04]  /*0bd0*/  FFMA R26, R29, R28, R26 ;  /* 0x0000001c1d1a7223 */ /* 0x008fc8000000001a */
[----:B----4-:R-:W-:-:S04]  /*0be0*/  FFMA R14, R27, R14, R26 ;  /* 0x0000000e1b0e7223 */ /* 0x010fc8000000001a */
[----:B--2---:R-:W-:-:S04]  /*0bf0*/  FFMA R14, R25, R18, R14 ;  /* 0x00000012190e7223 */ /* 0x004fc8000000000e */
[----:B-----5:R-:W-:-:S04]  /*0c00*/  FFMA R14, R15, R24, R14 ;  /* 0x000000180f0e7223 */ /* 0x020fc8000000000e */
[----:B------:R-:W-:Y:S01]  /*0c10*/  FFMA R14, R19, R16, R14 ;  /* 0x00000010130e7223 */ /* 0x000fe2000000000e */
[----:B------:R-:W-:Y:S06]  /*0c20*/  @P1 BRA `(.L_x_141) ;  /* 0xfffffffc005c1947 */ /* 0x000fec000383ffff */
.L_x_140:
[----:B------:R-:W-:-:S13]  /*0c30*/  ISETP.NE.AND P1, PT, R6, RZ, PT ;  /* 0x000000ff0600720c */ /* 0x000fda0003f25270 */
[----:B------:R-:W-:Y:S05]  /*0c40*/  @!P1 BRA `(.L_x_142) ;  /* 0x0000000000e09947 */ /* 0x000fea0003800000 */
[----:B------:R-:W-:Y:S02]  /*0c50*/  IADD3 R10, PT, PT, R6, -0x1, RZ ;  /* 0xffffffff060a7810 */ /* 0x000fe40007ffe0ff */
[----:B------:R-:W-:Y:S02]  /*0c60*/  LOP3.LUT P2, R22, R7, 0x3, RZ, 0xc0, !PT ;  /* 0x0000000307167812 */ /* 0x000fe4000784c0ff */
[----:B------:R-:W-:-:S13]  /*0c70*/  ISETP.GE.U32.AND P1, PT, R10, 0x3, PT ;  /* 0x000000030a00780c */ /* 0x000fda0003f26070 */
[----:B------:R-:W-:Y:S05]  /*0c80*/  @!P1 BRA `(.L_x_143) ;  /* 0x00000000005c9947 */ /* 0x000fea0003800000 */
[----:B------:R-:W0:Y:S01]  /*0c90*/  LDC R21, c[0x0][0x3cc] ;  /* 0x0000f300ff157b82 */ /* 0x000e220000000800 */
[----:B------:R-:W-:-:S07]  /*0ca0*/  IADD3 R15, PT, PT, R8, R9, RZ ;  /* 0x00000009080f7210 */ /* 0x000fce0007ffe0ff */
[----:B------:R-:W1:Y:S08]  /*0cb0*/  LDC.64 R12, c[0x0][0x390] ;  /* 0x0000e400ff0c7b82 */ /* 0x000e700000000a00 */
[----:B------:R-:W2:Y:S01]  /*0cc0*/  LDC.64 R10, c[0x0][0x380] ;  /* 0x0000e000ff0a7b82 */ /* 0x000ea20000000a00 */
[----:B0-----:R-:W-:-:S04]  /*0cd0*/  IMAD R17, R9, R21, R5 ;  /* 0x0000001509117224 */ /* 0x001fc800078e0205 */
[----:B-1----:R-:W-:-:S04]  /*0ce0*/  IMAD.WIDE R12, R17, 0x4, R12 ;  /* 0x00000004110c7825 */ /* 0x002fc800078e020c */
[----:B------:R-:W-:Y:S02]  /*0cf0*/  IMAD.WIDE R16, R21, 0x4, R12 ;  /* 0x0000000415107825 */ /* 0x000fe400078e020c */
[----:B------:R-:W3:Y:S02]  /*0d00*/  LDG.E.CONSTANT R12, desc[UR6][R12.64] ;  /* 0x000000060c0c7981 */ /* 0x000ee4000c1e9900 */
[----:B--2---:R-:W-:-:S04]  /*0d10*/  IMAD.WIDE R10, R15, 0x4, R10 ;  /* 0x000000040f0a7825 */ /* 0x004fc800078e020a */
[C---:B------:R-:W-:Y:S01]  /*0d20*/  IMAD.WIDE R18, R21.reuse, 0x4, R16 ;  /* 0x0000000415127825 */ /* 0x040fe200078e0210 */
[----:B------:R-:W3:Y:S04]  /*0d30*/  LDG.E.CONSTANT R15, desc[UR6][R10.64] ;  /* 0x000000060a0f7981 */ /* 0x000ee8000c1e9900 */
[----:B------:R-:W2:Y:S01]  /*0d40*/  LDG.E.CONSTANT R16, desc[UR6][R16.64] ;  /* 0x0000000610107981 */ /* 0x000ea2000c1e9900 */
[----:B------:R-:W-:-:S03]  /*0d50*/  IMAD.WIDE R20, R21, 0x4, R18 ;  /* 0x0000000415147825 */ /* 0x000fc600078e0212 */
[----:B------:R-:W2:Y:S04]  /*0d60*/  LDG.E.CONSTANT R24, desc[UR6][R10.64+0x4] ;  /* 0x000004060a187981 */ /* 0x000ea8000c1e9900 */
[----:B------:R-:W4:Y:S04]  /*0d70*/  LDG.E.CONSTANT R23, desc[UR6][R18.64] ;  /* 0x0000000612177981 */ /* 0x000f28000c1e9900 */
[----:B------:R-:W4:Y:S04]  /*0d80*/  LDG.E.CONSTANT R26, desc[UR6][R10.64+0x8] ;  /* 0x000008060a1a7981 */ /* 0x000f28000c1e9900 */
[----:B------:R-:W5:Y:S04]  /*0d90*/  LDG.E.CONSTANT R28, desc[UR6][R10.64+0xc] ;  /* 0x00000c060a1c7981 */ /* 0x000f68000c1e9900 */
[----:B------:R-:W5:Y:S01]  /*0da0*/  LDG.E.CONSTANT R20, desc[UR6][R20.64] ;  /* 0x0000000614147981 */ /* 0x000f62000c1e9900 */
[----:B------:R-:W-:-:S02]  /*0db0*/  VIADD R9, R9, 0x4 ;  /* 0x0000000409097836 */ /* 0x000fc40000000000 */
[----:B---3--:R-:W-:-:S04]  /*0dc0*/  FFMA R15, R15, R12, R14 ;  /* 0x0000000c0f0f7223 */ /* 0x008fc8000000000e */
[----:B--2---:R-:W-:-:S04]  /*0dd0*/  FFMA R15, R24, R16, R15 ;  /* 0x00000010180f7223 */ /* 0x004fc8000000000f */
[----:B----4-:R-:W-:-:S04]  /*0de0*/  FFMA R15, R26, R23, R15 ;  /* 0x000000171a0f7223 */ /* 0x010fc8000000000f */
[----:B-----5:R-:W-:-:S07]  /*0df0*/  FFMA R14, R28, R20, R15 ;  /* 0x000000141c0e7223 */ /* 0x020fce000000000f */
.L_x_143:
[----:B------:R-:W-:Y:S05]  /*0e00*/  @!P2 BRA `(.L_x_142) ;  /* 0x000000000070a947 */ /* 0x000fea0003800000 */
[----:B------:R-:W-:Y:S02]  /*0e10*/  ISETP.NE.AND P1, PT, R22, 0x1, PT ;  /* 0x000000011600780c */ /* 0x000fe40003f25270 */
[----:B------:R-:W-:-:S04]  /*0e20*/  LOP3.LUT R7, R7, 0x1, RZ, 0xc0, !PT ;  /* 0x0000000107077812 */ /* 0x000fc800078ec0ff */
[----:B------:R-:W-:-:S07]  /*0e30*/  ISETP.NE.U32.AND P2, PT, R7, 0x1, PT ;  /* 0x000000010700780c */ /* 0x000fce0003f45070 */
[----:B------:R-:W0:Y:S01]  /*0e40*/  @P1 LDC R20, c[0x0][0x3cc] ;  /* 0x0000f300ff141b82 */ /* 0x000e220000000800 */
[----:B------:R-:W-:-:S07]  /*0e50*/  @P1 IADD3 R7, PT, PT, R8, R9, RZ ;  /* 0x0000000908071210 */ /* 0x000fce0007ffe0ff */
[----:B------:R-:W1:Y:S08]  /*0e60*/  @P1 LDC.64 R18, c[0x0][0x390] ;  /* 0x0000e400ff121b82 */ /* 0x000e700000000a00 */
[----:B------:R-:W2:Y:S08]  /*0e70*/  @P1 LDC.64 R16, c[0x0][0x380] ;  /* 0x0000e000ff101b82 */ /* 0x000eb00000000a00 */
[----:B------:R-:W3:Y:S01]  /*0e80*/  @!P2 LDC R22, c[0x0][0x3cc] ;  /* 0x0000f300ff16ab82 */ /* 0x000ee20000000800 */
[C---:B0-----:R-:W-:Y:S01]  /*0e90*/  @P1 IMAD R15, R9.reuse, R20, R5 ;  /* 0x00000014090f1224 */ /* 0x041fe200078e0205 */
[----:B------:R-:W-:-:S06]  /*0ea0*/  @P1 IADD3 R9, PT, PT, R9, 0x2, RZ ;  /* 0x0000000209091810 */ /* 0x000fcc0007ffe0ff */
[----:B------:R-:W0:Y:S01]  /*0eb0*/  @!P2 LDC.64 R10, c[0x0][0x380] ;  /* 0x0000e000ff0aab82 */ /* 0x000e220000000a00 */
[----:B-1----:R-:W-:Y:S01]  /*0ec0*/  @P1 IMAD.WIDE R18, R15, 0x4, R18 ;  /* 0x000000040f121825 */ /* 0x002fe200078e0212 */
[----:B------:R-:W-:-:S06]  /*0ed0*/  @!P2 IADD3 R15, PT, PT, R8, R9, RZ ;  /* 0x00000009080fa210 */ /* 0x000fcc0007ffe0ff */
[----:B------:R-:W1:Y:S01]  /*0ee0*/  @!P2 LDC.64 R12, c[0x0][0x390] ;  /* 0x0000e400ff0cab82 */ /* 0x000e620000000a00 */
[----:B--2---:R-:W-:Y:S02]  /*0ef0*/  @P1 IMAD.WIDE R16, R7, 0x4, R16 ;  /* 0x0000000407101825 */ /* 0x004fe400078e0210 */
[----:B------:R-:W2:Y:S02]  /*0f00*/  @P1 LDG.E.CONSTANT R7, desc[UR6][R18.64] ;  /* 0x0000000612071981 */ /* 0x000ea4000c1e9900 */
[----:B------:R-:W-:Y:S02]  /*0f10*/  @P1 IMAD.WIDE R20, R20, 0x4, R18 ;  /* 0x0000000414141825 */ /* 0x000fe400078e0212 */
[----:B------:R-:W2:Y:S02]  /*0f20*/  @P1 LDG.E.CONSTANT R23, desc[UR6][R16.64] ;  /* 0x0000000610171981 */ /* 0x000ea4000c1e9900 */
[----:B---3--:R-:W-:Y:S02]  /*0f30*/  @!P2 IMAD R9, R9, R22, R5 ;  /* 0x000000160909a224 */ /* 0x008fe400078e0205 */
[----:B------:R-:W3:Y:S04]  /*0f40*/  @P1 LDG.E.CONSTANT R8, desc[UR6][R16.64+0x4] ;  /* 0x0000040610081981 */ /* 0x000ee8000c1e9900 */
[----:B------:R-:W3:Y:S01]  /*0f50*/  @P1 LDG.E.CONSTANT R20, desc[UR6][R20.64] ;  /* 0x0000000614141981 */ /* 0x000ee2000c1e9900 */
[----:B0-----:R-:W-:-:S06]  /*0f60*/  @!P2 IMAD.WIDE R10, R15, 0x4, R10 ;  /* 0x000000040f0aa825 */ /* 0x001fcc00078e020a */
[----:B------:R-:W4:Y:S01]  /*0f70*/  @!P2 LDG.E.CONSTANT R11, desc[UR6][R10.64] ;  /* 0x000000060a0ba981 */ /* 0x000f22000c1e9900 */
[----:B-1----:R-:W-:-:S06]  /*0f80*/  @!P2 IMAD.WIDE R12, R9, 0x4, R12 ;  /* 0x00000004090ca825 */ /* 0x002fcc00078e020c */
[----:B------:R-:W4:Y:S01]  /*0f90*/  @!P2 LDG.E.CONSTANT R12, desc[UR6][R12.64] ;  /* 0x000000060c0ca981 */ /* 0x000f22000c1e9900 */
[----:B--2---:R-:W-:-:S04]  /*0fa0*/  @P1 FFMA R7, R23, R7, R14 ;  /* 0x0000000717071223 */ /* 0x004fc8000000000e */
[----:B---3--:R-:W-:-:S04]  /*0fb0*/  @P1 FFMA R14, R8, R20, R7 ;  /* 0x00000014080e1223 */ /* 0x008fc80000000007 */
[----:B----4-:R-:W-:-:S07]  /*0fc0*/  @!P2 FFMA R14, R11, R12, R14 ;  /* 0x0000000c0b0ea223 */ /* 0x010fce000000000e */
.L_x_142:
[----:B------:R-:W-:Y:S05]  /*0fd0*/  @P0 BRA `(.L_x_144) ;  /* 0xfffffff800340947 */ /* 0x000fea000383ffff */
.L_x_139:
[----:B------:R-:W-:Y:S01]  /*0fe0*/  I2FP.F32.S32 R9, R0 ;  /* 0x0000000000097245 */ /* 0x000fe20000201400 */
        /* <DEDUP_REMOVED lines=11> */
[----:B------:R-:W-:Y:S05]  /*10a0*/  CALL.REL.NOINC `($__internal_5_$__cuda_sm3x_div_rn_noftz_f32_slowpath) ;  /* 0x0000000000fc7944 */ /* 0x000fea0003c00000 */
.L_x_146:
[----:B------:R-:W-:Y:S05]  /*10b0*/  BSYNC.RECONVERGENT B0 ;  /* 0x0000000000007941 */ /* 0x000fea0003800200 */
.L_x_145:
[----:B------:R-:W-:-:S07]  /*10c0*/  IMAD.MOV.U32 R14, RZ, RZ, R0 ;  /* 0x000000ffff0e7224 */ /* 0x000fce00078e0000 */
.L_x_138:
[----:B------:R-:W-:Y:S01]  /*10d0*/  FADD R14, R14, R3 ;  /* 0x000000030e0e7221 */ /* 0x000fe20000000000 */
[----:B------:R-:W-:Y:S03]  /*10e0*/  BSSY.RECONVERGENT B0, `(.L_x_147) ;  /* 0x000000d000007945 */ /* 0x000fe60003800200 */
[----:B------:R-:W-:-:S04]  /*10f0*/  FFMA R0, R14, R14, 9.9999999747524270788e-07 ;  /* 0x358637bd0e007423 */ /* 0x000fc8000000000e */
[----:B------:R0:W1:Y:S01]  /*1100*/  MUFU.RSQ R3, R0 ;  /* 0x0000000000037308 */ /* 0x0000620000001400 */
[----:B------:R-:W-:-:S04]  /*1110*/  IADD3 R2, PT, PT, R0, -0xd000000, RZ ;  /* 0xf300000000027810 */ /* 0x000fc80007ffe0ff */
[----:B------:R-:W-:-:S13]  /*1120*/  ISETP.GT.U32.AND P0, PT, R2, 0x727fffff, PT ;  /* 0x727fffff0200780c */ /* 0x000fda0003f04070 */
[----:B01----:R-:W-:Y:S05]  /*1130*/  @!P0 BRA `(.L_x_148) ;  /* 0x00000000000c8947 */ /* 0x003fea0003800000 */
[----:B------:R-:W-:-:S07]  /*1140*/  MOV R9, 0x1160 ;  /* 0x0000116000097802 */ /* 0x000fce0000000f00 */
[----:B------:R-:W-:Y:S05]  /*1150*/  CALL.REL.NOINC `($__internal_4_$__cuda_sm20_sqrt_rn_f32_slowpath) ;  /* 0x0000000000747944 */ /* 0x000fea0003c00000 */
[----:B------:R-:W-:Y:S05]  /*1160*/  BRA `(.L_x_149) ;  /* 0x0000000000107947 */ /* 0x000fea0003800000 */
.L_x_148:
[----:B------:R-:W-:Y:S01]  /*1170*/  FMUL.FTZ R7, R0, R3 ;  /* 0x0000000300077220 */ /* 0x000fe20000410000 */
[----:B------:R-:W-:-:S03]  /*1180*/  FMUL.FTZ R2, R3, 0.5 ;  /* 0x3f00000003027820 */ /* 0x000fc60000410000 */
[----:B------:R-:W-:-:S04]  /*1190*/  FFMA R0, -R7, R7, R0 ;  /* 0x0000000707007223 */ /* 0x000fc80000000100 */
[----:B------:R-:W-:-:S07]  /*11a0*/  FFMA R7, R0, R2, R7 ;  /* 0x0000000200077223 */ /* 0x000fce0000000007 */
.L_x_149:
[----:B------:R-:W-:Y:S05]  /*11b0*/  BSYNC.RECONVERGENT B0 ;  /* 0x0000000000007941 */ /* 0x000fea0003800200 */
.L_x_147:
[----:B------:R-:W0:Y:S01]  /*11c0*/  MUFU.RCP R0, R7 ;  /* 0x0000000700007308 */ /* 0x000e220000001000 */
[----:B------:R-:W-:Y:S07]  /*11d0*/  BSSY.RECONVERGENT B0, `(.L_x_150) ;  /* 0x000000a000007945 */ /* 0x000fee0003800200 */
[----:B------:R-:W1:Y:S01]  /*11e0*/  FCHK P0, R14, R7 ;  /* 0x000000070e007302 */ /* 0x000e620000000000 */
[----:B0-----:R-:W-:-:S04]  /*11f0*/  FFMA R3, R0, -R7, 1 ;  /* 0x3f80000000037423 */ /* 0x001fc80000000807 */
[----:B------:R-:W-:-:S04]  /*1200*/  FFMA R3, R0, R3, R0 ;  /* 0x0000000300037223 */ /* 0x000fc80000000000 */
[----:B------:R-:W-:-:S04]  /*1210*/  FFMA R0, R14, R3, RZ ;  /* 0x000000030e007223 */ /* 0x000fc800000000ff */
[----:B------:R-:W-:-:S04]  /*1220*/  FFMA R2, R0, -R7, R14 ;  /* 0x8000000700027223 */ /* 0x000fc8000000000e */
[----:B------:R-:W-:Y:S01]  /*1230*/  FFMA R0, R3, R2, R0 ;  /* 0x0000000203007223 */ /* 0x000fe20000000000 */
[----:B-1----:R-:W-:Y:S06]  /*1240*/  @!P0 BRA `(.L_x_151) ;  /* 0x0000000000088947 */ /* 0x002fec0003800000 */
[----:B------:R-:W-:-:S07]  /*1250*/  MOV R2, 0x1270 ;  /* 0x0000127000027802 */ /* 0x000fce0000000f00 */
[----:B------:R-:W-:Y:S05]  /*1260*/  CALL.REL.NOINC `($__internal_5_$__cuda_sm3x_div_rn_noftz_f32_slowpath) ;  /* 0x00000000008c7944 */ /* 0x000fea0003c00000 */
.L_x_151:
[----:B------:R-:W-:Y:S05]  /*1270*/  BSYNC.RECONVERGENT B0 ;  /* 0x0000000000007941 */ /* 0x000fea0003800200 */
.L_x_150:
[----:B------:R-:W0:Y:S01]  /*1280*/  LDC.64 R2, c[0x0][0x398] ;  /* 0x0000e600ff027b82 */ /* 0x000e220000000a00 */
[----:B------:R-:W1:Y:S07]  /*1290*/  LDCU UR4, c[0x0][0x3cc] ;  /* 0x00007980ff0477ac */ /* 0x000e6e0008000800 */
[----:B------:R-:W2:Y:S01]  /*12a0*/  LDC.64 R6, c[0x0][0x3b8] ;  /* 0x0000ee00ff067b82 */ /* 0x000ea20000000a00 */
[----:B0-----:R-:W-:-:S06]  /*12b0*/  IMAD.WIDE.U32 R2, R5, 0x4, R2 ;  /* 0x0000000405027825 */ /* 0x001fcc00078e0002 */
[----:B------:R-:W3:Y:S01]  /*12c0*/  LDG.E.CONSTANT R3, desc[UR6][R2.64] ;  /* 0x0000000602037981 */ /* 0x000ee2000c1e9900 */
[----:B-1----:R-:W-:-:S04]  /*12d0*/  IMAD R5, R4, UR4, R5 ;  /* 0x0000000404057c24 */ /* 0x002fc8000f8e0205 */
[----:B--2---:R-:W-:-:S04]  /*12e0*/  IMAD.WIDE R4, R5, 0x4, R6 ;  /* 0x0000000405047825 */ /* 0x004fc800078e0206 */
[----:B---3--:R-:W-:-:S05]  /*12f0*/  FADD R0, R3, R0 ;  /* 0x0000000003007221 */ /* 0x008fca0000000000 */
[----:B------:R-:W-:-:S05]  /*1300*/  FMNMX R7, RZ, R0, !PT ;  /* 0x00000000ff077209 */ /* 0x000fca0007800000 */
[----:B------:R-:W-:Y:S01]  /*1310*/  STG.E desc[UR6][R4.64], R7 ;  /* 0x0000000704007986 */ /* 0x000fe2000c101906 */
[----:B------:R-:W-:Y:S05]  /*1320*/  EXIT ;  /* 0x000000000000794d */ /* 0x000fea0003800000 */
        .weak           $__internal_4_$__cuda_sm20_sqrt_rn_f32_slowpath
        .type           $__internal_4_$__cuda_sm20_sqrt_rn_f32_slowpath,@function
        .size           $__internal_4_$__cuda_sm20_sqrt_rn_f32_slowpath,($__internal_5_$__cuda_sm3x_div_rn_noftz_f32_slowpath - $__internal_4_$__cuda_sm20_sqrt_rn_f32_slowpath)
$__internal_4_$__cuda_sm20_sqrt_rn_f32_slowpath:
[----:B------:R-:W-:-:S13]  /*1330*/  LOP3.LUT P0, RZ, R0, 0x7fffffff, RZ, 0xc0, !PT ;  /* 0x7fffffff00ff7812 */ /* 0x000fda000780c0ff */
[----:B------:R-:W-:Y:S01]  /*1340*/  @!P0 MOV R2, R0 ;  /* 0x0000000000028202 */ /* 0x000fe20000000f00 */
[----:B------:R-:W-:Y:S06]  /*1350*/  @!P0 BRA `(.L_x_152) ;  /* 0x0000000000408947 */ /* 0x000fec0003800000 */
[----:B------:R-:W-:-:S13]  /*1360*/  FSETP.GEU.FTZ.AND P0, PT, R0, RZ, PT ;  /* 0x000000ff0000720b */ /* 0x000fda0003f1e000 */
[----:B------:R-:W-:Y:S01]  /*1370*/  @!P0 MOV R2, 0x7fffffff ;  /* 0x7fffffff00028802 */ /* 0x000fe20000000f00 */
[----:B------:R-:W-:Y:S06]  /*1380*/  @!P0 BRA `(.L_x_152) ;  /* 0x0000000000348947 */ /* 0x000fec0003800000 */
[----:B------:R-:W-:-:S13]  /*1390*/  FSETP.GTU.FTZ.AND P0, PT, |R0|, +INF , PT ;  /* 0x7f8000000000780b */ /* 0x000fda0003f1c200 */
[----:B------:R-:W-:Y:S01]  /*13a0*/  @P0 FADD.FTZ R2, R0, 1 ;  /* 0x3f80000000020421 */ /* 0x000fe20000010000 */
[----:B------:R-:W-:Y:S06]  /*13b0*/  @P0 BRA `(.L_x_152) ;  /* 0x0000000000280947 */ /* 0x000fec0003800000 */
[----:B------:R-:W-:-:S13]  /*13c0*/  FSETP.NEU.FTZ.AND P0, PT, |R0|, +INF , PT ;  /* 0x7f8000000000780b */ /* 0x000fda0003f1d200 */
[----:B------:R-:W-:-:S04]  /*13d0*/  @P0 FFMA R3, R0, 1.84467440737095516160e+19, RZ ;  /* 0x5f80000000030823 */ /* 0x000fc800000000ff */
[----:B------:R-:W0:Y:S02]  /*13e0*/  @P0 MUFU.RSQ R2, R3 ;  /* 0x0000000300020308 */ /* 0x000e240000001400 */
[----:B0-----:R-:W-:Y:S01]  /*13f0*/  @P0 FMUL.FTZ R6, R3, R2 ;  /* 0x0000000203060220 */ /* 0x001fe20000410000 */
[----:B------:R-:W-:Y:S01]  /*1400*/  @P0 FMUL.FTZ R8, R2, 0.5 ;  /* 0x3f00000002080820 */ /* 0x000fe20000410000 */
[----:B------:R-:W-:Y:S02]  /*1410*/  @!P0 MOV R2, R0 ;  /* 0x0000000000028202 */ /* 0x000fe40000000f00 */
[----:B------:R-:W-:-:S04]  /*1420*/  @P0 FADD.FTZ R7, -R6, -RZ ;  /* 0x800000ff06070221 */ /* 0x000fc80000010100 */
[----:B------:R-:W-:-:S04]  /*1430*/  @P0 FFMA R7, R6, R7, R3 ;  /* 0x0000000706070223 */ /* 0x000fc80000000003 */
[----:B------:R-:W-:-:S04]  /*1440*/  @P0 FFMA R7, R7, R8, R6 ;  /* 0x0000000807070223 */ /* 0x000fc80000000006 */
[----:B------:R-:W-:-:S07]  /*1450*/  @P0 FMUL.FTZ R2, R7, 2.3283064365386962891e-10 ;  /* 0x2f80000007020820 */ /* 0x000fce0000410000 */
.L_x_152:
[----:B------:R-:W-:Y:S02]  /*1460*/  HFMA2 R3, -RZ, RZ, 0, 0 ;  /* 0x00000000ff037431 */ /* 0x000fe400000001ff */
[----:B------:R-:W-:Y:S01]  /*1470*/  IMAD.MOV.U32 R7, RZ, RZ, R2 ;  /* 0x000000ffff077224 */ /* 0x000fe200078e0002 */
[----:B------:R-:W-:-:S04]  /*1480*/  MOV R2, R9 ;  /* 0x0000000900027202 */ /* 0x000fc80000000f00 */
[----:B------:R-:W-:Y:S05]  /*1490*/  RET.REL.NODEC R2 `(sage_layer_kernel) ;  /* 0xffffffe802d87950 */ /* 0x000fea0003c3ffff */
        .weak           $__internal_5_$__cuda_sm3x_div_rn_noftz_f32_slowpath
        .type           $__internal_5_$__cuda_sm3x_div_rn_noftz_f32_slowpath,@function
        .size           $__internal_5_$__cuda_sm3x_div_rn_noftz_f32_slowpath,(.L_x_340 - $__internal_5_$__cuda_sm3x_div_rn_noftz_f32_slowpath)
$__internal_5_$__cuda_sm3x_div_rn_noftz_f32_slowpath:
[----:B------:R-:W-:Y:S01]  /*14a0*/  SHF.R.U32.HI R6, RZ, 0x17, R7 ;  /* 0x00000017ff067819 */ /* 0x000fe20000011607 */
[----:B------:R-:W-:Y:S01]  /*14b0*/  BSSY.RECONVERGENT B1, `(.L_x_153) ;  /* 0x0000062000017945 */ /* 0x000fe20003800200 */
[----:B------:R-:W-:Y:S02]  /*14c0*/  SHF.R.U32.HI R0, RZ, 0x17, R14 ;  /* 0x00000017ff007819 */ /* 0x000fe4000001160e */
[----:B------:R-:W-:Y:S02]  /*14d0*/  LOP3.LUT R12, R6, 0xff, RZ, 0xc0, !PT ;  /* 0x000000ff060c7812 */ /* 0x000fe400078ec0ff */
[----:B------:R-:W-:Y:S02]  /*14e0*/  LOP3.LUT R10, R0, 0xff, RZ, 0xc0, !PT ;  /* 0x000000ff000a7812 */ /* 0x000fe400078ec0ff */
[----:B------:R-:W-:Y:S02]  /*14f0*/  IADD3 R8, PT, PT, R12, -0x1, RZ ;  /* 0xffffffff0c087810 */ /* 0x000fe40007ffe0ff */
[----:B------:R-:W-:-:S02]  /*1500*/  IADD3 R0, PT, PT, R10, -0x1, RZ ;  /* 0xffffffff0a007810 */ /* 0x000fc40007ffe0ff */
[----:B------:R-:W-:-:S04]  /*1510*/  ISETP.GT.U32.AND P0, PT, R8, 0xfd, PT ;  /* 0x000000fd0800780c */ /* 0x000fc80003f04070 */
[----:B------:R-:W-:-:S13]  /*1520*/  ISETP.GT.U32.OR P0, PT, R0, 0xfd, P0 ;  /* 0x000000fd0000780c */ /* 0x000fda0000704470 */
[----:B------:R-:W-:Y:S01]  /*1530*/  @!P0 IMAD.MOV.U32 R6, RZ, RZ, RZ ;  /* 0x000000ffff068224 */ /* 0x000fe200078e00ff */
        /* <DEDUP_REMOVED lines=24> */
.L_x_154:
[----:B------:R-:W-:Y:S01]  /*16c0*/  LEA R0, R12, 0xc0800000, 0x17 ;  /* 0xc08000000c007811 */ /* 0x000fe200078eb8ff */
[----:B------:R-:W-:Y:S03]  /*16d0*/  BSSY.RECONVERGENT B2, `(.L_x_159) ;  /* 0x0000036000027945 */ /* 0x000fe60003800200 */
[----:B------:R-:W-:Y:S01]  /*16e0*/  IADD3 R8, PT, PT, -R0, R7, RZ ;  /* 0x0000000700087210 */ /* 0x000fe20007ffe1ff */
[----:B------:R-:W-:-:S03]  /*16f0*/  VIADD R7, R10, 0xffffff81 ;  /* 0xffffff810a077836 */ /* 0x000fc60000000000 */
[----:B------:R-:W0:Y:S01]  /*1700*/  MUFU.RCP R9, R8 ;  /* 0x0000000800097308 */ /* 0x000e220000001000 */
[----:B------:R-:W-:Y:S01]  /*1710*/  FADD.FTZ R11, -R8, -RZ ;  /* 0x800000ff080b7221 */ /* 0x000fe20000010100 */
[----:B------:R-:W-:-:S03]  /*1720*/  IMAD R0, R7, -0x800000, R14 ;  /* 0xff80000007007824 */ /* 0x000fc600078e020e */
[----:B0-----:R-:W-:-:S04]  /*1730*/  FFMA R10, R9, R11, 1 ;  /* 0x3f800000090a7423 */ /* 0x001fc8000000000b */
[----:B------:R-:W-:-:S04]  /*1740*/  FFMA R14, R9, R10, R9 ;  /* 0x0000000a090e7223 */ /* 0x000fc80000000009 */
[----:B------:R-:W-:-:S04]  /*1750*/  FFMA R9, R0, R14, RZ ;  /* 0x0000000e00097223 */ /* 0x000fc800000000ff */
[----:B------:R-:W-:-:S04]  /*1760*/  FFMA R10, R11, R9, R0 ;  /* 0x000000090b0a7223 */ /* 0x000fc80000000000 */
[----:B------:R-:W-:Y:S01]  /*1770*/  FFMA R13, R14, R10, R9 ;  /* 0x0000000a0e0d7223 */ /* 0x000fe20000000009 */
[----:B------:R-:W-:-:S03]  /*1780*/  IADD3 R9, PT, PT, R7, 0x7f, -R12 ;  /* 0x0000007f07097810 */ /* 0x000fc60007ffe80c */
[----:B------:R-:W-:Y:S01]  /*1790*/  FFMA R10, R11, R13, R0 ;  /* 0x0000000d0b0a7223 */ /* 0x000fe20000000000 */
[----:B------:R-:W-:-:S03]  /*17a0*/  IADD3 R9, PT, PT, R9, R6, RZ ;  /* 0x0000000609097210 */ /* 0x000fc60007ffe0ff */
        /* <DEDUP_REMOVED lines=15> */
[C---:B------:R-:W-:Y:S01]  /*18a0*/  IADD3 R9, PT, PT, R11.reuse, 0x20, RZ ;  /* 0x000000200b097810 */ /* 0x040fe20007ffe0ff */
[-CC-:B------:R-:W-:Y:S01]  /*18b0*/  FFMA.RM R7, R14, R10.reuse, R13.reuse ;  /* 0x0000000a0e077223 */ /* 0x180fe2000000400d */
[C---:B------:R-:W-:Y:S02]  /*18c0*/  ISETP.NE.AND P2, PT, R11.reuse, RZ, PT ;  /* 0x000000ff0b00720c */ /* 0x040fe40003f45270 */
[----:B------:R-:W-:Y:S01]  /*18d0*/  LOP3.LUT R8, R6, 0x7fffff, RZ, 0xc0, !PT ;  /* 0x007fffff06087812 */ /* 0x000fe200078ec0ff */
[----:B------:R-:W-:Y:S01]  /*18e0*/  FFMA.RP R6, R14, R10, R13 ;  /* 0x0000000a0e067223 */ /* 0x000fe2000000800d */
[----:B------:R-:W-:Y:S01]  /*18f0*/  IMAD.MOV R10, RZ, RZ, -R11 ;  /* 0x000000ffff0a7224 */ /* 0x000fe200078e0a0b */
[----:B------:R-:W-:Y:S02]  /*1900*/  ISETP.NE.AND P1, PT, R11, RZ, PT ;  /* 0x000000ff0b00720c */ /* 0x000fe40003f25270 */
        /* <DEDUP_REMOVED lines=14> */
.L_x_161:
[----:B------:R-:W-:-:S04]  /*19f0*/  LOP3.LUT R0, R0, 0x80000000, RZ, 0xc0, !PT ;  /* 0x8000000000007812 */ /* 0x000fc800078ec0ff */
[----:B------:R-:W-:Y:S01]  /*1a00*/  LOP3.LUT R0, R0, 0x7f800000, RZ, 0xfc, !PT ;  /* 0x7f80000000007812 */ /* 0x000fe200078efcff */
[----:B------:R-:W-:Y:S06]  /*1a10*/  BRA `(.L_x_162) ;  /* 0x0000000000047947 */ /* 0x000fec0003800000 */
.L_x_160:
[----:B------:R-:W-:-:S07]  /*1a20*/  LEA R0, R9, R0, 0x17 ;  /* 0x0000000009007211 */ /* 0x000fce00078eb8ff */
.L_x_162:
[----:B------:R-:W-:Y:S05]  /*1a30*/  BSYNC.RECONVERGENT B2 ;  /* 0x0000000000027941 */ /* 0x000fea0003800200 */
.L_x_159:
[----:B------:R-:W-:Y:S05]  /*1a40*/  BRA `(.L_x_163) ;  /* 0x0000000000207947 */ /* 0x000fea0003800000 */
.L_x_158:
[----:B------:R-:W-:-:S04]  /*1a50*/  LOP3.LUT R0, R7, 0x80000000, R14, 0x48, !PT ;  /* 0x8000000007007812 */ /* 0x000fc800078e480e */
[----:B------:R-:W-:Y:S01]  /*1a60*/  LOP3.LUT R0, R0, 0x7f800000, RZ, 0xfc, !PT ;  /* 0x7f80000000007812 */ /* 0x000fe200078efcff */
[----:B------:R-:W-:Y:S06]  /*1a70*/  BRA `(.L_x_163) ;  /* 0x0000000000147947 */ /* 0x000fec0003800000 */
.L_x_157:
[----:B------:R-:W-:Y:S01]  /*1a80*/  LOP3.LUT R0, R7, 0x80000000, R14, 0x48, !PT ;  /* 0x8000000007007812 */ /* 0x000fe200078e480e */
[----:B------:R-:W-:Y:S06]  /*1a90*/  BRA `(.L_x_163) ;  /* 0x00000000000c7947 */ /* 0x000fec0003800000 */
.L_x_156:
[----:B------:R-:W0:Y:S01]  /*1aa0*/  MUFU.RSQ R0, -QNAN ;  /* 0xffc0000000007908 */ /* 0x000e220000001400 */
[----:B------:R-:W-:Y:S05]  /*1ab0*/  BRA `(.L_x_163) ;  /* 0x0000000000047947 */ /* 0x000fea0003800000 */
.L_x_155:
[----:B------:R-:W-:-:S07]  /*1ac0*/  FADD.FTZ R0, R14, R7 ;  /* 0x000000070e007221 */ /* 0x000fce0000010000 */
.L_x_163:
[----:B------:R-:W-:Y:S05]  /*1ad0*/  BSYNC.RECONVERGENT B1 ;  /* 0x0000000000017941 */ /* 0x000fea0003800200 */
.L_x_153:
[----:B------:R-:W-:Y:S01]  /*1ae0*/  HFMA2 R7, -RZ, RZ, 0, 0 ;  /* 0x00000000ff077431 */ /* 0x000fe200000001ff */
[----:B------:R-:W-:-:S04]  /*1af0*/  MOV R6, R2 ;  /* 0x0000000200067202 */ /* 0x000fc80000000f00 */
[----:B0-----:R-:W-:Y:S05]  /*1b00*/  RET.REL.NODEC R6 `(sage_layer_kernel) ;  /* 0xffffffe4063c7950 */ /* 0x001fea0003c3ffff */
.L_x_164:
        /* <DEDUP_REMOVED lines=15> */
.L_x_340:


//--------------------- .text.gat_layer_kernel    --------------------------
	.section	.text.gat_layer_kernel,"ax",@progbits
	.align	128
        .global         gat_layer_kernel
        .type           gat_layer_kernel,@function
        .size           gat_layer_kernel,(.L_x_341 - gat_layer_kernel)
        .other          gat_layer_kernel,@"STO_CUDA_ENTRY STV_DEFAULT"
gat_layer_kernel:
.text.gat_layer_kernel:
[----:B------:R-:W-:Y:S01]  /*0000*/  LDC R1, c[0x0][0x37c] ;  /* 0x0000df00ff017b82 */ /* 0x000fe20000000800 */
[----:B------:R-:W0:Y:S07]  /*0010*/  S2R R22, SR_CTAID.X ;  /* 0x0000000000167919 */ /* 0x000e2e0000002500 */
[----:B------:R-:W1:Y:S01]  /*0020*/  S2UR UR6, SR_CTAID.Y ;  /* 0x00000000000679c3 */ /* 0x000e620000002600 */
[----:B------:R-:W0:Y:S07]  /*0030*/  LDCU UR4, c[0x0][0x3c8] ;  /* 0x00007900ff0477ac */ /* 0x000e2e0008000800 */
[----:B------:R-:W1:Y:S02]  /*0040*/  LDC R4, c[0x0][0x3f0] ;  /* 0x0000fc00ff047b82 */ /* 0x000e640000000800 */
[----:B-1----:R-:W-:-:S04]  /*0050*/  ISETP.LE.AND P0, PT, R4, UR6, PT ;  /* 0x0000000604007c0c */ /* 0x002fc8000bf03270 */
[----:B0-----:R-:W-:-:S13]  /*0060*/  ISETP.GE.OR P0, PT, R22, UR4, P0 ;  /* 0x0000000416007c0c */ /* 0x001fda0008706670 */
[----:B------:R-:W-:Y:S05]  /*0070*/  @P0 EXIT ;  /* 0x000000000000094d */ /* 0x000fea0003800000 */
[----:B------:R-:W-:Y:S01]  /*0080*/  IABS R5, R4 ;  /* 0x0000000400057213 */ /* 0x000fe20000000000 */
[----:B------:R-:W0:Y:S01]  /*0090*/  LDC R9, c[0x0][0x3d4] ;  /* 0x0000f500ff097b82 */ /* 0x000e220000000800 */
[----:B------:R-:W1:Y:S02]  /*00a0*/  S2R R21, SR_TID.X ;  /* 0x0000000000157919 */ /* 0x000e640000002100 */
[----:B------:R-:W2:Y:S08]  /*00b0*/  I2F.RP R0, R5 ;  /* 0x0000000500007306 */ /* 0x000eb00000209400 */
[----:B--2---:R-:W2:Y:S02]  /*00c0*/  MUFU.RCP R0, R0 ;  /* 0x0000000000007308 */ /* 0x004ea40000001000 */
[----:B--2---:R-:W-:-:S06]  /*00d0*/  IADD3 R2, PT, PT, R0, 0xffffffe, RZ ;  /* 0x0ffffffe00027810 */ /* 0x004fcc0007ffe0ff */
[----:B------:R2:W3:Y:S02]  /*00e0*/  F2I.FTZ.U32.TRUNC.NTZ R3, R2 ;  /* 0x0000000200037305 */ /* 0x0004e4000021f000 */
[----:B--2---:R-:W-:Y:S01]  /*00f0*/  HFMA2 R2, -RZ, RZ, 0, 0 ;  /* 0x00000000ff027431 */ /* 0x004fe200000001ff */
[----:B---3--:R-:W-:-:S05]  /*0100*/  IADD3 R6, PT, PT, RZ, -R3, RZ ;  /* 0x80000003ff067210 */ /* 0x008fca0007ffe0ff */
[----:B------:R-:W-:Y:S01]  /*0110*/  IMAD R7, R6, R5, RZ ;  /* 0x0000000506077224 */ /* 0x000fe200078e02ff */
[----:B0-----:R-:W-:-:S03]  /*0120*/  IABS R6, R9 ;  /* 0x0000000900067213 */ /* 0x001fc60000000000 */
[----:B------:R-:W-:-:S06]  /*0130*/  IMAD.HI.U32 R3, R3, R7, R2 ;  /* 0x0000000703037227 */ /* 0x000fcc00078e0002 */
[----:B------:R-:W-:-:S04]  /*0140*/  IMAD.HI.U32 R20, R3, R6, RZ ;  /* 0x0000000603147227 */ /* 0x000fc800078e00ff */
[----:B------:R-:W-:-:S04]  /*0150*/  IMAD.MOV R0, RZ, RZ, -R20 ;  /* 0x000000ffff007224 */ /* 0x000fc800078e0a14 */
[----:B------:R-:W-:-:S05]  /*0160*/  IMAD R0, R5, R0, R6 ;  /* 0x0000000005007224 */ /* 0x000fca00078e0206 */
[----:B------:R-:W-:-:S13]  /*0170*/  ISETP.GT.U32.AND P1, PT, R5, R0, PT ;  /* 0x000000000500720c */ /* 0x000fda0003f24070 */
[-C--:B------:R-:W-:Y:S02]  /*0180*/  @!P1 IADD3 R0, PT, PT, R0, -R5.reuse, RZ ;  /* 0x8000000500009210 */ /* 0x080fe40007ffe0ff */
[----:B------:R-:W-:Y:S02]  /*0190*/  @!P1 IADD3 R20, PT, PT, R20, 0x1, RZ ;  /* 0x0000000114149810 */ /* 0x000fe40007ffe0ff */
[----:B------:R-:W-:Y:S02]  /*01a0*/  ISETP.GE.U32.AND P0, PT, R0, R5, PT ;  /* 0x000000050000720c */ /* 0x000fe40003f06070 */
[----:B------:R-:W-:Y:S02]  /*01b0*/  LOP3.LUT R0, R9, R4, RZ, 0x3c, !PT ;  /* 0x0000000409007212 */ /* 0x000fe400078e3cff */
[----:B------:R-:W-:Y:S02]  /*01c0*/  ISETP.NE.AND P1, PT, R4, RZ, PT ;  /* 0x000000ff0400720c */ /* 0x000fe40003f25270 */
[----:B------:R-:W-:-:S07]  /*01d0*/  ISETP.GE.AND P2, PT, R0, RZ, PT ;  /* 0x000000ff0000720c */ /* 0x000fce0003f46270 */
[----:B------:R-:W-:-:S06]  /*01e0*/  @P0 IADD3 R20, PT, PT, R20, 0x1, RZ ;  /* 0x0000000114140810 */ /* 0x000fcc0007ffe0ff */
[----:B------:R-:W-:Y:S01]  /*01f0*/  @!P2 IMAD.MOV R20, RZ, RZ, -R20 ;  /* 0x000000ffff14a224 */ /* 0x000fe200078e0a14 */
[----:B------:R-:W-:-:S04]  /*0200*/  @!P1 LOP3.LUT R20, RZ, R4, RZ, 0x33, !PT ;  /* 0x00000004ff149212 */ /* 0x000fc800078e33ff */
[----:B-1----:R-:W-:-:S13]  /*0210*/  ISETP.GE.AND P0, PT, R21, R20, PT ;  /* 0x000000141500720c */ /* 0x002fda0003f06270 */
[----:B------:R-:W-:Y:S05]  /*0220*/  @P0 EXIT ;  /* 0x000000000000094d */ /* 0x000fea0003800000 */
[----:B------:R-:W0:Y:S01]  /*0230*/  LDC R5, c[0x0][0x3d0] ;  /* 0x0000f400ff057b82 */ /* 0x000e220000000800 */
[----:B------:R-:W1:Y:S01]  /*0240*/  LDCU.64 UR8, c[0x0][0x358] ;  /* 0x00006b00ff0877ac */ /* 0x000e620008000a00 */
[----:B------:R-:W-:Y:S02]  /*0250*/  MOV R12, RZ ;  /* 0x000000ff000c7202 */ /* 0x000fe40000000f00 */
[----:B0-----:R-:W-:-:S13]  /*0260*/  ISETP.GE.AND P0, PT, R5, 0x1, PT ;  /* 0x000000010500780c */ /* 0x001fda0003f06270 */
[----:B-1----:R-:W-:Y:S05]  /*0270*/  @!P0 BRA `(.L_x_165) ;  /* 0x0000000400c88947 */ /* 0x002fea0003800000 */
[C---:B------:R-:W-:Y:S01]  /*0280*/  ISETP.GE.U32.AND P1, PT, R5.reuse, 0x8, PT ;  /* 0x000000080500780c */ /* 0x040fe20003f26070 */
[----:B------:R-:W-:Y:S01]  /*0290*/  HFMA2 R0, -RZ, RZ, 0, 0 ;  /* 0x00000000ff007431 */ /* 0x000fe200000001ff */
[----:B------:R-:W-:Y:S01]  /*02a0*/  LOP3.LUT R26, R5, 0x7, RZ, 0xc0, !PT ;  /* 0x00000007051a7812 */ /* 0x000fe200078ec0ff */
[----:B------:R-:W-:Y:S01]  /*02b0*/  IMAD R13, R22, R5, RZ ;  /* 0x00000005160d7224 */ /* 0x000fe200078e02ff */
[----:B------:R-:W-:Y:S02]  /*02c0*/  MOV R12, RZ ;  /* 0x000000ff000c7202 */ /* 0x000fe40000000f00 */
[----:B------:R-:W-:-:S07]  /*02d0*/  ISETP.NE.AND P2, PT, R26, RZ, PT ;  /* 0x000000ff1a00720c */ /* 0x000fce0003f45270 */
[----:B------:R-:W-:Y:S06]  /*02e0*/  @!P1 BRA `(.L_x_166) ;  /* 0x0000000000ac9947 */ /* 0x000fec0003800000 */
[----:B------:R-:W-:Y:S01]  /*02f0*/  LOP3.LUT R0, R5, 0x7ffffff8, RZ, 0xc0, !PT ;  /* 0x7ffffff805007812 */ /* 0x000fe200078ec0ff */
[----:B------:R-:W-:Y:S01]  /*0300*/  IMAD.MOV.U32 R12, RZ, RZ, RZ ;  /* 0x000000ffff0c7224 */ /* 0x000fe200078e00ff */
[----:B------:R-:W-:-:S06]  /*0310*/  UMOV UR4, URZ ;  /* 0x000000ff00047c82 */ /* 0x000fcc0008000000 */
.L_x_167:
[----:B------:R-:W0:Y:S01]  /*0320*/  LDC.64 R16, c[0x0][0x388] ;  /* 0x0000e200ff107b82 */ /* 0x000e220000000a00 */
[----:B------:R-:W-:-:S07]  /*0330*/  IMAD R7, R20, UR4, R21 ;  /* 0x0000000414077c24 */ /* 0x000fce000f8e0215 */
[----:B------:R-:W1:Y:S01]  /*0340*/  LDC.64 R2, c[0x0][0x380] ;  /* 0x0000e000ff027b82 */ /* 0x000e620000000a00 */
[----:B0-----:R-:W-:Y:S01]  /*0350*/  IMAD.WIDE R16, R7, 0x4, R16 ;  /* 0x0000000407107825 */ /* 0x001fe200078e0210 */
[----:B------:R-:W-:-:S04]  /*0360*/  IADD3 R7, PT, PT, R13, UR4, RZ ;  /* 0x000000040d077c10 */ /* 0x000fc8000fffe0ff */
[----:B------:R-:W2:Y:S01]  /*0370*/  LDG.E.CONSTANT R19, desc[UR8][R16.64] ;  /* 0x0000000810137981 */ /* 0x000ea2000c1e9900 */
[----:B------:R-:W-:-:S04]  /*0380*/  IMAD.WIDE R14, R20, 0x4, R16 ;  /* 0x00000004140e7825 */ /* 0x000fc800078e0210 */
[----:B-1----:R-:W-:Y:S01]  /*0390*/  IMAD.WIDE.U32 R2, R7, 0x4, R2 ;  /* 0x0000000407027825 */ /* 0x002fe200078e0002 */
[----:B------:R0:W3:Y:S03]  /*03a0*/  LDG.E.CONSTANT R4, desc[UR8][R14.64] ;  /* 0x000000080e047981 */ /* 0x0000e6000c1e9900 */
[C---:B------:R-:W-:Y:S01]  /*03b0*/  IMAD.WIDE R8, R20.reuse, 0x4, R14 ;  /* 0x0000000414087825 */ /* 0x040fe200078e020e */
[----:B------:R-:W2:Y:S04]  /*03c0*/  LDG.E.CONSTANT R23, desc[UR8][R2.64] ;  /* 0x0000000802177981 */ /* 0x000ea8000c1e9900 */
[----:B------:R-:W3:Y:S01]  /*03d0*/  LDG.E.CONSTANT R25, desc[UR8][R2.64+0x4] ;  /* 0x0000040802197981 */ /* 0x000ee2000c1e9900 */
[----:B------:R-:W-:-:S03]  /*03e0*/  IMAD.WIDE R10, R20, 0x4, R8 ;  /* 0x00000004140a7825 */ /* 0x000fc600078e0208 */
[----:B------:R1:W4:Y:S01]  /*03f0*/  LDG.E.CONSTANT R27, desc[UR8][R8.64] ;  /* 0x00000008081b7981 */ /* 0x000322000c1e9900 */
[----:B------:R-:W-:-:S03]  /*0400*/  IMAD.WIDE R6, R20, 0x4, R10 ;  /* 0x0000000414067825 */ /* 0x000fc600078e020a */
[----:B------:R-:W4:Y:S04]  /*0410*/  LDG.E.CONSTANT R18, desc[UR8][R2.64+0x8] ;  /* 0x0000080802127981 */ /* 0x000f28000c1e9900 */
[----:B------:R-:W5:Y:S01]  /*0420*/  LDG.E.CONSTANT R11, desc[UR8][R10.64] ;  /* 0x000000080a0b7981 */ /* 0x000f62000c1e9900 */
[----:B0-----:R-:W-:-:S03]  /*0430*/  IMAD.WIDE R14, R20, 0x4, R6 ;  /* 0x00000004140e7825 */ /* 0x001fc600078e0206 */
[----:B------:R-:W5:Y:S01]  /*0440*/  LDG.E.CONSTANT R24, desc[UR8][R2.64+0xc] ;  /* 0x00000c0802187981 */ /* 0x000f62000c1e9900 */
[----:B------:R-:W-:-:S03]  /*0450*/  IMAD.WIDE R16, R20, 0x4, R14 ;  /* 0x0000000414107825 */ /* 0x000fc600078e020e */
        /* <DEDUP_REMOVED lines=20> */
.L_x_166:
[----:B------:R-:W-:Y:S05]  /*05a0*/  @!P2 BRA `(.L_x_165) ;  /* 0x0000000000fca947 */ /* 0x000fea0003800000 */
[----:B------:R-:W-:Y:S02]  /*05b0*/  ISETP.GE.U32.AND P1, PT, R26, 0x4, PT ;  /* 0x000000041a00780c */ /* 0x000fe40003f26070 */
[----:B------:R-:W-:-:S04]  /*05c0*/  LOP3.LUT R4, R5, 0x3, RZ, 0xc0, !PT ;  /* 0x0000000305047812 */ /* 0x000fc800078ec0ff */
[----:B------:R-:W-:-:S07]  /*05d0*/  ISETP.NE.AND P2, PT, R4, RZ, PT ;  /* 0x000000ff0400720c */ /* 0x000fce0003f45270 */
[----:B------:R-:W-:Y:S06]  /*05e0*/  @!P1 BRA `(.L_x_168) ;  /* 0x00000000006c9947 */ /* 0x000fec0003800000 */
[----:B------:R-:W0:Y:S01]  /*05f0*/  LDC.64 R6, c[0x0][0x388] ;  /* 0x0000e200ff067b82 */ /* 0x000e220000000a00 */
[-C--:B------:R-:W-:Y:S01]  /*0600*/  IMAD R11, R20, R0.reuse, R21 ;  /* 0x00000000140b7224 */ /* 0x080fe200078e0215 */
[CC--:B------:R-:W-:Y:S02]  /*0610*/  IADD3 R17, PT, PT, R13.reuse, R0.reuse, RZ ;  /* 0x000000000d117210 */ /* 0x0c0fe40007ffe0ff */
[----:B------:R-:W-:-:S04]  /*0620*/  IADD3 R10, P1, PT, R13, R0, RZ ;  /* 0x000000000d0a7210 */ /* 0x000fc80007f3e0ff */
        /* <DEDUP_REMOVED lines=23> */
.L_x_168:
        /* <DEDUP_REMOVED lines=8> */
[----:B------:R-:W2:Y:S02]  /*0820*/  @P1 LDC.64 R8, c[0x0][0x380] ;  /* 0x0000e000ff081b82 */ /* 0x000ea40000000a00 */
[----:B------:R-:W-:-:S06]  /*0830*/  @P1 IADD3.X R16, PT, PT, RZ, RZ, RZ, P3, !PT ;  /* 0x000000ffff101210 */ /* 0x000fcc0001ffe4ff */
[----:B------:R-:W3:Y:S01]  /*0840*/  LDC.64 R2, c[0x0][0x380] ;  /* 0x0000e000ff027b82 */ /* 0x000ee20000000a00 */
[----:B0-----:R-:W-:-:S04]  /*0850*/  @P1 IMAD.WIDE.U32 R14, R17, 0x4, R14 ;  /* 0x00000004110e1825 */ /* 0x001fc800078e000e */
[----:B------:R-:W-:Y:S01]  /*0860*/  @P1 IMAD R17, R20, R0, R21 ;  /* 0x0000000014111224 */ /* 0x000fe200078e0215 */
[----:B------:R-:W-:Y:S01]  /*0870*/  @P1 IADD3 R0, PT, PT, R0, 0x2, RZ ;  /* 0x0000000200001810 */ /* 0x000fe20007ffe0ff */
[----:B------:R-:W4:Y:S01]  /*0880*/  @P1 LDG.E.CONSTANT R15, desc[UR8][R14.64] ;  /* 0x000000080e0f1981 */ /* 0x000f22000c1e9900 */
[----:B------:R-:W0:Y:S01]  /*0890*/  LDC.64 R6, c[0x0][0x388] ;  /* 0x0000e200ff067b82 */ /* 0x000e220000000a00 */
[----:B-1----:R-:W-:Y:S01]  /*08a0*/  @P1 IMAD.WIDE R10, R17, 0x4, R10 ;  /* 0x00000004110a1825 */ /* 0x002fe200078e020a */
[----:B--2---:R-:W-:-:S03]  /*08b0*/  @P1 LEA R8, P3, R4, R8, 0x2 ;  /* 0x0000000804081211 */ /* 0x004fc600078610ff */
[----:B------:R-:W-:Y:S02]  /*08c0*/  @!P2 IMAD.IADD R13, R13, 0x1, R0 ;  /* 0x000000010d0da824 */ /* 0x000fe400078e0200 */
[----:B------:R-:W-:Y:S01]  /*08d0*/  @!P2 IMAD R19, R20, R0, R21 ;  /* 0x000000001413a224 */ /* 0x000fe200078e0215 */
[----:B------:R-:W-:Y:S01]  /*08e0*/  @P1 LEA.HI.X R9, R4, R9, R16, 0x2, P3 ;  /* 0x0000000904091211 */ /* 0x000fe200018f1410 */
[----:B------:R-:W-:Y:S01]  /*08f0*/  @P1 IMAD.WIDE R16, R20, 0x4, R10 ;  /* 0x0000000414101825 */ /* 0x000fe200078e020a */
[----:B------:R-:W4:Y:S03]  /*0900*/  @P1 LDG.E.CONSTANT R0, desc[UR8][R10.64] ;  /* 0x000000080a001981 */ /* 0x000f26000c1e9900 */
        /* <DEDUP_REMOVED lines=9> */
.L_x_165:
[----:B------:R-:W0:Y:S02]  /*09a0*/  LDC.64 R6, c[0x0][0x3a8] ;  /* 0x0000ea00ff067b82 */ /* 0x000e240000000a00 */
[----:B0-----:R-:W-:-:S05]  /*09b0*/  IMAD.WIDE.U32 R6, R22, 0x4, R6 ;  /* 0x0000000416067825 */ /* 0x001fca00078e0006 */
[----:B------:R-:W2:Y:S04]  /*09c0*/  LDG.E.CONSTANT R3, desc[UR8][R6.64] ;  /* 0x0000000806037981 */ /* 0x000ea8000c1e9900 */
[----:B------:R-:W2:Y:S01]  /*09d0*/  LDG.E.CONSTANT R24, desc[UR8][R6.64+0x4] ;  /* 0x0000040806187981 */ /* 0x000ea2000c1e9900 */
[----:B------:R-:W0:Y:S01]  /*09e0*/  S2UR UR5, SR_CgaCtaId ;  /* 0x00000000000579c3 */ /* 0x000e220000008800 */
[C---:B------:R-:W-:Y:S01]  /*09f0*/  ISETP.NE.AND P1, PT, R21.reuse, RZ, PT ;  /* 0x000000ff1500720c */ /* 0x040fe20003f25270 */
[----:B------:R-:W-:Y:S01]  /*0a00*/  UMOV UR4, 0x400 ;  /* 0x0000040000047882 */ /* 0x000fe20000000000 */
[----:B------:R-:W-:Y:S01]  /*0a10*/  IMAD R0, R21, 0x61a80, RZ ;  /* 0x00061a8015007824 */ /* 0x000fe200078e02ff */
[----:B------:R-:W-:Y:S01]  /*0a20*/  BSSY.RECONVERGENT B0, `(.L_x_169) ;  /* 0x0000201000007945 */ /* 0x000fe20003800200 */
[----:B0-----:R-:W-:-:S06]  /*0a30*/  ULEA UR4, UR5, UR4, 0x18 ;  /* 0x0000000405047291 */ /* 0x001fcc000f8ec0ff */
[----:B------:R-:W-:Y:S02]  /*0a40*/  IADD3 R2, PT, PT, R0, UR4, RZ ;  /* 0x0000000400027c10 */ /* 0x000fe4000fffe0ff */
[----:B--2---:R-:W-:Y:S01]  /*0a50*/  IADD3 R23, PT, PT, -R3, R24, RZ ;  /* 0x0000001803177210 */ /* 0x004fe20007ffe1ff */
[----:B------:R-:W-:Y:S06]  /*0a60*/  @P1 BRA `(.L_x_170) ;  /* 0x0000001c00f01947 */ /* 0x000fec0003800000 */
[----:B------:R-:W-:Y:S02]  /*0a70*/  ISETP.GE.AND P1, PT, R23, 0x1, PT ;  /* 0x000000011700780c */ /* 0x000fe40003f26270 */
[----:B------:R-:W-:-:S11]  /*0a80*/  MOV R18, 0xd01502f9 ;  /* 0xd01502f900127802 */ /* 0x000fd60000000f00 */
[----:B------:R-:W-:Y:S05]  /*0a90*/  @!P1 BRA `(.L_x_171) ;  /* 0x00000014002c9947 */ /* 0x000fea0003800000 */
[----:B------:R-:W0:Y:S08]  /*0aa0*/  LDC.64 R8, c[0x0][0x398] ;  /* 0x0000e600ff087b82 */ /* 0x000e300000000a00 */
[----:B------:R-:W1:Y:S01]  /*0ab0*/  LDC.64 R6, c[0x0][0x398] ;  /* 0x0000e600ff067b82 */ /* 0x000e620000000a00 */
[----:B0-----:R-:W-:-:S05]  /*0ac0*/  IMAD.WIDE.U32 R8, R20, 0x4, R8 ;  /* 0x0000000414087825 */ /* 0x001fca00078e0008 */
[----:B------:R0:W5:Y:S04]  /*0ad0*/  LDG.E.CONSTANT R19, desc[UR8][R8.64] ;  /* 0x0000000808137981 */ /* 0x000168000c1e9900 */
[----:B-1----:R-:W2:Y:S02]  /*0ae0*/  LDG.E.CONSTANT R7, desc[UR8][R6.64] ;  /* 0x0000000806077981 */ /* 0x002ea4000c1e9900 */
[----:B--2---:R-:W-:Y:S01]  /*0af0*/  FMUL R12, R7, R12 ;  /* 0x0000000c070c7220 */ /* 0x004fe20000400000 */
[----:B0-----:R-:W-:Y:S06]  /*0b00*/  @!P0 BRA `(.L_x_172) ;  /* 0x0000000800f88947 */ /* 0x001fec0003800000 */
[C---:B------:R-:W-:Y:S01]  /*0b10*/  LOP3.LUT R18, R5.reuse, 0xf, RZ, 0xc0, !PT ;  /* 0x0000000f05127812 */ /* 0x040fe200078ec0ff */
[----:B------:R-:W-:Y:S01]  /*0b20*/  IMAD.MOV.U32 R13, RZ, RZ, RZ ;  /* 0x000000ffff0d7224 */ /* 0x000fe200078e00ff */
[C---:B------:R-:W-:Y:S02]  /*0b30*/  LOP3.LUT R17, R5.reuse, 0x7, RZ, 0xc0, !PT ;  /* 0x0000000705117812 */ /* 0x040fe400078ec0ff */
[----:B------:R-:W-:-:S07]  /*0b40*/  LOP3.LUT R16, R5, 0x3, RZ, 0xc0, !PT ;  /* 0x0000000305107812 */ /* 0x000fce00078ec0ff */
.L_x_179:
[----:B--2---:R-:W0:Y:S01]  /*0b50*/  LDC.64 R4, c[0x0][0x3b0] ;  /* 0x0000ec00ff047b82 */ /* 0x004e220000000a00 */
[----:B------:R-:W-:-:S05]  /*0b60*/  IADD3 R7, PT, PT, R3, R13, RZ ;  /* 0x0000000d03077210 */ /* 0x000fca0007ffe0ff */
[----:B0-----:R-:W-:Y:S02]  /*0b70*/  IMAD.WIDE R6, R7, 0x4, R4 ;  /* 0x0000000407067825 */ /* 0x001fe400078e0204 */
[----:B------:R-:W0:Y:S03]  /*0b80*/  LDC R4, c[0x0][0x3d0] ;  /* 0x0000f400ff047b82 */ /* 0x000e260000000800 */
[----:B-----5:R1:W5:Y:S01]  /*0b90*/  LDG.E.CONSTANT R5, desc[UR8][R6.64] ;  /* 0x0000000806057981 */ /* 0x020362000c1e9900 */
[----:B------:R-:W-:Y:S01]  /*0ba0*/  HFMA2 R26, -RZ, RZ, 0, 0 ;  /* 0x00000000ff1a7431 */ /* 0x000fe200000001ff */
[----:B------:R-:W-:Y:S02]  /*0bb0*/  MOV R25, RZ ;  /* 0x000000ff00197202 */ /* 0x000fe40000000f00 */
[----:B0-----:R-:W-:-:S13]  /*0bc0*/  ISETP.GE.U32.AND P0, PT, R4, 0x10, PT ;  /* 0x000000100400780c */ /* 0x001fda0003f06070 */
[----:B-1----:R-:W-:Y:S05]  /*0bd0*/  @!P0 BRA `(.L_x_173) ;  /* 0x0000000400308947 */ /* 0x002fea0003800000 */
[----:B------:R-:W-:Y:S01]  /*0be0*/  IMAD.MOV.U32 R26, RZ, RZ, RZ ;  /* 0x000000ffff1a7224 */ /* 0x000fe200078e00ff */
[----:B------:R-:W-:-:S07]  /*0bf0*/  MOV R15, RZ ;  /* 0x000000ff000f7202 */ /* 0x000fce0000000f00 */
.L_x_174:
[----:B------:R-:W0:Y:S01]  /*0c00*/  LDC.64 R6, c[0x0][0x380] ;  /* 0x0000e000ff067b82 */ /* 0x000e220000000a00 */
[----:B-----5:R-:W-:Y:S02]  /*0c10*/  IMAD R11, R5, R4, R15 ;  /* 0x00000004050b7224 */ /* 0x020fe400078e020f */
[----:B------:R-:W-:-:S05]  /*0c20*/  IMAD R25, R20, R15, RZ ;  /* 0x0000000f14197224 */ /* 0x000fca00078e02ff */
[----:B------:R-:W1:Y:S01]  /*0c30*/  LDC.64 R8, c[0x0][0x390] ;  /* 0x0000e400ff087b82 */ /* 0x000e620000000a00 */
[----:B0-----:R-:W-:-:S05]  /*0c40*/  IMAD.WIDE R6, R11, 0x4, R6 ;  /* 0x000000040b067825 */ /* 0x001fca00078e0206 */
[----:B------:R-:W2:Y:S01]  /*0c50*/  LDG.E.CONSTANT R29, desc[UR8][R6.64+0x8] ;  /* 0x00000808061d7981 */ /* 0x000ea2000c1e9900 */
[----:B-1----:R-:W-:-:S03]  /*0c60*/  IMAD.WIDE R10, R25, 0x4, R8 ;  /* 0x00000004190a7825 */ /* 0x002fc600078e0208 */
[----:B------:R-:W3:Y:S04]  /*0c70*/  LDG.E.CONSTANT R25, desc[UR8][R6.64] ;  /* 0x0000000806197981 */ /* 0x000ee8000c1e9900 */
[----:B------:R-:W3:Y:S01]  /*0c80*/  LDG.E.CONSTANT R14, desc[UR8][R10.64] ;  /* 0x000000080a0e7981 */ /* 0x000ee2000c1e9900 */
[----:B------:R-:W-:-:S03]  /*0c90*/  IMAD.WIDE R8, R20, 0x4, R10 ;  /* 0x0000000414087825 */ /* 0x000fc600078e020a */
[----:B------:R-:W4:Y:S01]  /*0ca0*/  LDG.E.CONSTANT R11, desc[UR8][R6.64+0xc] ;  /* 0x00000c08060b7981 */ /* 0x000f22000c1e9900 */
[----:B---3--:R-:W-:-:S03]  /*0cb0*/  FFMA R14, R25, R14, R26 ;  /* 0x0000000e190e7223 */ /* 0x008fc6000000001a */
[----:B------:R0:W3:Y:S04]  /*0cc0*/  LDG.E.CONSTANT R26, desc[UR8][R8.64] ;  /* 0x00000008081a7981 */ /* 0x0000e8000c1e9900 */
[----:B------:R-:W3:Y:S01]  /*0cd0*/  LDG.E.CONSTANT R25, desc[UR8][R6.64+0x4] ;  /* 0x0000040806197981 */ /* 0x000ee2000c1e9900 */
[----:B0-----:R-:W-:-:S05]  /*0ce0*/  IMAD.WIDE R8, R20, 0x4, R8 ;  /* 0x0000000414087825 */ /* 0x001fca00078e0208 */
[----:B------:R-:W2:Y:S01]  /*0cf0*/  LDG.E.CONSTANT R28, desc[UR8][R8.64] ;  /* 0x00000008081c7981 */ /* 0x000ea2000c1e9900 */
[----:B---3--:R-:W-:Y:S01]  /*0d00*/  FFMA R14, R25, R26, R14 ;  /* 0x0000001a190e7223 */ /* 0x008fe2000000000e */
[C---:B------:R-:W-:Y:S02]  /*0d10*/  IMAD.WIDE R26, R20.reuse, 0x4, R8 ;  /* 0x00000004141a7825 */ /* 0x040fe400078e0208 */
[----:B------:R-:W3:Y:S04]  /*0d20*/  LDG.E.CONSTANT R25, desc[UR8][R6.64+0x10] ;  /* 0x0000100806197981 */ /* 0x000ee8000c1e9900 */
[----:B------:R-:W4:Y:S01]  /*0d30*/  LDG.E.CONSTANT R10, desc[UR8][R26.64] ;  /* 0x000000081a0a7981 */ /* 0x000f22000c1e9900 */
[----:B--2---:R-:W-:Y:S01]  /*0d40*/  FFMA R14, R29, R28, R14 ;  /* 0x0000001c1d0e7223 */ /* 0x004fe2000000000e */
[----:B------:R-:W-:-:S05]  /*0d50*/  IMAD.WIDE R28, R20, 0x4, R26 ;  /* 0x00000004141c7825 */ /* 0x000fca00078e021a */
[----:B------:R-:W3:Y:S01]  /*0d60*/  LDG.E.CONSTANT R8, desc[UR8][R28.64] ;  /* 0x000000081c087981 */ /* 0x000ee2000c1e9900 */
[----:B----4-:R-:W-:Y:S01]  /*0d70*/  FFMA R14, R11, R10, R14 ;  /* 0x0000000a0b0e7223 */ /* 0x010fe2000000000e */
[----:B------:R-:W-:-:S05]  /*0d80*/  IMAD.WIDE R10, R20, 0x4, R28 ;  /* 0x00000004140a7825 */ /* 0x000fca00078e021c */
[----:B------:R-:W2:Y:S01]  /*0d90*/  LDG.E.CONSTANT R26, desc[UR8][R10.64] ;  /* 0x000000080a1a7981 */ /* 0x000ea2000c1e9900 */
[----:B---3--:R-:W-:-:S03]  /*0da0*/  FFMA R14, R25, R8, R14 ;  /* 0x00000008190e7223 */ /* 0x008fc6000000000e */
[----:B------:R-:W2:Y:S01]  /*0db0*/  LDG.E.CONSTANT R25, desc[UR8][R6.64+0x14] ;  /* 0x0000140806197981 */ /* 0x000ea2000c1e9900 */
[----:B------:R-:W-:-:S03]  /*0dc0*/  IMAD.WIDE R8, R20, 0x4, R10 ;  /* 0x0000000414087825 */ /* 0x000fc600078e020a */
[----:B------:R-:W3:Y:S04]  /*0dd0*/  LDG.E.CONSTANT R11, desc[UR8][R6.64+0x18] ;  /* 0x00001808060b7981 */ /* 0x000ee8000c1e9900 */
[----:B------:R-:W3:Y:S01]  /*0de0*/  LDG.E.CONSTANT R10, desc[UR8][R8.64] ;  /* 0x00000008080a7981 */ /* 0x000ee2000c1e9900 */
[----:B--2---:R-:W-:Y:S01]  /*0df0*/  FFMA R14, R25, R26, R14 ;  /* 0x0000001a190e7223 */ /* 0x004fe2000000000e */
[C---:B------:R-:W-:Y:S02]  /*0e00*/  IMAD.WIDE R26, R20.reuse, 0x4, R8 ;  /* 0x00000004141a7825 */ /* 0x040fe400078e0208 */
[----:B------:R-:W2:Y:S04]  /*0e10*/  LDG.E.CONSTANT R25, desc[UR8][R6.64+0x1c] ;  /* 0x00001c0806197981 */ /* 0x000ea8000c1e9900 */
[----:B------:R-:W2:Y:S01]  /*0e20*/  LDG.E.CONSTANT R8, desc[UR8][R26.64] ;  /* 0x000000081a087981 */ /* 0x000ea2000c1e9900 */
[----:B------:R-:W-:-:S03]  /*0e30*/  IMAD.WIDE R28, R20, 0x4, R26 ;  /* 0x00000004141c7825 */ /* 0x000fc600078e021a */
[----:B------:R-:W4:Y:S04]  /*0e40*/  LDG.E.CONSTANT R9, desc[UR8][R6.64+0x20] ;  /* 0x0000200806097981 */ /* 0x000f28000c1e9900 */
[----:B------:R-:W4:Y:S01]  /*0e50*/  LDG.E.CONSTANT R26, desc[UR8][R28.64] ;  /* 0x000000081c1a7981 */ /* 0x000f22000c1e9900 */
[----:B---3--:R-:W-:Y:S01]  /*0e60*/  FFMA R14, R11, R10, R14 ;  /* 0x0000000a0b0e7223 */ /* 0x008fe2000000000e */
[----:B------:R-:W-:Y:S02]  /*0e70*/  IMAD.WIDE R10, R20, 0x4, R28 ;  /* 0x00000004140a7825 */ /* 0x000fe400078e021c */
[----:B------:R-:W3:Y:S02]  /*0e80*/  LDG.E.CONSTANT R29, desc[UR8][R6.64+0x30] ;  /* 0x00003008061d7981 */ /* 0x000ee4000c1e9900 */
[----:B--2---:R-:W-:-:S02]  /*0e90*/  FFMA R14, R25, R8, R14 ;  /* 0x00000008190e7223 */ /* 0x004fc4000000000e */
[----:B------:R-:W2:Y:S02]  /*0ea0*/  LDG.E.CONSTANT R25, desc[UR8][R6.64+0x24] ;  /* 0x0000240806197981 */ /* 0x000ea4000c1e9900 */
[----:B----4-:R-:W-:Y:S02]  /*0eb0*/  FFMA R14, R9, R26, R14 ;  /* 0x0000001a090e7223 */ /* 0x010fe4000000000e */
[----:B------:R-:W2:Y:S01]  /*0ec0*/  LDG.E.CONSTANT R26, desc[UR8][R10.64] ;  /* 0x000000080a1a7981 */ /* 0x000ea2000c1e9900 */
[----:B------:R-:W-:-:S03]  /*0ed0*/  IMAD.WIDE R8, R20, 0x4, R10 ;  /* 0x0000000414087825 */ /* 0x000fc600078e020a */
[----:B------:R-:W4:Y:S04]  /*0ee0*/  LDG.E.CONSTANT R11, desc[UR8][R6.64+0x28] ;  /* 0x00002808060b7981 */ /* 0x000f28000c1e9900 */
[----:B------:R-:W4:Y:S01]  /*0ef0*/  LDG.E.CONSTANT R10, desc[UR8][R8.64] ;  /* 0x00000008080a7981 */ /* 0x000f22000c1e9900 */
[----:B--2---:R-:W-:Y:S01]  /*0f00*/  FFMA R14, R25, R26, R14 ;  /* 0x0000001a190e7223 */ /* 0x004fe2000000000e */
[C---:B------:R-:W-:Y:S02]  /*0f10*/  IMAD.WIDE R26, R20.reuse, 0x4, R8 ;  /* 0x00000004141a7825 */ /* 0x040fe400078e0208 */
[----:B------:R-:W2:Y:S04]  /*0f20*/  LDG.E.CONSTANT R25, desc[UR8][R6.64+0x2c] ;  /* 0x00002c0806197981 */ /* 0x000ea8000c1e9900 */
[----:B------:R0:W2:Y:S02]  /*0f30*/  LDG.E.CONSTANT R28, desc[UR8][R26.64] ;  /* 0x000000081a1c7981 */ /* 0x0000a4000c1e9900 */
[----:B0-----:R-:W-:-:S05]  /*0f40*/  IMAD.WIDE R26, R20, 0x4, R26 ;  /* 0x00000004141a7825 */ /* 0x001fca00078e021a */
[----:B------:R-:W3:Y:S01]  /*0f50*/  LDG.E.CONSTANT R8, desc[UR8][R26.64] ;  /* 0x000000081a087981 */ /* 0x000ee2000c1e9900 */
[----:B----4-:R-:W-:Y:S01]  /*0f60*/  FFMA R14, R11, R10, R14 ;  /* 0x0000000a0b0e7223 */ /* 0x010fe2000000000e */
[----:B------:R-:W-:Y:S02]  /*0f70*/  IMAD.WIDE R10, R20, 0x4, R26 ;  /* 0x00000004140a7825 */ /* 0x000fe400078e021a */
[----:B------:R-:W4:Y:S04]  /*0f80*/  LDG.E.CONSTANT R27, desc[UR8][R6.64+0x38] ;  /* 0x00003808061b7981 */ /* 0x000f28000c1e9900 */
[----:B------:R-:W4:Y:S01]  /*0f90*/  LDG.E.CONSTANT R26, desc[UR8][R6.64+0x3c] ;  /* 0x00003c08061a7981 */ /* 0x000f22000c1e9900 */
[----:B--2---:R-:W-:-:S04]  /*0fa0*/  FFMA R14, R25, R28, R14 ;  /* 0x0000001c190e7223 */ /* 0x004fc8000000000e */
[----:B---3--:R-:W-:Y:S01]  /*0fb0*/  FFMA R14, R29, R8, R14 ;  /* 0x000000081d0e7223 */ /* 0x008fe2000000000e */
[C---:B------:R-:W-:Y:S02]  /*0fc0*/  IMAD.WIDE R8, R20.reuse, 0x4, R10 ;  /* 0x0000000414087825 */ /* 0x040fe400078e020a */
[----:B------:R-:W2:Y:S04]  /*0fd0*/  LDG.E.CONSTANT R11, desc[UR8][R10.64] ;  /* 0x000000080a0b7981 */ /* 0x000ea8000c1e9900 */
[----:B------:R0:W4:Y:S01]  /*0fe0*/  LDG.E.CONSTANT R25, desc[UR8][R8.64] ;  /* 0x0000000808197981 */ /* 0x000122000c1e9900 */
[----:B------:R-:W-:-:S06]  /*0ff0*/  IMAD.WIDE R28, R20, 0x4, R8 ;  /* 0x00000004141c7825 */ /* 0x000fcc00078e0208 */
[----:B------:R-:W3:Y:S04]  /*1000*/  LDG.E.CONSTANT R29, desc[UR8][R28.64] ;  /* 0x000000081c1d7981 */ /* 0x000ee8000c1e9900 */
[----:B------:R-:W2:Y:S01]  /*1010*/  LDG.E.CONSTANT R9, desc[UR8][R6.64+0x34] ;  /* 0x0000340806097981 */ /* 0x000ea2000c1e9900 */
[----:B------:R-:W-:Y:S02]  /*1020*/  IADD3 R15, PT, PT, R15, 0x10, RZ ;  /* 0x000000100f0f7810 */ /* 0x000fe40007ffe0ff */
[----:B0-----:R-:W-:-:S04]  /*1030*/  LOP3.LUT R8, R4, 0x7ffffff0, RZ, 0xc0, !PT ;  /* 0x7ffffff004087812 */ /* 0x001fc800078ec0ff */
[----:B------:R-:W-:Y:S01]  /*1040*/  ISETP.NE.AND P0, PT, R15, R8, PT ;  /* 0x000000080f00720c */ /* 0x000fe20003f05270 */
[----:B--2---:R-:W-:-:S04]  /*1050*/  FFMA R14, R9, R11, R14 ;  /* 0x0000000b090e7223 */ /* 0x004fc8000000000e */
[----:B----4-:R-:W-:-:S04]  /*1060*/  FFMA R14, R27, R25, R14 ;  /* 0x000000191b0e7223 */ /* 0x010fc8000000000e */
[----:B---3--:R-:W-:-:S04]  /*1070*/  FFMA R26, R26, R29, R14 ;  /* 0x0000001d1a1a7223 */ /* 0x008fc8000000000e */
[----:B------:R-:W-:Y:S05]  /*1080*/  @P0 BRA `(.L_x_174) ;  /* 0xfffffff800dc0947 */ /* 0x000fea000383ffff */
[----:B------:R-:W-:-:S07]  /*1090*/  MOV R25, R8 ;  /* 0x0000000800197202 */ /* 0x000fce0000000f00 */
.L_x_173:
[----:B------:R-:W-:-:S13]  /*10a0*/  ISETP.NE.AND P0, PT, R18, RZ, PT ;  /* 0x000000ff1200720c */ /* 0x000fda0003f05270 */
[----:B------:R-:W-:Y:S05]  /*10b0*/  @!P0 BRA `(.L_x_175) ;  /* 0x0000000400688947 */ /* 0x000fea0003800000 */
[----:B------:R-:W-:Y:S01]  /*10c0*/  VIADD R6, R18, 0xffffffff ;  /* 0xffffffff12067836 */ /* 0x000fe20000000000 */
[----:B------:R-:W-:-:S04]  /*10d0*/  ISETP.NE.AND P1, PT, R17, RZ, PT ;  /* 0x000000ff1100720c */ /* 0x000fc80003f25270 */
[----:B------:R-:W-:-:S13]  /*10e0*/  ISETP.GE.U32.AND P0, PT, R6, 0x7, PT ;  /* 0x000000070600780c */ /* 0x000fda0003f06070 */
[----:B------:R-:W-:Y:S05]  /*10f0*/  @!P0 BRA `(.L_x_176) ;  /* 0x0000000000988947 */ /* 0x000fea0003800000 */
        /* <DEDUP_REMOVED lines=9> */
[----:B------:R-:W-:-:S04]  /*1190*/  IMAD.WIDE R6, R20, 0x4, R10 ;  /* 0x0000000414067825 */ /* 0x000fc800078e020a */
[C---:B------:R-:W-:Y:S01]  /*11a0*/  IMAD.WIDE R28, R20.reuse, 0x4, R6 ;  /* 0x00000004141c7825 */ /* 0x040fe200078e0206 */
[----:B------:R-:W4:Y:S03]  /*11b0*/  LDG.E.CONSTANT R11, desc[UR8][R8.64+0xc] ;  /* 0x00000c08080b7981 */ /* 0x000f26000c1e9900 */
[----:B---3--:R-:W-:Y:S02]  /*11c0*/  FFMA R14, R15, R14, R26 ;  /* 0x0000000e0f0e7223 */ /* 0x008fe4000000001a */
[----:B------:R-:W3:Y:S04]  /*11d0*/  LDG.E.CONSTANT R26, desc[UR8][R6.64] ;  /* 0x00000008061a7981 */ /* 0x000ee8000c1e9900 */
[----:B------:R-:W3:Y:S04]  /*11e0*/  LDG.E.CONSTANT R15, desc[UR8][R8.64+0x4] ;  /* 0x00000408080f7981 */ /* 0x000ee8000c1e9900 */
[----:B------:R-:W2:Y:S04]  /*11f0*/  LDG.E.CONSTANT R6, desc[UR8][R28.64] ;  /* 0x000000081c067981 */ /* 0x000ea8000c1e9900 */
[----:B------:R-:W4:Y:S01]  /*1200*/  LDG.E.CONSTANT R7, desc[UR8][R8.64+0x10] ;  /* 0x0000100808077981 */ /* 0x000f22000c1e9900 */
[----:B---3--:R-:W-:Y:S01]  /*1210*/  FFMA R26, R15, R26, R14 ;  /* 0x0000001a0f1a7223 */ /* 0x008fe2000000000e */
[----:B------:R-:W-:-:S04]  /*1220*/  IMAD.WIDE R14, R20, 0x4, R28 ;  /* 0x00000004140e7825 */ /* 0x000fc800078e021c */
[----:B--2---:R-:W-:Y:S01]  /*1230*/  FFMA R6, R27, R6, R26 ;  /* 0x000000061b067223 */ /* 0x004fe2000000001a */
[----:B------:R-:W4:Y:S01]  /*1240*/  LDG.E.CONSTANT R10, desc[UR8][R14.64] ;  /* 0x000000080e0a7981 */ /* 0x000f22000c1e9900 */
[----:B------:R-:W-:-:S05]  /*1250*/  IMAD.WIDE R26, R20, 0x4, R14 ;  /* 0x00000004141a7825 */ /* 0x000fca00078e020e */
[----:B------:R-:W2:Y:S01]  /*1260*/  LDG.E.CONSTANT R28, desc[UR8][R26.64] ;  /* 0x000000081a1c7981 */ /* 0x000ea2000c1e9900 */
[----:B----4-:R-:W-:Y:S01]  /*1270*/  FFMA R6, R11, R10, R6 ;  /* 0x0000000a0b067223 */ /* 0x010fe20000000006 */
[C---:B------:R-:W-:Y:S02]  /*1280*/  IMAD.WIDE R10, R20.reuse, 0x4, R26 ;  /* 0x00000004140a7825 */ /* 0x040fe400078e021a */
[----:B------:R-:W3:Y:S02]  /*1290*/  LDG.E.CONSTANT R27, desc[UR8][R8.64+0x1c] ;  /* 0x00001c08081b7981 */ /* 0x000ee4000c1e9900 */
[----:B--2---:R-:W-:Y:S01]  /*12a0*/  FFMA R28, R7, R28, R6 ;  /* 0x0000001c071c7223 */ /* 0x004fe20000000006 */
[C---:B------:R-:W-:Y:S02]  /*12b0*/  IMAD.WIDE R6, R20.reuse, 0x4, R10 ;  /* 0x0000000414067825 */ /* 0x040fe400078e020a */
[----:B------:R-:W2:Y:S02]  /*12c0*/  LDG.E.CONSTANT R10, desc[UR8][R10.64] ;  /* 0x000000080a0a7981 */ /* 0x000ea4000c1e9900 */
[----:B------:R-:W-:-:S02]  /*12d0*/  IMAD.WIDE R14, R20, 0x4, R6 ;  /* 0x00000004140e7825 */ /* 0x000fc400078e0206 */
[----:B------:R-:W4:Y:S04]  /*12e0*/  LDG.E.CONSTANT R29, desc[UR8][R6.64] ;  /* 0x00000008061d7981 */ /* 0x000f28000c1e9900 */
[----:B------:R-:W2:Y:S04]  /*12f0*/  LDG.E.CONSTANT R11, desc[UR8][R8.64+0x14] ;  /* 0x00001408080b7981 */ /* 0x000ea8000c1e9900 */
[----:B------:R-:W3:Y:S04]  /*1300*/  LDG.E.CONSTANT R14, desc[UR8][R14.64] ;  /* 0x000000080e0e7981 */ /* 0x000ee8000c1e9900 */
[----:B------:R-:W4:Y:S01]  /*1310*/  LDG.E.CONSTANT R7, desc[UR8][R8.64+0x18] ;  /* 0x0000180808077981 */ /* 0x000f22000c1e9900 */
[----:B------:R-:W-:Y:S01]  /*1320*/  IADD3 R25, PT, PT, R25, 0x8, RZ ;  /* 0x0000000819197810 */ /* 0x000fe20007ffe0ff */
[----:B--2---:R-:W-:-:S04]  /*1330*/  FFMA R28, R11, R10, R28 ;  /* 0x0000000a0b1c7223 */ /* 0x004fc8000000001c */
[----:B----4-:R-:W-:-:S04]  /*1340*/  FFMA R28, R7, R29, R28 ;  /* 0x0000001d071c7223 */ /* 0x010fc8000000001c */
[----:B---3--:R-:W-:-:S07]  /*1350*/  FFMA R26, R27, R14, R28 ;  /* 0x0000000e1b1a7223 */ /* 0x008fce000000001c */
.L_x_176:
[----:B------:R-:W-:Y:S05]  /*1360*/  @!P1 BRA `(.L_x_175) ;  /* 0x0000000000bc9947 */ /* 0x000fea0003800000 */
[----:B------:R-:W-:Y:S02]  /*1370*/  IADD3 R6, PT, PT, R17, -0x1, RZ ;  /* 0xffffffff11067810 */ /* 0x000fe40007ffe0ff */
[----:B------:R-:W-:Y:S02]  /*1380*/  ISETP.NE.AND P1, PT, R16, RZ, PT ;  /* 0x000000ff1000720c */ /* 0x000fe40003f25270 */
[----:B------:R-:W-:-:S13]  /*1390*/  ISETP.GE.U32.AND P0, PT, R6, 0x3, PT ;  /* 0x000000030600780c */ /* 0x000fda0003f06070 */
[----:B------:R-:W-:Y:S05]  /*13a0*/  @!P0 BRA `(.L_x_177) ;  /* 0x0000000000588947 */ /* 0x000fea0003800000 */
[----:B------:R-:W0:Y:S01]  /*13b0*/  LDC.64 R6, c[0x0][0x380] ;  /* 0x0000e000ff067b82 */ /* 0x000e220000000a00 */
[----:B-----5:R-:W-:Y:S02]  /*13c0*/  IMAD R9, R5, R4, R25 ;  /* 0x0000000405097224 */ /* 0x020fe400078e0219 */
[----:B------:R-:W-:-:S05]  /*13d0*/  IMAD R11, R20, R25, RZ ;  /* 0x00000019140b7224 */ /* 0x000fca00078e02ff */
[----:B------:R-:W1:Y:S01]  /*13e0*/  LDC.64 R14, c[0x0][0x390] ;  /* 0x0000e400ff0e7b82 */ /* 0x000e620000000a00 */
[----:B0-----:R-:W-:-:S04]  /*13f0*/  IMAD.WIDE R6, R9, 0x4, R6 ;  /* 0x0000000409067825 */ /* 0x001fc800078e0206 */
[----:B-1----:R-:W-:Y:S02]  /*1400*/  IMAD.WIDE R14, R11, 0x4, R14 ;  /* 0x000000040b0e7825 */ /* 0x002fe400078e020e */
[----:B------:R-:W2:Y:S04]  /*1410*/  LDG.E.CONSTANT R11, desc[UR8][R6.64] ;  /* 0x00000008060b7981 */ /* 0x000ea8000c1e9900 */
[----:B------:R-:W2:Y:S01]  /*1420*/  LDG.E.CONSTANT R10, desc[UR8][R14.64] ;  /* 0x000000080e0a7981 */ /* 0x000ea2000c1e9900 */
[----:B------:R-:W-:-:S03]  /*1430*/  IMAD.WIDE R8, R20, 0x4, R14 ;  /* 0x0000000414087825 */ /* 0x000fc600078e020e */
[----:B------:R-:W3:Y:S01]  /*1440*/  LDG.E.CONSTANT R15, desc[UR8][R6.64+0xc] ;  /* 0x00000c08060f7981 */ /* 0x000ee2000c1e9900 */
[----:B--2---:R-:W-:Y:S01]  /*1450*/  FFMA R26, R11, R10, R26 ;  /* 0x0000000a0b1a7223 */ /* 0x004fe2000000001a */
[C---:B------:R-:W-:Y:S02]  /*1460*/  IMAD.WIDE R10, R20.reuse, 0x4, R8 ;  /* 0x00000004140a7825 */ /* 0x040fe400078e0208 */
[----:B------:R-:W2:Y:S02]  /*1470*/  LDG.E.CONSTANT R8, desc[UR8][R8.64] ;  /* 0x0000000808087981 */ /* 0x000ea4000c1e9900 */
[----:B------:R-:W-:Y:S02]  /*1480*/  IMAD.WIDE R28, R20, 0x4, R10 ;  /* 0x00000004141c7825 */ /* 0x000fe400078e020a */
        /* <DEDUP_REMOVED lines=8> */
.L_x_177:
[----:B------:R-:W-:Y:S05]  /*1510*/  @!P1 BRA `(.L_x_175) ;  /* 0x0000000000509947 */ /* 0x000fea0003800000 */
[----:B------:R-:W0:Y:S01]  /*1520*/  LDC.64 R6, c[0x0][0x380] ;  /* 0x0000e000ff067b82 */ /* 0x000e220000000a00 */
[----:B-----5:R-:W-:Y:S02]  /*1530*/  IMAD R5, R5, R4, R25 ;  /* 0x0000000405057224 */ /* 0x020fe400078e0219 */
[----:B------:R-:W-:-:S05]  /*1540*/  IMAD R25, R20, R25, RZ ;  /* 0x0000001914197224 */ /* 0x000fca00078e02ff */
[----:B------:R-:W1:Y:S01]  /*1550*/  LDC.64 R8, c[0x0][0x390] ;  /* 0x0000e400ff087b82 */ /* 0x000e620000000a00 */
[----:B0-----:R-:W-:-:S05]  /*1560*/  IMAD.WIDE R6, R5, 0x4, R6 ;  /* 0x0000000405067825 */ /* 0x001fca00078e0206 */
[----:B------:R-:W2:Y:S01]  /*1570*/  LDG.E.CONSTANT R5, desc[UR8][R6.64] ;  /* 0x0000000806057981 */ /* 0x000ea2000c1e9900 */
[----:B-1----:R-:W-:-:S05]  /*1580*/  IMAD.WIDE R8, R25, 0x4, R8 ;  /* 0x0000000419087825 */ /* 0x002fca00078e0208 */
[----:B------:R-:W2:Y:S01]  /*1590*/  LDG.E.CONSTANT R4, desc[UR8][R8.64] ;  /* 0x0000000808047981 */ /* 0x000ea2000c1e9900 */
[----:B------:R-:W-:Y:S01]  /*15a0*/  ISETP.NE.AND P0, PT, R16, 0x1, PT ;  /* 0x000000011000780c */ /* 0x000fe20003f05270 */
[----:B--2---:R-:W-:-:S12]  /*15b0*/  FFMA R26, R5, R4, R26 ;  /* 0x00000004051a7223 */ /* 0x004fd8000000001a */
[----:B------:R-:W-:Y:S05]  /*15c0*/  @!P0 BRA `(.L_x_175) ;  /* 0x0000000000248947 */ /* 0x000fea0003800000 */
[----:B------:R-:W-:Y:S01]  /*15d0*/  ISETP.NE.AND P0, PT, R16, 0x2, PT ;  /* 0x000000021000780c */ /* 0x000fe20003f05270 */
[C---:B------:R-:W-:Y:S01]  /*15e0*/  IMAD.WIDE R4, R20.reuse, 0x4, R8 ;  /* 0x0000000414047825 */ /* 0x040fe200078e0208 */
[----:B------:R-:W2:Y:S11]  /*15f0*/  LDG.E.CONSTANT R11, desc[UR8][R6.64+0x4] ;  /* 0x00000408060b7981 */ /* 0x000eb6000c1e9900 */
[----:B------:R-:W-:Y:S01]  /*1600*/  @P0 IMAD.WIDE R8, R20, 0x4, R4 ;  /* 0x0000000414080825 */ /* 0x000fe200078e0204 */
[----:B------:R-:W3:Y:S04]  /*1610*/  @P0 LDG.E.CONSTANT R15, desc[UR8][R6.64+0x8] ;  /* 0x00000808060f0981 */ /* 0x000ee8000c1e9900 */
[----:B------:R-:W2:Y:S04]  /*1620*/  LDG.E.CONSTANT R4, desc[UR8][R4.64] ;  /* 0x0000000804047981 */ /* 0x000ea8000c1e9900 */
[----:B------:R-:W3:Y:S01]  /*1630*/  @P0 LDG.E.CONSTANT R8, desc[UR8][R8.64] ;  /* 0x0000000808080981 */ /* 0x000ee2000c1e9900 */
[----:B--2---:R-:W-:-:S04]  /*1640*/  FFMA R26, R11, R4, R26 ;  /* 0x000000040b1a7223 */ /* 0x004fc8000000001a */
[----:B---3--:R-:W-:-:S07]  /*1650*/  @P0 FFMA R26, R15, R8, R26 ;  /* 0x000000080f1a0223 */ /* 0x008fce000000001a */
.L_x_175:
[----:B------:R-:W-:Y:S01]  /*1660*/  FFMA R26, R19, R26, R12 ;  /* 0x0000001a131a7223 */ /* 0x000fe2000000000c */
[C---:B-----5:R-:W-:Y:S01]  /*1670*/  IMAD R5, R13.reuse, 0x4, R2 ;  /* 0x000000040d057824 */ /* 0x060fe200078e0202 */
[----:B------:R-:W-:-:S03]  /*1680*/  IADD3 R13, PT, PT, R13, 0x1, RZ ;  /* 0x000000010d0d7810 */ /* 0x000fc60007ffe0ff */
[----:B------:R-:W-:-:S13]  /*1690*/  FSETP.GT.AND P0, PT, R26, RZ, PT ;  /* 0x000000ff1a00720b */ /* 0x000fda0003f04000 */
[----:B------:R-:W-:Y:S01]  /*16a0*/  @!P0 FMUL R26, R26, 0.0099999997764825820923 ;  /* 0x3c23d70a1a1a8820 */ /* 0x000fe20000400000 */
[----:B------:R-:W-:-:S04]  /*16b0*/  ISETP.NE.AND P0, PT, R13, R23, PT ;  /* 0x000000170d00720c */ /* 0x000fc80003f05270 */
[----:B------:R2:W-:Y:S09]  /*16c0*/  STS [R5], R26 ;  /* 0x0000001a05007388 */ /* 0x0005f20000000800 */
[----:B------:R-:W-:Y:S05]  /*16d0*/  @!P0 BRA `(.L_x_178) ;  /* 0x0000000400108947 */ /* 0x000fea0003800000 */
[----:B------:R-:W-:Y:S05]  /*16e0*/  BRA `(.L_x_179) ;  /* 0xfffffff400187947 */ /* 0x000fea000383ffff */
.L_x_172:
[----:B------:R-:W-:Y:S01]  /*16f0*/  IADD3 R4, PT, PT, R3, -R24, RZ ;  /* 0x8000001803047210 */ /* 0x000fe20007ffe0ff */
[----:B-----5:R-:W-:Y:S01]  /*1700*/  FFMA R12, RZ, R19, R12 ;  /* 0x00000013ff0c7223 */ /* 0x020fe2000000000c */
[----:B------:R-:W-:Y:S01]  /*1710*/  LOP3.LUT R28, R23, 0xf, RZ, 0xc0, !PT ;  /* 0x0000000f171c7812 */ /* 0x000fe200078ec0ff */
[----:B------:R-:W-:Y:S01]  /*1720*/  HFMA2 R25, -RZ, RZ, 0, 0 ;  /* 0x00000000ff197431 */ /* 0x000fe200000001ff */
[----:B------:R-:W-:Y:S02]  /*1730*/  ISETP.GT.U32.AND P1, PT, R4, -0x10, PT ;  /* 0xfffffff00400780c */ /* 0x000fe40003f24070 */
[----:B------:R-:W-:Y:S02]  /*1740*/  FSETP.GT.AND P0, PT, R12, RZ, PT ;  /* 0x000000ff0c00720b */ /* 0x000fe40003f04000 */
[----:B------:R-:W-:-:S11]  /*1750*/  ISETP.NE.AND P2, PT, R28, RZ, PT ;  /* 0x000000ff1c00720c */ /* 0x000fd60003f45270 */
[----:B------:R-:W-:Y:S01]  /*1760*/  @!P0 FMUL R12, R12, 0.0099999997764825820923 ;  /* 0x3c23d70a0c0c8820 */ /* 0x000fe20000400000 */
[----:B------:R-:W-:Y:S06]  /*1770*/  @P1 BRA `(.L_x_180) ;  /* 0x0000000000641947 */ /* 0x000fec0003800000 */
[----:B------:R-:W-:Y:S01]  /*1780*/  LOP3.LUT R25, R23, 0x7ffffff0, RZ, 0xc0, !PT ;  /* 0x7ffffff017197812 */ /* 0x000fe200078ec0ff */
[----:B------:R-:W-:-:S07]  /*1790*/  IMAD.MOV.U32 R26, RZ, RZ, RZ ;  /* 0x000000ffff1a7224 */ /* 0x000fce00078e00ff */
.L_x_181:
[----:B0-----:R-:W-:Y:S01]  /*17a0*/  LEA R27, R26, R2, 0x2 ;  /* 0x000000021a1b7211 */ /* 0x001fe200078e10ff */
[--C-:B------:R-:W-:Y:S01]  /*17b0*/  IMAD.MOV.U32 R18, RZ, RZ, R12.reuse ;  /* 0x000000ffff127224 */ /* 0x100fe200078e000c */
[-C--:B------:R-:W-:Y:S01]  /*17c0*/  MOV R16, R12.reuse ;  /* 0x0000000c00107202 */ /* 0x080fe20000000f00 */
[--C-:B------:R-:W-:Y:S01]  /*17d0*/  IMAD.MOV.U32 R4, RZ, RZ, R12.reuse ;  /* 0x000000ffff047224 */ /* 0x100fe200078e000c */
[-C--:B------:R-:W-:Y:S01]  /*17e0*/  MOV R17, R12.reuse ;  /* 0x0000000c00117202 */ /* 0x080fe20000000f00 */
[--C-:B------:R-:W-:Y:S01]  /*17f0*/  IMAD.MOV.U32 R8, RZ, RZ, R12.reuse ;  /* 0x000000ffff087224 */ /* 0x100fe200078e000c */
[-C--:B------:R-:W-:Y:S01]  /*1800*/  MOV R19, R12.reuse ;  /* 0x0000000c00137202 */ /* 0x080fe20000000f00 */
[----:B------:R-:W-:Y:S01]  /*1810*/  IMAD.MOV.U32 R15, RZ, RZ, R12 ;  /* 0x000000ffff0f7224 */ /* 0x000fe200078e000c */
[-C--:B------:R-:W-:Y:S02]  /*1820*/  MOV R13, R12.reuse ;  /* 0x0000000c000d7202 */ /* 0x080fe40000000f00 */
[-C--:B------:R-:W-:Y:S01]  /*1830*/  MOV R14, R12.reuse ;  /* 0x0000000c000e7202 */ /* 0x080fe20000000f00 */
[----:B------:R0:W-:Y:S01]  /*1840*/  STS.128 [R27+0x10], R16 ;  /* 0x000010101b007388 */ /* 0x0001e20000000c00 */
[----:B------:R-:W-:-:S02]  /*1850*/  MOV R5, R12 ;  /* 0x0000000c00057202 */ /* 0x000fc40000000f00 */
[-C--:B------:R-:W-:Y:S01]  /*1860*/  MOV R6, R12.reuse ;  /* 0x0000000c00067202 */ /* 0x080fe20000000f00 */
[----:B------:R0:W-:Y:S01]  /*1870*/  STS.128 [R27], R12 ;  /* 0x0000000c1b007388 */ /* 0x0001e20000000c00 */
[-C--:B------:R-:W-:Y:S02]  /*1880*/  MOV R7, R12.reuse ;  /* 0x0000000c00077202 */ /* 0x080fe40000000f00 */
[-C--:B------:R-:W-:Y:S02]  /*1890*/  MOV R9, R12.reuse ;  /* 0x0000000c00097202 */ /* 0x080fe40000000f00 */
[-C--:B------:R-:W-:Y:S01]  /*18a0*/  MOV R10, R12.reuse ;  /* 0x0000000c000a7202 */ /* 0x080fe20000000f00 */
[----:B------:R0:W-:Y:S01]  /*18b0*/  STS.128 [R27+0x20], R4 ;  /* 0x000020041b007388 */ /* 0x0001e20000000c00 */
[----:B------:R-:W-:Y:S02]  /*18c0*/  MOV R11, R12 ;  /* 0x0000000c000b7202 */ /* 0x000fe40000000f00 */
[----:B------:R-:W-:-:S03]  /*18d0*/  IADD3 R26, PT, PT, R26, 0x10, RZ ;  /* 0x000000101a1a7810 */ /* 0x000fc60007ffe0ff */
[----:B------:R0:W-:Y:S01]  /*18e0*/  STS.128 [R27+0x30], R8 ;  /* 0x000030081b007388 */ /* 0x0001e20000000c00 */
[----:B------:R-:W-:-:S13]  /*18f0*/  ISETP.NE.AND P0, PT, R26, R25, PT ;  /* 0x000000191a00720c */ /* 0x000fda0003f05270 */
[----:B------:R-:W-:Y:S05]  /*1900*/  @P0 BRA `(.L_x_181) ;  /* 0xfffffffc00a40947 */ /* 0x000fea000383ffff */
.L_x_180:
[----:B------:R-:W-:Y:S05]  /*1910*/  @!P2 BRA `(.L_x_178) ;  /* 0x000000000080a947 */ /* 0x000fea0003800000 */
[----:B------:R-:W-:Y:S02]  /*1920*/  ISETP.GE.U32.AND P0, PT, R28, 0x8, PT ;  /* 0x000000081c00780c */ /* 0x000fe40003f06070 */
[----:B0-----:R-:W-:-:S04]  /*1930*/  LOP3.LUT R4, R23, 0x7, RZ, 0xc0, !PT ;  /* 0x0000000717047812 */ /* 0x001fc800078ec0ff */
[----:B------:R-:W-:-:S07]  /*1940*/  ISETP.NE.AND P1, PT, R4, RZ, PT ;  /* 0x000000ff0400720c */ /* 0x000fce0003f25270 */
[----:B------:R-:W-:Y:S06]  /*1950*/  @!P0 BRA `(.L_x_182) ;  /* 0x0000000000288947 */ /* 0x000fec0003800000 */
[C---:B------:R-:W-:Y:S02]  /*1960*/  LEA R5, R25.reuse, R2, 0x2 ;  /* 0x0000000219057211 */ /* 0x040fe400078e10ff */
[----:B------:R-:W-:-:S03]  /*1970*/  IADD3 R25, PT, PT, R25, 0x8, RZ ;  /* 0x0000000819197810 */ /* 0x000fc60007ffe0ff */
[----:B------:R0:W-:Y:S04]  /*1980*/  STS [R5], R12 ;  /* 0x0000000c05007388 */ /* 0x0001e80000000800 */
[----:B------:R0:W-:Y:S04]  /*1990*/  STS [R5+0x4], R12 ;  /* 0x0000040c05007388 */ /* 0x0001e80000000800 */
[----:B------:R0:W-:Y:S04]  /*19a0*/  STS [R5+0x8], R12 ;  /* 0x0000080c05007388 */ /* 0x0001e80000000800 */
[----:B------:R0:W-:Y:S04]  /*19b0*/  STS [R5+0xc], R12 ;  /* 0x00000c0c05007388 */ /* 0x0001e80000000800 */
[----:B------:R0:W-:Y:S04]  /*19c0*/  STS [R5+0x10], R12 ;  /* 0x0000100c05007388 */ /* 0x0001e80000000800 */
[----:B------:R0:W-:Y:S04]  /*19d0*/  STS [R5+0x14], R12 ;  /* 0x0000140c05007388 */ /* 0x0001e80000000800 */
[----:B------:R0:W-:Y:S04]  /*19e0*/  STS [R5+0x18], R12 ;  /* 0x0000180c05007388 */ /* 0x0001e80000000800 */
[----:B------:R0:W-:Y:S02]  /*19f0*/  STS [R5+0x1c], R12 ;  /* 0x00001c0c05007388 */ /* 0x0001e40000000800 */
.L_x_182:
[----:B------:R-:W-:Y:S05]  /*1a00*/  @!P1 BRA `(.L_x_178) ;  /* 0x0000000000449947 */ /* 0x000fea0003800000 */
[----:B------:R-:W-:Y:S02]  /*1a10*/  ISETP.GE.U32.AND P0, PT, R4, 0x4, PT ;  /* 0x000000040400780c */ /* 0x000fe40003f06070 */
[----:B------:R-:W-:-:S04]  /*1a20*/  LOP3.LUT R4, R23, 0x3, RZ, 0xc0, !PT ;  /* 0x0000000317047812 */ /* 0x000fc800078ec0ff */
[----:B------:R-:W-:-:S07]  /*1a30*/  ISETP.NE.AND P1, PT, R4, RZ, PT ;  /* 0x000000ff0400720c */ /* 0x000fce0003f25270 */
[C---:B0-----:R-:W-:Y:S01]  /*1a40*/  @P0 IMAD R5, R25.reuse, 0x4, R2 ;  /* 0x0000000419050824 */ /* 0x041fe200078e0202 */
[----:B------:R-:W-:-:S04]  /*1a50*/  @P0 IADD3 R25, PT, PT, R25, 0x4, RZ ;  /* 0x0000000419190810 */ /* 0x000fc80007ffe0ff */
[----:B------:R1:W-:Y:S04]  /*1a60*/  @P0 STS [R5], R12 ;  /* 0x0000000c05000388 */ /* 0x0003e80000000800 */
[----:B------:R1:W-:Y:S04]  /*1a70*/  @P0 STS [R5+0x4], R12 ;  /* 0x0000040c05000388 */ /* 0x0003e80000000800 */
[----:B------:R1:W-:Y:S04]  /*1a80*/  @P0 STS [R5+0x8], R12 ;  /* 0x0000080c05000388 */ /* 0x0003e80000000800 */
[----:B------:R1:W-:Y:S01]  /*1a90*/  @P0 STS [R5+0xc], R12 ;  /* 0x00000c0c05000388 */ /* 0x0003e20000000800 */
[----:B------:R-:W-:Y:S05]  /*1aa0*/  @!P1 BRA `(.L_x_178) ;  /* 0x00000000001c9947 */ /* 0x000fea0003800000 */
[----:B------:R-:W-:-:S05]  /*1ab0*/  UMOV UR4, URZ ;  /* 0x000000ff00047c82 */ /* 0x000fca0008000000 */
.L_x_183:
[C---:B-1----:R-:W-:Y:S01]  /*1ac0*/  LEA R5, R25.reuse, R2, 0x2 ;  /* 0x0000000219057211 */ /* 0x042fe200078e10ff */
[----:B------:R-:W-:Y:S01]  /*1ad0*/  UIADD3 UR4, UPT, UPT, UR4, 0x1, URZ ;  /* 0x0000000104047890 */ /* 0x000fe2000fffe0ff */
[----:B------:R-:W-:-:S03]  /*1ae0*/  IADD3 R25, PT, PT, R25, 0x1, RZ ;  /* 0x0000000119197810 */ /* 0x000fc60007ffe0ff */
[----:B------:R2:W-:Y:S02]  /*1af0*/  STS [R5], R12 ;  /* 0x0000000c05007388 */ /* 0x0005e40000000800 */
[----:B------:R-:W-:-:S13]  /*1b00*/  ISETP.NE.AND P0, PT, R4, UR4, PT ;  /* 0x0000000404007c0c */ /* 0x000fda000bf05270 */
[----:B--2---:R-:W-:Y:S05]  /*1b10*/  @P0 BRA `(.L_x_183) ;  /* 0xfffffffc00e80947 */ /* 0x004fea000383ffff */
.L_x_178:
[----:B0-----:R-:W-:Y:S01]  /*1b20*/  IMAD.IADD R4, R3, 0x1, -R24 ;  /* 0x0000000103047824 */ /* 0x001fe200078e0a18 */
[----:B------:R-:W-:Y:S01]  /*1b30*/  LOP3.LUT R28, R23, 0xf, RZ, 0xc0, !PT ;  /* 0x0000000f171c7812 */ /* 0x000fe200078ec0ff */
[----:B------:R-:W-:Y:S01]  /*1b40*/  HFMA2 R25, -RZ, RZ, 0, 0 ;  /* 0x00000000ff197431 */ /* 0x000fe200000001ff */
[----:B------:R-:W-:Y:S02]  /*1b50*/  MOV R18, 0xd01502f9 ;  /* 0xd01502f900127802 */ /* 0x000fe40000000f00 */
[----:B------:R-:W-:Y:S02]  /*1b60*/  ISETP.GT.U32.AND P0, PT, R4, -0x10, PT ;  /* 0xfffffff00400780c */ /* 0x000fe40003f04070 */
[----:B------:R-:W-:-:S11]  /*1b70*/  ISETP.NE.AND P1, PT, R28, RZ, PT ;  /* 0x000000ff1c00720c */ /* 0x000fd60003f25270 */
[----:B------:R-:W-:Y:S05]  /*1b80*/  @P0 BRA `(.L_x_184) ;  /* 0x00000000004c0947 */ /* 0x000fea0003800000 */
[----:B------:R-:W-:Y:S01]  /*1b90*/  LOP3.LUT R25, R23, 0x7ffffff0, RZ, 0xc0, !PT ;  /* 0x7ffffff017197812 */ /* 0x000fe200078ec0ff */
[----:B------:R-:W-:Y:S01]  /*1ba0*/  IMAD.MOV.U32 R18, RZ, RZ, -0x2feafd07 ;  /* 0xd01502f9ff127424 */ /* 0x000fe200078e00ff */
[----:B--2---:R-:W-:-:S07]  /*1bb0*/  MOV R26, RZ ;  /* 0x000000ff001a7202 */ /* 0x004fce0000000f00 */
.L_x_185:
[C---:B------:R-:W-:Y:S02]  /*1bc0*/  LEA R27, R26.reuse, R2, 0x2 ;  /* 0x000000021a1b7211 */ /* 0x040fe400078e10ff */
[----:B------:R-:W-:-:S03]  /*1bd0*/  IADD3 R26, PT, PT, R26, 0x10, RZ ;  /* 0x000000101a1a7810 */ /* 0x000fc60007ffe0ff */
[----:B-1----:R-:W0:Y:S01]  /*1be0*/  LDS.128 R4, [R27] ;  /* 0x000000001b047984 */ /* 0x002e220000000c00 */
[----:B------:R-:W-:-:S03]  /*1bf0*/  ISETP.NE.AND P0, PT, R26, R25, PT ;  /* 0x000000191a00720c */ /* 0x000fc60003f05270 */
[----:B------:R-:W1:Y:S04]  /*1c00*/  LDS.128 R8, [R27+0x10] ;  /* 0x000010001b087984 */ /* 0x000e680000000c00 */
[----:B------:R-:W2:Y:S01]  /*1c10*/  LDS.128 R12, [R27+0x20] ;  /* 0x000020001b0c7984 */ /* 0x000ea20000000c00 */
[----:B0-----:R-:W-:-:S03]  /*1c20*/  FMNMX3 R4, R18, R4, R5, !PT ;  /* 0x0000000412047276 */ /* 0x001fc60007800005 */
[----:B------:R-:W0:Y:S01]  /*1c30*/  LDS.128 R16, [R27+0x30] ;  /* 0x000030001b107984 */ /* 0x000e220000000c00 */
[----:B------:R-:W-:-:S04]  /*1c40*/  FMNMX3 R4, R4, R6, R7, !PT ;  /* 0x0000000604047276 */ /* 0x000fc80007800007 */
[----:B-1----:R-:W-:-:S04]  /*1c50*/  FMNMX3 R4, R4, R8, R9, !PT ;  /* 0x0000000804047276 */ /* 0x002fc80007800009 */
[----:B------:R-:W-:-:S04]  /*1c60*/  FMNMX3 R4, R4, R10, R11, !PT ;  /* 0x0000000a04047276 */ /* 0x000fc8000780000b */
[----:B--2---:R-:W-:-:S04]  /*1c70*/  FMNMX3 R4, R4, R12, R13, !PT ;  /* 0x0000000c04047276 */ /* 0x004fc8000780000d */
[----:B------:R-:W-:-:S04]  /*1c80*/  FMNMX3 R4, R4, R14, R15, !PT ;  /* 0x0000000e04047276 */ /* 0x000fc8000780000f */
[----:B0-----:R-:W-:-:S04]  /*1c90*/  FMNMX3 R4, R4, R16, R17, !PT ;  /* 0x0000001004047276 */ /* 0x001fc80007800011 */
[----:B------:R-:W-:Y:S01]  /*1ca0*/  FMNMX3 R18, R4, R18, R19, !PT ;  /* 0x0000001204127276 */ /* 0x000fe20007800013 */
[----:B------:R-:W-:Y:S06]  /*1cb0*/  @P0 BRA `(.L_x_185) ;  /* 0xfffffffc00c00947 */ /* 0x000fec000383ffff */
.L_x_184:
[----:B------:R-:W-:Y:S05]  /*1cc0*/  @!P1 BRA `(.L_x_171) ;  /* 0x0000000000a09947 */ /* 0x000fea0003800000 */
[----:B------:R-:W-:Y:S02]  /*1cd0*/  ISETP.GE.U32.AND P0, PT, R28, 0x8, PT ;  /* 0x000000081c00780c */ /* 0x000fe40003f06070 */
[----:B------:R-:W-:-:S04]  /*1ce0*/  LOP3.LUT R13, R23, 0x7, RZ, 0xc0, !PT ;  /* 0x00000007170d7812 */ /* 0x000fc800078ec0ff */
[----:B------:R-:W-:-:S07]  /*1cf0*/  ISETP.NE.AND P1, PT, R13, RZ, PT ;  /* 0x000000ff0d00720c */ /* 0x000fce0003f25270 */
[----:B------:R-:W-:Y:S06]  /*1d00*/  @!P0 BRA `(.L_x_186) ;  /* 0x0000000000388947 */ /* 0x000fec0003800000 */
[C---:B------:R-:W-:Y:S01]  /*1d10*/  LEA R4, R25.reuse, R2, 0x2 ;  /* 0x0000000219047211 */ /* 0x040fe200078e10ff */
[----:B------:R-:W-:-:S04]  /*1d20*/  VIADD R25, R25, 0x8 ;  /* 0x0000000819197836 */ /* 0x000fc80000000000 */
[----:B-12---:R-:W-:Y:S04]  /*1d30*/  LDS R5, [R4] ;  /* 0x0000000004057984 */ /* 0x006fe80000000800 */
[----:B------:R-:W0:Y:S04]  /*1d40*/  LDS R6, [R4+0x4] ;  /* 0x0000040004067984 */ /* 0x000e280000000800 */
[----:B------:R-:W-:Y:S04]  /*1d50*/  LDS R8, [R4+0x8] ;  /* 0x0000080004087984 */ /* 0x000fe80000000800 */
[----:B------:R-:W1:Y:S04]  /*1d60*/  LDS R7, [R4+0xc] ;  /* 0x00000c0004077984 */ /* 0x000e680000000800 */
[----:B------:R-:W-:Y:S04]  /*1d70*/  LDS R10, [R4+0x10] ;  /* 0x00001000040a7984 */ /* 0x000fe80000000800 */
[----:B------:R-:W2:Y:S04]  /*1d80*/  LDS R9, [R4+0x14] ;  /* 0x0000140004097984 */ /* 0x000ea80000000800 */
[----:B------:R-:W-:Y:S04]  /*1d90*/  LDS R12, [R4+0x18] ;  /* 0x00001800040c7984 */ /* 0x000fe80000000800 */
[----:B------:R-:W3:Y:S01]  /*1da0*/  LDS R11, [R4+0x1c] ;  /* 0x00001c00040b7984 */ /* 0x000ee20000000800 */
[----:B0-----:R-:W-:-:S04]  /*1db0*/  FMNMX3 R5, R18, R5, R6, !PT ;  /* 0x0000000512057276 */ /* 0x001fc80007800006 */
[----:B-1----:R-:W-:-:S04]  /*1dc0*/  FMNMX3 R5, R5, R8, R7, !PT ;  /* 0x0000000805057276 */ /* 0x002fc80007800007 */
[----:B--2---:R-:W-:-:S04]  /*1dd0*/  FMNMX3 R5, R5, R10, R9, !PT ;  /* 0x0000000a05057276 */ /* 0x004fc80007800009 */
[----:B---3--:R-:W-:-:S07]  /*1de0*/  FMNMX3 R18, R5, R12, R11, !PT ;  /* 0x0000000c05127276 */ /* 0x008fce000780000b */
.L_x_186:
[----:B------:R-:W-:Y:S05]  /*1df0*/  @!P1 BRA `(.L_x_171) ;  /* 0x0000000000549947 */ /* 0x000fea0003800000 */
[----:B------:R-:W-:Y:S02]  /*1e00*/  ISETP.GE.U32.AND P0, PT, R13, 0x4, PT ;  /* 0x000000040d00780c */ /* 0x000fe40003f06070 */
[----:B------:R-:W-:-:S04]  /*1e10*/  LOP3.LUT R9, R23, 0x3, RZ, 0xc0, !PT ;  /* 0x0000000317097812 */ /* 0x000fc800078ec0ff */
[----:B------:R-:W-:-:S07]  /*1e20*/  ISETP.NE.AND P1, PT, R9, RZ, PT ;  /* 0x000000ff0900720c */ /* 0x000fce0003f25270 */
[----:B------:R-:W-:Y:S06]  /*1e30*/  @!P0 BRA `(.L_x_187) ;  /* 0x0000000000208947 */ /* 0x000fec0003800000 */
[C---:B------:R-:W-:Y:S02]  /*1e40*/  LEA R4, R25.reuse, R2, 0x2 ;  /* 0x0000000219047211 */ /* 0x040fe400078e10ff */
[----:B------:R-:W-:-:S03]  /*1e50*/  IADD3 R25, PT, PT, R25, 0x4, RZ ;  /* 0x0000000419197810 */ /* 0x000fc60007ffe0ff */
[----:B-12---:R-:W-:Y:S04]  /*1e60*/  LDS R5, [R4] ;  /* 0x0000000004057984 */ /* 0x006fe80000000800 */
[----:B------:R-:W0:Y:S04]  /*1e70*/  LDS R6, [R4+0x4] ;  /* 0x0000040004067984 */ /* 0x000e280000000800 */
[----:B------:R-:W-:Y:S04]  /*1e80*/  LDS R8, [R4+0x8] ;  /* 0x0000080004087984 */ /* 0x000fe80000000800 */
[----:B------:R-:W1:Y:S01]  /*1e90*/  LDS R7, [R4+0xc] ;  /* 0x00000c0004077984 */ /* 0x000e620000000800 */
[----:B0-----:R-:W-:-:S04]  /*1ea0*/  FMNMX3 R5, R18, R5, R6, !PT ;  /* 0x0000000512057276 */ /* 0x001fc80007800006 */
[----:B-1----:R-:W-:-:S07]  /*1eb0*/  FMNMX3 R18, R5, R8, R7, !PT ;  /* 0x0000000805127276 */ /* 0x002fce0007800007 */
.L_x_187:
[----:B------:R-:W-:Y:S05]  /*1ec0*/  @!P1 BRA `(.L_x_171) ;  /* 0x0000000000209947 */ /* 0x000fea0003800000 */
[----:B------:R-:W-:-:S05]  /*1ed0*/  UMOV UR4, URZ ;  /* 0x000000ff00047c82 */ /* 0x000fca0008000000 */
.L_x_188:
[C---:B------:R-:W-:Y:S01]  /*1ee0*/  LEA R4, R25.reuse, R2, 0x2 ;  /* 0x0000000219047211 */ /* 0x040fe200078e10ff */
[----:B------:R-:W-:Y:S01]  /*1ef0*/  UIADD3 UR4, UPT, UPT, UR4, 0x1, URZ ;  /* 0x0000000104047890 */ /* 0x000fe2000fffe0ff */
[----:B------:R-:W-:-:S03]  /*1f00*/  VIADD R25, R25, 0x1 ;  /* 0x0000000119197836 */ /* 0x000fc60000000000 */
[----:B-12---:R-:W0:Y:S02]  /*1f10*/  LDS R5, [R4] ;  /* 0x0000000004057984 */ /* 0x006e240000000800 */
[----:B------:R-:W-:Y:S02]  /*1f20*/  ISETP.NE.AND P0, PT, R9, UR4, PT ;  /* 0x0000000409007c0c */ /* 0x000fe4000bf05270 */
[----:B0-----:R-:W-:-:S11]  /*1f30*/  FMNMX R18, R5, R18, !PT ;  /* 0x0000001205127209 */ /* 0x001fd60007800000 */
[----:B------:R-:W-:Y:S05]  /*1f40*/  @P0 BRA `(.L_x_188) ;  /* 0xfffffffc00e40947 */ /* 0x000fea000383ffff */
.L_x_171:
[----:B------:R-:W-:Y:S01]  /*1f50*/  ISETP.GE.AND P1, PT, R23, 0x1, PT ;  /* 0x000000011700780c */ /* 0x000fe20003f26270 */
[----:B------:R-:W-:-:S12]  /*1f60*/  HFMA2 R14, -RZ, RZ, 0.34521484375, 0.483642578125 ;  /* 0x358637bdff0e7431 */ /* 0x000fd800000001ff */
[----:B------:R-:W-:Y:S05]  /*1f70*/  @!P1 BRA `(.L_x_189) ;  /* 0x00000004003c9947 */ /* 0x000fea0003800000 */
[----:B------:R-:W-:Y:S01]  /*1f80*/  IADD3 R4, PT, PT, R3, -R24, RZ ;  /* 0x8000001803047210 */ /* 0x000fe20007ffe0ff */
[----:B------:R-:W-:Y:S01]  /*1f90*/  IMAD.MOV.U32 R9, RZ, RZ, RZ ;  /* 0x000000ffff097224 */ /* 0x000fe200078e00ff */
[----:B------:R-:W-:Y:S02]  /*1fa0*/  LOP3.LUT R14, R23, 0x3, RZ, 0xc0, !PT ;  /* 0x00000003170e7812 */ /* 0x000fe400078ec0ff */
[----:B------:R-:W-:Y:S02]  /*1fb0*/  ISETP.GT.U32.AND P0, PT, R4, -0x4, PT ;  /* 0xfffffffc0400780c */ /* 0x000fe40003f04070 */
[----:B------:R-:W-:Y:S02]  /*1fc0*/  ISETP.NE.AND P2, PT, R14, RZ, PT ;  /* 0x000000ff0e00720c */ /* 0x000fe40003f45270 */
[----:B------:R-:W-:-:S09]  /*1fd0*/  MOV R11, RZ ;  /* 0x000000ff000b7202 */ /* 0x000fd20000000f00 */
[----:B------:R-:W-:Y:S05]  /*1fe0*/  @P0 BRA `(.L_x_190) ;  /* 0x0000000000c80947 */ /* 0x000fea0003800000 */
[----:B------:R-:W-:Y:S02]  /*1ff0*/  LOP3.LUT R9, R23, 0x7ffffffc, RZ, 0xc0, !PT ;  /* 0x7ffffffc17097812 */ /* 0x000fe400078ec0ff */
[----:B------:R-:W-:-:S07]  /*2000*/  CS2R R10, SRZ ;  /* 0x00000000000a7805 */ /* 0x000fce000001ff00 */
.L_x_191:
[C---:B0-----:R-:W-:Y:S01]  /*2010*/  LEA R8, R10.reuse, R2, 0x2 ;  /* 0x000000020a087211 */ /* 0x041fe200078e10ff */
[----:B------:R-:W-:Y:S01]  /*2020*/  HFMA2 R13, -RZ, RZ, 3.7421875, 0 ;  /* 0x437c0000ff0d7431 */ /* 0x000fe200000001ff */
[----:B-1----:R-:W-:Y:S01]  /*2030*/  MOV R12, 0x3bbb989d ;  /* 0x3bbb989d000c7802 */ /* 0x002fe20000000f00 */
[----:B------:R-:W-:Y:S02]  /*2040*/  VIADD R10, R10, 0x4 ;  /* 0x000000040a0a7836 */ /* 0x000fe40000000000 */
[----:B--2---:R-:W0:Y:S03]  /*2050*/  LDS.128 R4, [R8] ;  /* 0x0000000008047984 */ /* 0x004e260000000c00 */
[----:B------:R-:W-:Y:S01]  /*2060*/  ISETP.NE.AND P0, PT, R10, R9, PT ;  /* 0x000000090a00720c */ /* 0x000fe20003f05270 */
[--C-:B0-----:R-:W-:Y:S01]  /*2070*/  FADD R15, R5, -R18.reuse ;  /* 0x80000012050f7221 */ /* 0x101fe20000000000 */
[--C-:B------:R-:W-:Y:S01]  /*2080*/  FADD R17, R6, -R18.reuse ;  /* 0x8000001206117221 */ /* 0x100fe20000000000 */
[--C-:B------:R-:W-:Y:S01]  /*2090*/  FADD R19, R4, -R18.reuse ;  /* 0x8000001204137221 */ /* 0x100fe20000000000 */
[----:B------:R-:W-:Y:S01]  /*20a0*/  FADD R7, R7, -R18 ;  /* 0x8000001207077221 */ /* 0x000fe20000000000 */
[-C--:B------:R-:W-:Y:S01]  /*20b0*/  FFMA.SAT R26, R15, R12.reuse, 0.5 ;  /* 0x3f0000000f1a7423 */ /* 0x080fe2000000200c */
[-C--:B------:R-:W-:Y:S01]  /*20c0*/  FFMA.SAT R28, R17, R12.reuse, 0.5 ;  /* 0x3f000000111c7423 */ /* 0x080fe2000000200c */
[----:B------:R-:W-:-:S02]  /*20d0*/  FFMA.SAT R4, R19, R12, 0.5 ;  /* 0x3f00000013047423 */ /* 0x000fc4000000200c */
[-C--:B------:R-:W-:Y:S02]  /*20e0*/  FFMA.RM R5, R26, R13.reuse, 12582913 ;  /* 0x4b4000011a057423 */ /* 0x080fe4000000400d */
[-C--:B------:R-:W-:Y:S02]  /*20f0*/  FFMA.RM R4, R4, R13.reuse, 12582913 ;  /* 0x4b40000104047423 */ /* 0x080fe4000000400d */
[C---:B------:R-:W-:Y:S01]  /*2100*/  FADD R6, R5.reuse, -12583039 ;  /* 0xcb40007f05067421 */ /* 0x040fe20000000000 */
[----:B------:R-:W-:Y:S01]  /*2110*/  SHF.L.U32 R5, R5, 0x17, RZ ;  /* 0x0000001705057819 */ /* 0x000fe200000006ff */
[----:B------:R-:W-:Y:S02]  /*2120*/  FADD R16, R4, -12583039 ;  /* 0xcb40007f04107421 */ /* 0x000fe40000000000 */
[----:B------:R-:W-:Y:S01]  /*2130*/  FFMA R26, R15, 1.4426950216293334961, -R6 ;  /* 0x3fb8aa3b0f1a7823 */ /* 0x000fe20000000806 */
[-C--:B------:R-:W-:Y:S01]  /*2140*/  FFMA.RM R6, R28, R13.reuse, 12582913 ;  /* 0x4b4000011c067423 */ /* 0x080fe2000000400d */
[----:B------:R-:W-:Y:S01]  /*2150*/  FFMA.SAT R28, R7, R12, 0.5 ;  /* 0x3f000000071c7423 */ /* 0x000fe2000000200c */
[----:B------:R-:W-:Y:S01]  /*2160*/  FFMA R16, R19, 1.4426950216293334961, -R16 ;  /* 0x3fb8aa3b13107823 */ /* 0x000fe20000000810 */
[----:B------:R-:W-:Y:S01]  /*2170*/  FFMA R12, R15, 1.925963033500011079e-08, R26 ;  /* 0x32a570600f0c7823 */ /* 0x000fe2000000001a */
[----:B------:R-:W-:Y:S01]  /*2180*/  FADD R26, R6, -12583039 ;  /* 0xcb40007f061a7421 */ /* 0x000fe20000000000 */
[----:B------:R-:W-:Y:S01]  /*2190*/  FFMA.RM R13, R28, R13, 12582913 ;  /* 0x4b4000011c0d7423 */ /* 0x000fe2000000400d */
[----:B------:R-:W-:Y:S01]  /*21a0*/  FFMA R16, R19, 1.925963033500011079e-08, R16 ;  /* 0x32a5706013107823 */ /* 0x000fe20000000010 */
[----:B------:R-:W-:Y:S01]  /*21b0*/  SHF.L.U32 R6, R6, 0x17, RZ ;  /* 0x0000001706067819 */ /* 0x000fe200000006ff */
[----:B------:R-:W-:Y:S01]  /*21c0*/  FFMA R26, R17, 1.4426950216293334961, -R26 ;  /* 0x3fb8aa3b111a7823 */ /* 0x000fe2000000081a */
[C---:B------:R-:W-:Y:S01]  /*21d0*/  FADD R28, R13.reuse, -12583039 ;  /* 0xcb40007f0d1c7421 */ /* 0x040fe20000000000 */
[----:B------:R-:W0:Y:S01]  /*21e0*/  MUFU.EX2 R12, R12 ;  /* 0x0000000c000c7308 */ /* 0x000e220000000800 */
[----:B------:R-:W-:Y:S01]  /*21f0*/  SHF.L.U32 R13, R13, 0x17, RZ ;  /* 0x000000170d0d7819 */ /* 0x000fe200000006ff */
[----:B------:R-:W-:Y:S01]  /*2200*/  FFMA R15, R17, 1.925963033500011079e-08, R26 ;  /* 0x32a57060110f7823 */ /* 0x000fe2000000001a */
[----:B------:R-:W-:-:S04]  /*2210*/  FFMA R28, R7, 1.4426950216293334961, -R28 ;  /* 0x3fb8aa3b071c7823 */ /* 0x000fc8000000081c */
[----:B------:R-:W-:Y:S01]  /*2220*/  FFMA R28, R7, 1.925963033500011079e-08, R28 ;  /* 0x32a57060071c7823 */ /* 0x000fe2000000001c */
[----:B------:R-:W1:Y:S01]  /*2230*/  MUFU.EX2 R16, R16 ;  /* 0x0000001000107308 */ /* 0x000e620000000800 */
[----:B------:R-:W-:-:S07]  /*2240*/  IMAD.SHL.U32 R7, R4, 0x800000, RZ ;  /* 0x0080000004077824 */ /* 0x000fce00078e00ff */
[----:B------:R-:W2:Y:S01]  /*2250*/  MUFU.EX2 R15, R15 ;  /* 0x0000000f000f7308 */ /* 0x000ea20000000800 */
[----:B0-----:R-:W-:-:S07]  /*2260*/  FMUL R5, R5, R12 ;  /* 0x0000000c05057220 */ /* 0x001fce0000400000 */
[----:B------:R-:W0:Y:S01]  /*2270*/  MUFU.EX2 R28, R28 ;  /* 0x0000001c001c7308 */ /* 0x000e220000000800 */
[----:B-1----:R-:W-:-:S04]  /*2280*/  FMUL R4, R7, R16 ;  /* 0x0000001007047220 */ /* 0x002fc80000400000 */
[----:B------:R-:W-:Y:S01]  /*2290*/  FADD R12, R4, R11 ;  /* 0x0000000b040c7221 */ /* 0x000fe20000000000 */
[----:B--2---:R-:W-:-:S03]  /*22a0*/  FMUL R6, R6, R15 ;  /* 0x0000000f06067220 */ /* 0x004fc60000400000 */
[----:B------:R-:W-:-:S04]  /*22b0*/  FADD R11, R12, R5 ;  /* 0x000000050c0b7221 */ /* 0x000fc80000000000 */
[----:B------:R-:W-:Y:S01]  /*22c0*/  FADD R12, R11, R6 ;  /* 0x000000060b0c7221 */ /* 0x000fe20000000000 */
[----:B0-----:R-:W-:-:S04]  /*22d0*/  FMUL R7, R13, R28 ;  /* 0x0000001c0d077220 */ /* 0x001fc80000400000 */
[----:B------:R-:W-:Y:S01]  /*22e0*/  FADD R11, R12, R7 ;  /* 0x000000070c0b7221 */ /* 0x000fe20000000000 */
[----:B------:R0:W-:Y:S01]  /*22f0*/  STS.128 [R8], R4 ;  /* 0x0000000408007388 */ /* 0x0001e20000000c00 */
[----:B------:R-:W-:Y:S05]  /*2300*/  @P0 BRA `(.L_x_191) ;  /* 0xfffffffc00400947 */ /* 0x000fea000383ffff */
.L_x_190:
[----:B------:R-:W-:Y:S05]  /*2310*/  @!P2 BRA `(.L_x_192) ;  /* 0x000000000050a947 */ /* 0x000fea0003800000 */
[----:B0-----:R-:W-:Y:S01]  /*2320*/  HFMA2 R7, -RZ, RZ, 3.7421875, 0 ;  /* 0x437c0000ff077431 */ /* 0x001fe200000001ff */
[----:B------:R-:W-:Y:S01]  /*2330*/  MOV R10, 0x3bbb989d ;  /* 0x3bbb989d000a7802 */ /* 0x000fe20000000f00 */
[----:B------:R-:W-:-:S06]  /*2340*/  UMOV UR4, URZ ;  /* 0x000000ff00047c82 */ /* 0x000fcc0008000000 */
.L_x_193:
[C---:B---3--:R-:W-:Y:S01]  /*2350*/  LEA R4, R9.reuse, R2, 0x2 ;  /* 0x0000000209047211 */ /* 0x048fe200078e10ff */
[----:B------:R-:W-:Y:S01]  /*2360*/  UIADD3 UR4, UPT, UPT, UR4, 0x1, URZ ;  /* 0x0000000104047890 */ /* 0x000fe2000fffe0ff */
[----:B------:R-:W-:-:S03]  /*2370*/  IADD3 R9, PT, PT, R9, 0x1, RZ ;  /* 0x0000000109097810 */ /* 0x000fc60007ffe0ff */
[----:B-12---:R-:W0:Y:S02]  /*2380*/  LDS R5, [R4] ;  /* 0x0000000004057984 */ /* 0x006e240000000800 */
[----:B------:R-:W-:Y:S01]  /*2390*/  ISETP.NE.AND P0, PT, R14, UR4, PT ;  /* 0x000000040e007c0c */ /* 0x000fe2000bf05270 */
[----:B0-----:R-:W-:-:S04]  /*23a0*/  FADD R5, R5, -R18 ;  /* 0x8000001205057221 */ /* 0x001fc80000000000 */
[----:B------:R-:W-:-:S04]  /*23b0*/  FFMA.SAT R6, R5, R10, 0.5 ;  /* 0x3f00000005067423 */ /* 0x000fc8000000200a */
[----:B------:R-:W-:-:S04]  /*23c0*/  FFMA.RM R6, R6, R7, 12582913 ;  /* 0x4b40000106067423 */ /* 0x000fc80000004007 */
[C---:B------:R-:W-:Y:S01]  /*23d0*/  FADD R8, R6.reuse, -12583039 ;  /* 0xcb40007f06087421 */ /* 0x040fe20000000000 */
[----:B------:R-:W-:-:S03]  /*23e0*/  IMAD.SHL.U32 R6, R6, 0x800000, RZ ;  /* 0x0080000006067824 */ /* 0x000fc600078e00ff */
[----:B------:R-:W-:-:S04]  /*23f0*/  FFMA R8, R5, 1.4426950216293334961, -R8 ;  /* 0x3fb8aa3b05087823 */ /* 0x000fc80000000808 */
[----:B------:R-:W-:-:S04]  /*2400*/  FFMA R8, R5, 1.925963033500011079e-08, R8 ;  /* 0x32a5706005087823 */ /* 0x000fc80000000008 */
[----:B------:R-:W0:Y:S02]  /*2410*/  MUFU.EX2 R5, R8 ;  /* 0x0000000800057308 */ /* 0x000e240000000800 */
[----:B0-----:R-:W-:-:S04]  /*2420*/  FMUL R5, R6, R5 ;  /* 0x0000000506057220 */ /* 0x001fc80000400000 */
[----:B------:R-:W-:Y:S01]  /*2430*/  FADD R11, R5, R11 ;  /* 0x0000000b050b7221 */ /* 0x000fe20000000000 */
[----:B------:R3:W-:Y:S01]  /*2440*/  STS [R4], R5 ;  /* 0x0000000504007388 */ /* 0x0007e20000000800 */
[----:B------:R-:W-:Y:S05]  /*2450*/  @P0 BRA `(.L_x_193) ;  /* 0xfffffffc00bc0947 */ /* 0x000fea000383ffff */
.L_x_192:
[----:B------:R-:W-:-:S07]  /*2460*/  FADD R14, R11, 9.9999999747524270788e-07 ;  /* 0x358637bd0b0e7421 */ /* 0x000fce0000000000 */
.L_x_189:
[----:B------:R-:W-:Y:S05]  /*2470*/  @!P1 BRA `(.L_x_170) ;  /* 0x00000004006c9947 */ /* 0x000fea0003800000 */
[----:B0--3--:R-:W-:Y:S01]  /*2480*/  IADD3 R4, PT, PT, R3, -R24, RZ ;  /* 0x8000001803047210 */ /* 0x009fe20007ffe0ff */
[----:B------:R-:W-:Y:S01]  /*2490*/  HFMA2 R17, -RZ, RZ, 0, 0 ;  /* 0x00000000ff117431 */ /* 0x000fe200000001ff */
[----:B------:R-:W-:Y:S02]  /*24a0*/  LOP3.LUT R15, R23, 0x3, RZ, 0xc0, !PT ;  /* 0x00000003170f7812 */ /* 0x000fe400078ec0ff */
[----:B------:R-:W-:-:S13]  /*24b0*/  ISETP.GT.U32.AND P0, PT, R4, -0x4, PT ;  /* 0xfffffffc0400780c */ /* 0x000fda0003f04070 */
[----:B------:R-:W-:Y:S05]  /*24c0*/  @P0 BRA `(.L_x_194) ;  /* 0x0000000000fc0947 */ /* 0x000fea0003800000 */
[----:B------:R-:W-:Y:S01]  /*24d0*/  LOP3.LUT R17, R23, 0x7ffffffc, RZ, 0xc0, !PT ;  /* 0x7ffffffc17117812 */ /* 0x000fe200078ec0ff */
[----:B------:R-:W-:-:S07]  /*24e0*/  IMAD.MOV.U32 R16, RZ, RZ, RZ ;  /* 0x000000ffff107224 */ /* 0x000fce00078e00ff */
.L_x_203:
[C---:B0-----:R-:W-:Y:S01]  /*24f0*/  LEA R18, R16.reuse, R2, 0x2 ;  /* 0x0000000210127211 */ /* 0x041fe200078e10ff */
[----:B------:R-:W0:Y:S01]  /*2500*/  MUFU.RCP R9, R14 ;  /* 0x0000000e00097308 */ /* 0x000e220000001000 */
[----:B------:R-:W-:Y:S01]  /*2510*/  IADD3 R16, PT, PT, R16, 0x4, RZ ;  /* 0x0000000410107810 */ /* 0x000fe20007ffe0ff */
[----:B------:R-:W-:Y:S02]  /*2520*/  BSSY.RECONVERGENT B1, `(.L_x_195) ;  /* 0x000000d000017945 */ /* 0x000fe40003800200 */
[----:B-12---:R-:W1:Y:S01]  /*2530*/  LDS.128 R4, [R18] ;  /* 0x0000000012047984 */ /* 0x006e620000000c00 */
[----:B------:R-:W-:Y:S01]  /*2540*/  ISETP.NE.AND P2, PT, R16, R17, PT ;  /* 0x000000111000720c */ /* 0x000fe20003f45270 */
[----:B0-----:R-:W-:-:S04]  /*2550*/  FFMA R8, R9, -R14, 1 ;  /* 0x3f80000009087423 */ /* 0x001fc8000000080e */
[----:B------:R-:W-:Y:S01]  /*2560*/  FFMA R9, R9, R8, R9 ;  /* 0x0000000809097223 */ /* 0x000fe20000000009 */
[----:B-1----:R-:W0:Y:S03]  /*2570*/  FCHK P0, R4, R14 ;  /* 0x0000000e04007302 */ /* 0x002e260000000000 */
[----:B------:R-:W-:-:S04]  /*2580*/  FFMA R11, R4, R9, RZ ;  /* 0x00000009040b7223 */ /* 0x000fc800000000ff */
[----:B------:R-:W-:-:S04]  /*2590*/  FFMA R8, R11, -R14, R4 ;  /* 0x8000000e0b087223 */ /* 0x000fc80000000004 */
[----:B------:R-:W-:Y:S01]  /*25a0*/  FFMA R8, R9, R8, R11 ;  /* 0x0000000809087223 */ /* 0x000fe2000000000b */
[----:B0-----:R-:W-:Y:S06]  /*25b0*/  @!P0 BRA `(.L_x_196) ;  /* 0x00000000000c8947 */ /* 0x001fec0003800000 */
[----:B------:R-:W-:-:S07]  /*25c0*/  MOV R12, 0x25e0 ;  /* 0x000025e0000c7802 */ /* 0x000fce0000000f00 */
[----:B------:R-:W-:Y:S05]  /*25d0*/  CALL.REL.NOINC `($__internal_6_$__cuda_sm3x_div_rn_noftz_f32_slowpath) ;  /* 0x0000001400187944 */ /* 0x000fea0003c00000 */
[----:B------:R-:W-:-:S07]  /*25e0*/  MOV R8, R4 ;  /* 0x0000000400087202 */ /* 0x000fce0000000f00 */
.L_x_196:
[----:B------:R-:W-:Y:S05]  /*25f0*/  BSYNC.RECONVERGENT B1 ;  /* 0x0000000000017941 */ /* 0x000fea0003800200 */
.L_x_195:
        /* <DEDUP_REMOVED lines=9> */
[----:B------:R-:W-:Y:S01]  /*2690*/  IMAD.MOV.U32 R4, RZ, RZ, R5 ;  /* 0x000000ffff047224 */ /* 0x000fe200078e0005 */
[----:B------:R-:W-:-:S07]  /*26a0*/  MOV R12, 0x26c0 ;  /* 0x000026c0000c7802 */ /* 0x000fce0000000f00 */
[----:B------:R-:W-:Y:S05]  /*26b0*/  CALL.REL.NOINC `($__internal_6_$__cuda_sm3x_div_rn_noftz_f32_slowpath) ;  /* 0x0000001000e07944 */ /* 0x000fea0003c00000 */
[----:B------:R-:W-:-:S07]  /*26c0*/  MOV R9, R4 ;  /* 0x0000000400097202 */ /* 0x000fce0000000f00 */
.L_x_198:
[----:B------:R-:W-:Y:S05]  /*26d0*/  BSYNC.RECONVERGENT B1 ;  /* 0x0000000000017941 */ /* 0x000fea0003800200 */
.L_x_197:
        /* <DEDUP_REMOVED lines=9> */
[----:B------:R-:W-:Y:S02]  /*2770*/  MOV R4, R6 ;  /* 0x0000000600047202 */ /* 0x000fe40000000f00 */
[----:B------:R-:W-:-:S07]  /*2780*/  MOV R12, 0x27a0 ;  /* 0x000027a0000c7802 */ /* 0x000fce0000000f00 */
[----:B------:R-:W-:Y:S05]  /*2790*/  CALL.REL.NOINC `($__internal_6_$__cuda_sm3x_div_rn_noftz_f32_slowpath) ;  /* 0x0000001000a87944 */ /* 0x000fea0003c00000 */
[----:B------:R-:W-:-:S07]  /*27a0*/  MOV R10, R4 ;  /* 0x00000004000a7202 */ /* 0x000fce0000000f00 */
.L_x_200:
[----:B------:R-:W-:Y:S05]  /*27b0*/  BSYNC.RECONVERGENT B1 ;  /* 0x0000000000017941 */ /* 0x000fea0003800200 */
.L_x_199:
        /* <DEDUP_REMOVED lines=13> */
.L_x_202:
[----:B------:R-:W-:Y:S05]  /*2890*/  BSYNC.RECONVERGENT B1 ;  /* 0x0000000000017941 */ /* 0x000fea0003800200 */
.L_x_201:
[----:B------:R0:W-:Y:S01]  /*28a0*/  STS.128 [R18], R8 ;  /* 0x0000000812007388 */ /* 0x0001e20000000c00 */
[----:B------:R-:W-:Y:S05]  /*28b0*/  @P2 BRA `(.L_x_203) ;  /* 0xfffffffc000c2947 */ /* 0x000fea000383ffff */
.L_x_194:
[----:B------:R-:W-:-:S13]  /*28c0*/  ISETP.NE.AND P0, PT, R15, RZ, PT ;  /* 0x000000ff0f00720c */ /* 0x000fda0003f05270 */
[----:B------:R-:W-:Y:S05]  /*28d0*/  @!P0 BRA `(.L_x_170) ;  /* 0x0000000000548947 */ /* 0x000fea0003800000 */
[----:B------:R-:W-:-:S07]  /*28e0*/  HFMA2 R6, -RZ, RZ, 0, 0 ;  /* 0x00000000ff067431 */ /* 0x000fce00000001ff */
.L_x_206:
[----:B-12-4-:R-:W-:Y:S01]  /*28f0*/  LEA R5, R17, R2, 0x2 ;  /* 0x0000000211057211 */ /* 0x016fe200078e10ff */
[----:B------:R-:W1:Y:S01]  /*2900*/  MUFU.RCP R7, R14 ;  /* 0x0000000e00077308 */ /* 0x000e620000001000 */
[----:B------:R-:W-:Y:S01]  /*2910*/  IADD3 R6, PT, PT, R6, 0x1, RZ ;  /* 0x0000000106067810 */ /* 0x000fe20007ffe0ff */
[----:B------:R-:W-:Y:S02]  /*2920*/  BSSY.RECONVERGENT B1, `(.L_x_204) ;  /* 0x000000d000017945 */ /* 0x000fe40003800200 */
[----:B0-----:R-:W0:Y:S01]  /*2930*/  LDS R9, [R5] ;  /* 0x0000000005097984 */ /* 0x001e220000000800 */
[----:B------:R-:W-:Y:S01]  /*2940*/  ISETP.NE.AND P2, PT, R6, R15, PT ;  /* 0x0000000f0600720c */ /* 0x000fe20003f45270 */
[----:B-1----:R-:W-:-:S04]  /*2950*/  FFMA R4, R7, -R14, 1 ;  /* 0x3f80000007047423 */ /* 0x002fc8000000080e */
[----:B------:R-:W-:Y:S01]  /*2960*/  FFMA R4, R7, R4, R7 ;  /* 0x0000000407047223 */ /* 0x000fe20000000007 */
[----:B0-----:R-:W0:Y:S03]  /*2970*/  FCHK P0, R9, R14 ;  /* 0x0000000e09007302 */ /* 0x001e260000000000 */
[----:B------:R-:W-:-:S04]  /*2980*/  FFMA R7, R4, R9, RZ ;  /* 0x0000000904077223 */ /* 0x000fc800000000ff */
[----:B------:R-:W-:-:S04]  /*2990*/  FFMA R8, R7, -R14, R9 ;  /* 0x8000000e07087223 */ /* 0x000fc80000000009 */
[----:B------:R-:W-:Y:S01]  /*29a0*/  FFMA R4, R4, R8, R7 ;  /* 0x0000000804047223 */ /* 0x000fe20000000007 */
[----:B0-----:R-:W-:Y:S06]  /*29b0*/  @!P0 BRA `(.L_x_205) ;  /* 0x00000000000c8947 */ /* 0x001fec0003800000 */
[----:B------:R-:W-:Y:S01]  /*29c0*/  IMAD.MOV.U32 R4, RZ, RZ, R9 ;  /* 0x000000ffff047224 */ /* 0x000fe200078e0009 */
[----:B------:R-:W-:-:S07]  /*29d0*/  MOV R12, 0x29f0 ;  /* 0x000029f0000c7802 */ /* 0x000fce0000000f00 */
[----:B------:R-:W-:Y:S05]  /*29e0*/  CALL.REL.NOINC `($__internal_6_$__cuda_sm3x_div_rn_noftz_f32_slowpath) ;  /* 0x0000001000147944 */ /* 0x000fea0003c00000 */
.L_x_205:
[----:B------:R-:W-:Y:S05]  /*29f0*/  BSYNC.RECONVERGENT B1 ;  /* 0x0000000000017941 */ /* 0x000fea0003800200 */
.L_x_204:
[----:B------:R4:W-:Y:S01]  /*2a00*/  STS [R5], R4 ;  /* 0x0000000405007388 */ /* 0x0009e20000000800 */
[----:B------:R-:W-:Y:S01]  /*2a10*/  IADD3 R17, PT, PT, R17, 0x1, RZ ;  /* 0x0000000111117810 */ /* 0x000fe20007ffe0ff */
[----:B------:R-:W-:Y:S06]  /*2a20*/  @P2 BRA `(.L_x_206) ;  /* 0xfffffffc00b02947 */ /* 0x000fec000383ffff */
.L_x_170:
[----:B------:R-:W-:Y:S05]  /*2a30*/  BSYNC.RECONVERGENT B0 ;  /* 0x0000000000007941 */ /* 0x000fea0003800200 */
.L_x_169:
[----:B------:R-:W0:Y:S01]  /*2a40*/  LDCU UR4, c[0x0][0x3d0] ;  /* 0x00007a00ff0477ac */ /* 0x000e220008000800 */
[----:B------:R-:W-:Y:S02]  /*2a50*/  MOV R14, RZ ;  /* 0x000000ff000e7202 */ /* 0x000fe40000000f00 */
[----:B0--34-:R-:W-:Y:S01]  /*2a60*/  VIMNMX R4, PT, PT, R23, UR4, PT ;  /* 0x0000000417047c48 */ /* 0x019fe2000bfe0100 */
[----:B------:R-:W-:Y:S03]  /*2a70*/  BAR.SYNC.DEFER_BLOCKING 0x0 ;  /* 0x0000000000007b1d */ /* 0x000fe60000010000 */
[----:B------:R-:W-:-:S13]  /*2a80*/  ISETP.GE.AND P0, PT, R4, 0x1, PT ;  /* 0x000000010400780c */ /* 0x000fda0003f06270 */
[----:B------:R-:W-:Y:S05]  /*2a90*/  @!P0 BRA `(.L_x_207) ;  /* 0x00000008000c8947 */ /* 0x000fea0003800000 */
[----:B------:R-:W-:Y:S01]  /*2aa0*/  HFMA2 R14, -RZ, RZ, 0, 0 ;  /* 0x00000000ff0e7431 */ /* 0x000fe200000001ff */
[----:B------:R-:W-:Y:S01]  /*2ab0*/  MOV R4, RZ ;  /* 0x000000ff00047202 */ /* 0x000fe20000000f00 */
[----:B------:R-:W-:-:S12]  /*2ac0*/  ULOP3.LUT UR4, UR4, 0x7, URZ, 0xc0, !UPT ;  /* 0x0000000704047892 */ /* 0x000fd8000f8ec0ff */
.L_x_212:
[----:B------:R-:W0:Y:S01]  /*2ad0*/  LDC.64 R8, c[0x0][0x3b0] ;  /* 0x0000ec00ff087b82 */ /* 0x000e220000000a00 */
[----:B-12---:R-:W-:Y:S01]  /*2ae0*/  IMAD.IADD R5, R3, 0x1, R4 ;  /* 0x0000000103057824 */ /* 0x006fe200078e0204 */
[----:B------:R-:W-:-:S06]  /*2af0*/  LEA R6, R4, R2, 0x2 ;  /* 0x0000000204067211 */ /* 0x000fcc00078e10ff */
[----:B------:R-:W1:Y:S01]  /*2b00*/  LDC R7, c[0x0][0x3d0] ;  /* 0x0000f400ff077b82 */ /* 0x000e620000000800 */
[----:B------:R-:W2:Y:S01]  /*2b10*/  LDS R6, [R6] ;  /* 0x0000000006067984 */ /* 0x000ea20000000800 */
[----:B0-----:R-:W-:-:S06]  /*2b20*/  IMAD.WIDE R8, R5, 0x4, R8 ;  /* 0x0000000405087825 */ /* 0x001fcc00078e0208 */
[----:B------:R-:W3:Y:S01]  /*2b30*/  LDG.E.CONSTANT R8, desc[UR8][R8.64] ;  /* 0x0000000808087981 */ /* 0x000ee2000c1e9900 */
[----:B------:R-:W-:Y:S02]  /*2b40*/  IADD3 R4, PT, PT, R4, 0x1, RZ ;  /* 0x0000000104047810 */ /* 0x000fe40007ffe0ff */
[----:B-1----:R-:W-:Y:S02]  /*2b50*/  ISETP.GE.U32.AND P1, PT, R7, 0x8, PT ;  /* 0x000000080700780c */ /* 0x002fe40003f26070 */
[----:B------:R-:W-:Y:S02]  /*2b60*/  ISETP.NE.AND P0, PT, R4, R23, PT ;  /* 0x000000170400720c */ /* 0x000fe40003f05270 */
[----:B------:R-:W-:Y:S01]  /*2b70*/  MOV R17, RZ ;  /* 0x000000ff00117202 */ /* 0x000fe20000000f00 */
[----:B---3--:R-:W-:-:S08]  /*2b80*/  IMAD R16, R8, R7, RZ ;  /* 0x0000000708107224 */ /* 0x008fd000078e02ff */
[----:B--2---:R-:W-:Y:S05]  /*2b90*/  @!P1 BRA `(.L_x_208) ;  /* 0x0000000000d09947 */ /* 0x004fea0003800000 */
[----:B------:R-:W-:Y:S01]  /*2ba0*/  LOP3.LUT R17, R7, 0x7ffffff8, RZ, 0xc0, !PT ;  /* 0x7ffffff807117812 */ /* 0x000fe200078ec0ff */
[----:B------:R-:W-:Y:S01]  /*2bb0*/  IMAD.MOV.U32 R5, RZ, RZ, R21 ;  /* 0x000000ffff057224 */ /* 0x000fe200078e0015 */
[----:B------:R-:W-:Y:S02]  /*2bc0*/  MOV R19, R16 ;  /* 0x0000001000137202 */ /* 0x000fe40000000f00 */
[----:B------:R-:W-:-:S07]  /*2bd0*/  IADD3 R18, PT, PT, -R17, RZ, RZ ;  /* 0x000000ff11127210 */ /* 0x000fce0007ffe1ff */
.L_x_209:
[----:B------:R-:W0:Y:S08]  /*2be0*/  LDC.64 R8, c[0x0][0x380] ;  /* 0x0000e000ff087b82 */ /* 0x000e300000000a00 */
[----:B------:R-:W1:Y:S01]  /*2bf0*/  LDC.64 R10, c[0x0][0x388] ;  /* 0x0000e200ff0a7b82 */ /* 0x000e620000000a00 */
[----:B0-----:R-:W-:-:S05]  /*2c00*/  IMAD.WIDE R8, R19, 0x4, R8 ;  /* 0x0000000413087825 */ /* 0x001fca00078e0208 */
[----:B------:R-:W2:Y:S01]  /*2c10*/  LDG.E.CONSTANT R25, desc[UR8][R8.64] ;  /* 0x0000000808197981 */ /* 0x000ea2000c1e9900 */
[----:B-1----:R-:W-:-:S03]  /*2c20*/  IMAD.WIDE R12, R5, 0x4, R10 ;  /* 0x00000004050c7825 */ /* 0x002fc600078e020a */
[----:B------:R-:W3:Y:S04]  /*2c30*/  LDG.E.CONSTANT R29, desc[UR8][R8.64+0x4] ;  /* 0x00000408081d7981 */ /* 0x000ee8000c1e9900 */
[----:B------:R-:W4:Y:S01]  /*2c40*/  LDG.E.CONSTANT R26, desc[UR8][R12.64] ;  /* 0x000000080c1a7981 */ /* 0x000f22000c1e9900 */
[----:B------:R-:W-:-:S05]  /*2c50*/  IMAD.WIDE R10, R20, 0x4, R12 ;  /* 0x00000004140a7825 */ /* 0x000fca00078e020c */
[----:B------:R-:W5:Y:S04]  /*2c60*/  LDG.E.CONSTANT R15, desc[UR8][R10.64] ;  /* 0x000000080a0f7981 */ /* 0x000f68000c1e9900 */
[----:B------:R-:W5:Y:S01]  /*2c70*/  LDG.E.CONSTANT R13, desc[UR8][R8.64+0xc] ;  /* 0x00000c08080d7981 */ /* 0x000f62000c1e9900 */
[C---:B--2---:R-:W-:Y:S01]  /*2c80*/  FMUL R25, R6.reuse, R25 ;  /* 0x0000001906197220 */ /* 0x044fe20000400000 */
[----:B---3--:R-:W-:-:S03]  /*2c90*/  FMUL R29, R6, R29 ;  /* 0x0000001d061d7220 */ /* 0x008fc60000400000 */
[----:B----4-:R-:W-:Y:S01]  /*2ca0*/  FFMA R14, R25, R26, R14 ;  /* 0x0000001a190e7223 */ /* 0x010fe2000000000e */
[C---:B------:R-:W-:Y:S01]  /*2cb0*/  IMAD.WIDE R26, R20.reuse, 0x4, R10 ;  /* 0x00000004141a7825 */ /* 0x040fe200078e020a */
[----:B------:R-:W2:Y:S03]  /*2cc0*/  LDG.E.CONSTANT R25, desc[UR8][R8.64+0x8] ;  /* 0x0000080808197981 */ /* 0x000ea6000c1e9900 */
[----:B-----5:R-:W-:Y:S01]  /*2cd0*/  FFMA R29, R29, R15, R14 ;  /* 0x0000000f1d1d7223 */ /* 0x020fe2000000000e */
[----:B------:R-:W3:Y:S01]  /*2ce0*/  LDG.E.CONSTANT R11, desc[UR8][R26.64] ;  /* 0x000000081a0b7981 */ /* 0x000ee2000c1e9900 */
[----:B------:R-:W-:-:S05]  /*2cf0*/  IMAD.WIDE R14, R20, 0x4, R26 ;  /* 0x00000004140e7825 */ /* 0x000fca00078e021a */
[----:B------:R-:W4:Y:S01]  /*2d00*/  LDG.E.CONSTANT R28, desc[UR8][R14.64] ;  /* 0x000000080e1c7981 */ /* 0x000f22000c1e9900 */
[C---:B------:R-:W-:Y:S01]  /*2d10*/  FMUL R12, R6.reuse, R13 ;  /* 0x0000000d060c7220 */ /* 0x040fe20000400000 */
[----:B--2---:R-:W-:Y:S02]  /*2d20*/  FMUL R10, R6, R25 ;  /* 0x00000019060a7220 */ /* 0x004fe40000400000 */
[----:B------:R-:W2:Y:S02]  /*2d30*/  LDG.E.CONSTANT R25, desc[UR8][R8.64+0x10] ;  /* 0x0000100808197981 */ /* 0x000ea4000c1e9900 */
[----:B---3--:R-:W-:Y:S01]  /*2d40*/  FFMA R29, R10, R11, R29 ;  /* 0x0000000b0a1d7223 */ /* 0x008fe2000000001d */
[----:B------:R-:W-:-:S04]  /*2d50*/  IMAD.WIDE R10, R20, 0x4, R14 ;  /* 0x00000004140a7825 */ /* 0x000fc800078e020e */
[----:B----4-:R-:W-:Y:S01]  /*2d60*/  FFMA R28, R12, R28, R29 ;  /* 0x0000001c0c1c7223 */ /* 0x010fe2000000001d */
[C---:B------:R-:W-:Y:S01]  /*2d70*/  IMAD.WIDE R12, R20.reuse, 0x4, R10 ;  /* 0x00000004140c7825 */ /* 0x040fe200078e020a */
[----:B------:R-:W3:Y:S04]  /*2d80*/  LDG.E.CONSTANT R29, desc[UR8][R8.64+0x14] ;  /* 0x00001408081d7981 */ /* 0x000ee8000c1e9900 */
[----:B------:R-:W4:Y:S01]  /*2d90*/  LDG.E.CONSTANT R11, desc[UR8][R10.64] ;  /* 0x000000080a0b7981 */ /* 0x000f22000c1e9900 */
[----:B------:R-:W-:-:S04]  /*2da0*/  IMAD.WIDE R14, R20, 0x4, R12 ;  /* 0x00000004140e7825 */ /* 0x000fc800078e020c */
[----:B------:R-:W-:Y:S01]  /*2db0*/  IMAD.WIDE R26, R20, 0x4, R14 ;  /* 0x00000004141a7825 */ /* 0x000fe200078e020e */
[----:B------:R-:W5:Y:S05]  /*2dc0*/  LDG.E.CONSTANT R10, desc[UR8][R12.64] ;  /* 0x000000080c0a7981 */ /* 0x000f6a000c1e9900 */
[----:B------:R-:W5:Y:S04]  /*2dd0*/  LDG.E.CONSTANT R26, desc[UR8][R26.64] ;  /* 0x000000081a1a7981 */ /* 0x000f68000c1e9900 */
[----:B------:R-:W5:Y:S04]  /*2de0*/  LDG.E.CONSTANT R13, desc[UR8][R8.64+0x18] ;  /* 0x00001808080d7981 */ /* 0x000f68000c1e9900 */
[----:B------:R-:W5:Y:S04]  /*2df0*/  LDG.E.CONSTANT R12, desc[UR8][R8.64+0x1c] ;  /* 0x00001c08080c7981 */ /* 0x000f68000c1e9900 */
[----:B------:R-:W5:Y:S01]  /*2e00*/  LDG.E.CONSTANT R8, desc[UR8][R14.64] ;  /* 0x000000080e087981 */ /* 0x000f62000c1e9900 */
[----:B------:R-:W-:-:S04]  /*2e10*/  IADD3 R18, PT, PT, R18, 0x8, RZ ;  /* 0x0000000812127810 */ /* 0x000fc80007ffe0ff */
[----:B------:R-:W-:Y:S02]  /*2e20*/  ISETP.NE.AND P1, PT, R18, RZ, PT ;  /* 0x000000ff1200720c */ /* 0x000fe40003f25270 */
[----:B------:R-:W-:Y:S02]  /*2e30*/  IADD3 R19, PT, PT, R19, 0x8, RZ ;  /* 0x0000000813137810 */ /* 0x000fe40007ffe0ff */
[----:B------:R-:W-:Y:S01]  /*2e40*/  LEA R5, R20, R5, 0x3 ;  /* 0x0000000514057211 */ /* 0x000fe200078e18ff */
[----:B--2---:R-:W-:-:S04]  /*2e50*/  FMUL R25, R6, R25 ;  /* 0x0000001906197220 */ /* 0x004fc80000400000 */
[----:B----4-:R-:W-:Y:S01]  /*2e60*/  FFMA R25, R25, R11, R28 ;  /* 0x0000000b19197223 */ /* 0x010fe2000000001c */
[----:B---3--:R-:W-:-:S04]  /*2e70*/  FMUL R28, R6, R29 ;  /* 0x0000001d061c7220 */ /* 0x008fc80000400000 */
[----:B-----5:R-:W-:Y:S01]  /*2e80*/  FFMA R25, R28, R10, R25 ;  /* 0x0000000a1c197223 */ /* 0x020fe20000000019 */
[C---:B------:R-:W-:Y:S01]  /*2e90*/  FMUL R10, R6.reuse, R13 ;  /* 0x0000000d060a7220 */ /* 0x040fe20000400000 */
[----:B------:R-:W-:-:S03]  /*2ea0*/  FMUL R12, R6, R12 ;  /* 0x0000000c060c7220 */ /* 0x000fc60000400000 */
[----:B------:R-:W-:-:S04]  /*2eb0*/  FFMA R25, R10, R8, R25 ;  /* 0x000000080a197223 */ /* 0x000fc80000000019 */
[----:B------:R-:W-:Y:S01]  /*2ec0*/  FFMA R14, R12, R26, R25 ;  /* 0x0000001a0c0e7223 */ /* 0x000fe20000000019 */
[----:B------:R-:W-:Y:S06]  /*2ed0*/  @P1 BRA `(.L_x_209) ;  /* 0xfffffffc00401947 */ /* 0x000fec000383ffff */
.L_x_208:
[----:B------:R-:W-:-:S09]  /*2ee0*/  UISETP.NE.AND UP0, UPT, UR4, URZ, UPT ;  /* 0x000000ff0400728c */ /* 0x000fd2000bf05270 */
[----:B------:R-:W-:Y:S05]  /*2ef0*/  BRA.U !UP0, `(.L_x_210) ;  /* 0x0000000108f07547 */ /* 0x000fea000b800000 */
[----:B------:R-:W-:Y:S01]  /*2f00*/  UIADD3 UR5, UPT, UPT, UR4, -0x1, URZ ;  /* 0xffffffff04057890 */ /* 0x000fe2000fffe0ff */
[----:B------:R-:W-:-:S03]  /*2f10*/  LOP3.LUT P1, R5, R7, 0x3, RZ, 0xc0, !PT ;  /* 0x0000000307057812 */ /* 0x000fc6000782c0ff */
[----:B------:R-:W-:-:S09]  /*2f20*/  UISETP.GE.U32.AND UP0, UPT, UR5, 0x3, UPT ;  /* 0x000000030500788c */ /* 0x000fd2000bf06070 */
[----:B------:R-:W-:Y:S05]  /*2f30*/  BRA.U !UP0, `(.L_x_211) ;  /* 0x0000000108687547 */ /* 0x000fea000b800000 */
[----:B------:R-:W0:Y:S01]  /*2f40*/  LDC.64 R18, c[0x0][0x388] ;  /* 0x0000e200ff127b82 */ /* 0x000e220000000a00 */
[----:B------:R-:W-:Y:S02]  /*2f50*/  IMAD R11, R20, R17, R21 ;  /* 0x00000011140b7224 */ /* 0x000fe400078e0215 */
[----:B------:R-:W-:-:S05]  /*2f60*/  IMAD.IADD R9, R16, 0x1, R17 ;  /* 0x0000000110097824 */ /* 0x000fca00078e0211 */
[----:B------:R-:W1:Y:S01]  /*2f70*/  LDC.64 R12, c[0x0][0x380] ;  /* 0x0000e000ff0c7b82 */ /* 0x000e620000000a00 */
[----:B0-----:R-:W-:-:S04]  /*2f80*/  IMAD.WIDE R18, R11, 0x4, R18 ;  /* 0x000000040b127825 */ /* 0x001fc800078e0212 */
[----:B-1----:R-:W-:-:S04]  /*2f90*/  IMAD.WIDE R12, R9, 0x4, R12 ;  /* 0x00000004090c7825 */ /* 0x002fc800078e020c */
[C---:B------:R-:W-:Y:S01]  /*2fa0*/  IMAD.WIDE R10, R20.reuse, 0x4, R18 ;  /* 0x00000004140a7825 */ /* 0x040fe200078e0212 */
[----:B------:R-:W2:Y:S04]  /*2fb0*/  LDG.E.CONSTANT R15, desc[UR8][R12.64] ;  /* 0x000000080c0f7981 */ /* 0x000ea8000c1e9900 */
[----:B------:R-:W3:Y:S01]  /*2fc0*/  LDG.E.CONSTANT R19, desc[UR8][R18.64] ;  /* 0x0000000812137981 */ /* 0x000ee2000c1e9900 */
[----:B------:R-:W-:-:S03]  /*2fd0*/  IMAD.WIDE R8, R20, 0x4, R10 ;  /* 0x0000000414087825 */ /* 0x000fc600078e020a */
[----:B------:R-:W4:Y:S04]  /*2fe0*/  LDG.E.CONSTANT R25, desc[UR8][R12.64+0x4] ;  /* 0x000004080c197981 */ /* 0x000f28000c1e9900 */
[----:B------:R-:W5:Y:S01]  /*2ff0*/  LDG.E.CONSTANT R10, desc[UR8][R10.64] ;  /* 0x000000080a0a7981 */ /* 0x000f62000c1e9900 */
[----:B------:R-:W-:-:S03]  /*3000*/  IMAD.WIDE R26, R20, 0x4, R8 ;  /* 0x00000004141a7825 */ /* 0x000fc600078e0208 */
[----:B------:R-:W5:Y:S04]  /*3010*/  LDG.E.CONSTANT R29, desc[UR8][R12.64+0x8] ;  /* 0x000008080c1d7981 */ /* 0x000f68000c1e9900 */
[----:B------:R-:W5:Y:S04]  /*3020*/  LDG.E.CONSTANT R28, desc[UR8][R12.64+0xc] ;  /* 0x00000c080c1c7981 */ /* 0x000f68000c1e9900 */
[----:B------:R-:W5:Y:S04]  /*3030*/  LDG.E.CONSTANT R11, desc[UR8][R8.64] ;  /* 0x00000008080b7981 */ /* 0x000f68000c1e9900 */
[----:B------:R-:W5:Y:S01]  /*3040*/  LDG.E.CONSTANT R26, desc[UR8][R26.64] ;  /* 0x000000081a1a7981 */ /* 0x000f62000c1e9900 */
[----:B------:R-:W-:Y:S01]  /*3050*/  IADD3 R17, PT, PT, R17, 0x4, RZ ;  /* 0x0000000411117810 */ /* 0x000fe20007ffe0ff */
[----:B--2---:R-:W-:-:S04]  /*3060*/  FMUL R15, R6, R15 ;  /* 0x0000000f060f7220 */ /* 0x004fc80000400000 */
[----:B---3--:R-:W-:Y:S01]  /*3070*/  FFMA R15, R15, R19, R14 ;  /* 0x000000130f0f7223 */ /* 0x008fe2000000000e */
[----:B----4-:R-:W-:-:S04]  /*3080*/  FMUL R14, R6, R25 ;  /* 0x00000019060e7220 */ /* 0x010fc80000400000 */
[----:B-----5:R-:W-:Y:S01]  /*3090*/  FFMA R14, R14, R10, R15 ;  /* 0x0000000a0e0e7223 */ /* 0x020fe2000000000f */
[C---:B------:R-:W-:Y:S01]  /*30a0*/  FMUL R29, R6.reuse, R29 ;  /* 0x0000001d061d7220 */ /* 0x040fe20000400000 */
[----:B------:R-:W-:-:S03]  /*30b0*/  FMUL R28, R6, R28 ;  /* 0x0000001c061c7220 */ /* 0x000fc60000400000 */
[----:B------:R-:W-:-:S04]  /*30c0*/  FFMA R11, R29, R11, R14 ;  /* 0x0000000b1d0b7223 */ /* 0x000fc8000000000e */
[----:B------:R-:W-:-:S07]  /*30d0*/  FFMA R14, R28, R26, R11 ;  /* 0x0000001a1c0e7223 */ /* 0x000fce000000000b */
.L_x_211:
[----:B------:R-:W-:Y:S05]  /*30e0*/  @!P1 BRA `(.L_x_210) ;  /* 0x0000000000749947 */ /* 0x000fea0003800000 */
[----:B------:R-:W0:Y:S01]  /*30f0*/  LDC.64 R12, c[0x0][0x380] ;  /* 0x0000e000ff0c7b82 */ /* 0x000e220000000a00 */
[----:B------:R-:W-:Y:S02]  /*3100*/  ISETP.NE.AND P1, PT, R5, 0x1, PT ;  /* 0x000000010500780c */ /* 0x000fe40003f25270 */
[----:B------:R-:W-:-:S04]  /*3110*/  LOP3.LUT R7, R7, 0x1, RZ, 0xc0, !PT ;  /* 0x0000000107077812 */ /* 0x000fc800078ec0ff */
[----:B------:R-:W-:Y:S01]  /*3120*/  ISETP.NE.U32.AND P2, PT, R7, 0x1, PT ;  /* 0x000000010700780c */ /* 0x000fe20003f45070 */
[----:B------:R-:W1:Y:S06]  /*3130*/  LDC.64 R10, c[0x0][0x388] ;  /* 0x0000e200ff0a7b82 */ /* 0x000e6c0000000a00 */
[-C--:B------:R-:W-:Y:S01]  /*3140*/  @P1 IADD3 R5, PT, PT, R16, R17.reuse, RZ ;  /* 0x0000001110051210 */ /* 0x080fe20007ffe0ff */
[----:B------:R-:W-:Y:S01]  /*3150*/  @P1 IMAD R7, R20, R17, R21 ;  /* 0x0000001114071224 */ /* 0x000fe200078e0215 */
[----:B------:R-:W2:Y:S01]  /*3160*/  LDC.64 R8, c[0x0][0x380] ;  /* 0x0000e000ff087b82 */ /* 0x000ea20000000a00 */
[----:B------:R-:W-:-:S04]  /*3170*/  @P1 IADD3 R17, PT, PT, R17, 0x2, RZ ;  /* 0x0000000211111810 */ /* 0x000fc80007ffe0ff */
[----:B------:R-:W-:-:S03]  /*3180*/  @!P2 IADD3 R25, PT, PT, R16, R17, RZ ;  /* 0x000000111019a210 */ /* 0x000fc60007ffe0ff */
[----:B------:R-:W3:Y:S01]  /*3190*/  LDC.64 R18, c[0x0][0x388] ;  /* 0x0000e200ff127b82 */ /* 0x000ee20000000a00 */
[----:B0-----:R-:W-:-:S05]  /*31a0*/  @P1 IMAD.WIDE R12, R5, 0x4, R12 ;  /* 0x00000004050c1825 */ /* 0x001fca00078e020c */
[----:B------:R-:W4:Y:S01]  /*31b0*/  @P1 LDG.E.CONSTANT R5, desc[UR8][R12.64] ;  /* 0x000000080c051981 */ /* 0x000f22000c1e9900 */
[----:B-1----:R-:W-:-:S03]  /*31c0*/  @P1 IMAD.WIDE R10, R7, 0x4, R10 ;  /* 0x00000004070a1825 */ /* 0x002fc600078e020a */
[----:B------:R-:W5:Y:S01]  /*31d0*/  @P1 LDG.E.CONSTANT R7, desc[UR8][R12.64+0x4] ;  /* 0x000004080c071981 */ /* 0x000f62000c1e9900 */
[C---:B------:R-:W-:Y:S02]  /*31e0*/  @!P2 IMAD R17, R20.reuse, R17, R21 ;  /* 0x000000111411a224 */ /* 0x040fe400078e0215 */
[----:B------:R-:W-:Y:S01]  /*31f0*/  @P1 IMAD.WIDE R26, R20, 0x4, R10 ;  /* 0x00000004141a1825 */ /* 0x000fe200078e020a */
[----:B------:R-:W5:Y:S03]  /*3200*/  @P1 LDG.E.CONSTANT R15, desc[UR8][R10.64] ;  /* 0x000000080a0f1981 */ /* 0x000f66000c1e9900 */
[----:B--2---:R-:W-:Y:S02]  /*3210*/  @!P2 IMAD.WIDE R8, R25, 0x4, R8 ;  /* 0x000000041908a825 */ /* 0x004fe400078e0208 */
[----:B------:R-:W2:Y:S02]  /*3220*/  @P1 LDG.E.CONSTANT R26, desc[UR8][R26.64] ;  /* 0x000000081a1a1981 */ /* 0x000ea4000c1e9900 */
[----:B---3--:R-:W-:-:S02]  /*3230*/  @!P2 IMAD.WIDE R18, R17, 0x4, R18 ;  /* 0x000000041112a825 */ /* 0x008fc400078e0212 */
[----:B------:R-:W3:Y:S04]  /*3240*/  @!P2 LDG.E.CONSTANT R9, desc[UR8][R8.64] ;  /* 0x000000080809a981 */ /* 0x000ee8000c1e9900 */
[----:B------:R-:W3:Y:S01]  /*3250*/  @!P2 LDG.E.CONSTANT R18, desc[UR8][R18.64] ;  /* 0x000000081212a981 */ /* 0x000ee2000c1e9900 */
[C---:B----4-:R-:W-:Y:S01]  /*3260*/  @P1 FMUL R5, R6.reuse, R5 ;  /* 0x0000000506051220 */ /* 0x050fe20000400000 */
[----:B-----5:R-:W-:-:S03]  /*3270*/  @P1 FMUL R12, R6, R7 ;  /* 0x00000007060c1220 */ /* 0x020fc60000400000 */
[----:B------:R-:W-:-:S04]  /*3280*/  @P1 FFMA R5, R5, R15, R14 ;  /* 0x0000000f05051223 */ /* 0x000fc8000000000e */
[----:B--2---:R-:W-:Y:S01]  /*3290*/  @P1 FFMA R14, R12, R26, R5 ;  /* 0x0000001a0c0e1223 */ /* 0x004fe20000000005 */
[----:B---3--:R-:W-:-:S04]  /*32a0*/  @!P2 FMUL R5, R6, R9 ;  /* 0x000000090605a220 */ /* 0x008fc80000400000 */
[----:B------:R-:W-:-:S07]  /*32b0*/  @!P2 FFMA R14, R5, R18, R14 ;  /* 0x00000012050ea223 */ /* 0x000fce000000000e */
.L_x_210:
[----:B------:R-:W-:Y:S05]  /*32c0*/  @P0 BRA `(.L_x_212) ;  /* 0xfffffff800000947 */ /* 0x000fea000383ffff */
.L_x_207:
[----:B-12---:R-:W0:Y:S01]  /*32d0*/  LDC.64 R4, c[0x0][0x3a0] ;  /* 0x0000e800ff047b82 */ /* 0x006e220000000a00 */
[----:B------:R-:W-:Y:S01]  /*32e0*/  IMAD R7, R20, UR6, R21 ;  /* 0x0000000614077c24 */ /* 0x000fe2000f8e0215 */
[----:B------:R-:W1:Y:S03]  /*32f0*/  LDCU UR4, c[0x0][0x3d4] ;  /* 0x00007a80ff0477ac */ /* 0x000e660008000800 */
[----:B0-----:R-:W-:-:S03]  /*3300*/  IMAD.WIDE R4, R7, 0x4, R4 ;  /* 0x0000000407047825 */ /* 0x001fc600078e0204 */
[----:B------:R-:W0:Y:S03]  /*3310*/  LDC.64 R6, c[0x0][0x3b8] ;  /* 0x0000ee00ff067b82 */ /* 0x000e260000000a00 */
[----:B------:R-:W2:Y:S01]  /*3320*/  LDG.E.CONSTANT R5, desc[UR8][R4.64] ;  /* 0x0000000804057981 */ /* 0x000ea2000c1e9900 */
[----:B------:R-:W-:Y:S01]  /*3330*/  LOP3.LUT P0, RZ, R21, UR6, RZ, 0xfc, !PT ;  /* 0x0000000615ff7c12 */ /* 0x000fe2000f80fcff */
[----:B-1----:R-:W-:-:S03]  /*3340*/  IMAD R9, R22, UR4, R21 ;  /* 0x0000000416097c24 */ /* 0x002fc6000f8e0215 */
[----:B------:R-:W-:Y:S01]  /*3350*/  ISETP.LT.OR P0, PT, R23, 0x1, P0 ;  /* 0x000000011700780c */ /* 0x000fe20000701670 */
[----:B------:R-:W-:-:S04]  /*3360*/  IMAD R9, R20, UR6, R9 ;  /* 0x0000000614097c24 */ /* 0x000fc8000f8e0209 */
[----:B0-----:R-:W-:-:S04]  /*3370*/  IMAD.WIDE R6, R9, 0x4, R6 ;  /* 0x0000000409067825 */ /* 0x001fc800078e0206 */
[----:B--2---:R-:W-:-:S05]  /*3380*/  FADD R14, R5, R14 ;  /* 0x0000000e050e7221 */ /* 0x004fca0000000000 */
[----:B------:R-:W-:-:S05]  /*3390*/  FMNMX R9, RZ, R14, !PT ;  /* 0x0000000eff097209 */ /* 0x000fca0007800000 */
[----:B------:R0:W-:Y:S01]  /*33a0*/  STG.E desc[UR8][R6.64], R9 ;  /* 0x0000000906007986 */ /* 0x0001e2000c101908 */
[----:B------:R-:W-:Y:S05]  /*33b0*/  @P0 EXIT ;  /* 0x000000000000094d */ /* 0x000fea0003800000 */
[----:B------:R-:W-:Y:S02]  /*33c0*/  IMAD.IADD R24, R3, 0x1, -R24 ;  /* 0x0000000103187824 */ /* 0x000fe400078e0a18 */
[----:B------:R-:W-:Y:S01]  /*33d0*/  HFMA2 R21, -RZ, RZ, 0, 0 ;  /* 0x00000000ff157431 */ /* 0x000fe200000001ff */
[----:B------:R-:W-:Y:S02]  /*33e0*/  LOP3.LUT R20, R23, 0x3, RZ, 0xc0, !PT ;  /* 0x0000000317147812 */ /* 0x000fe400078ec0ff */
[----:B------:R-:W-:-:S13]  /*33f0*/  ISETP.GT.U32.AND P0, PT, R24, -0x4, PT ;  /* 0xfffffffc1800780c */ /* 0x000fda0003f04070 */
[----:B------:R-:W-:Y:S05]  /*3400*/  @P0 BRA `(.L_x_213) ;  /* 0x0000000400400947 */ /* 0x000fea0003800000 */
[----:B------:R-:W1:Y:S01]  /*3410*/  LDCU.64 UR4, c[0x0][0x3c0] ;  /* 0x00007800ff0477ac */ /* 0x000e620008000a00 */
[----:B------:R-:W-:Y:S01]  /*3420*/  LOP3.LUT R21, R23, 0x7ffffffc, RZ, 0xc0, !PT ;  /* 0x7ffffffc17157812 */ /* 0x000fe200078ec0ff */
[----:B------:R-:W-:-:S03]  /*3430*/  IMAD.MOV.U32 R22, RZ, RZ, R3 ;  /* 0x000000ffff167224 */ /* 0x000fc600078e0003 */
[----:B------:R-:W-:-:S04]  /*3440*/  IADD3 R23, PT, PT, -R21, RZ, RZ ;  /* 0x000000ff15177210 */ /* 0x000fc80007ffe1ff */
[----:B------:R-:W-:Y:S01]  /*3450*/  ISETP.GE.AND P0, PT, R23, RZ, PT ;  /* 0x000000ff1700720c */ /* 0x000fe20003f06270 */
[----:B-1----:R-:W-:-:S04]  /*3460*/  UIADD3 UR4, UP0, UPT, UR4, 0x8, URZ ;  /* 0x0000000804047890 */ /* 0x002fc8000ff1e0ff */
[----:B------:R-:W-:Y:S02]  /*3470*/  UIADD3.X UR5, UPT, UPT, URZ, UR5, URZ, UP0, !UPT ;  /* 0x00000005ff057290 */ /* 0x000fe400087fe4ff */
[----:B------:R-:W-:-:S04]  /*3480*/  MOV R24, UR4 ;  /* 0x0000000400187c02 */ /* 0x000fc80008000f00 */
[----:B------:R-:W-:Y:S02]  /*3490*/  MOV R25, UR5 ;  /* 0x0000000500197c02 */ /* 0x000fe40008000f00 */
[----:B------:R-:W-:Y:S05]  /*34a0*/  @P0 BRA `(.L_x_214) ;  /* 0x0000000000ec0947 */ /* 0x000fea0003800000 */
[----:B------:R-:W-:Y:S02]  /*34b0*/  IADD3 R4, PT, PT, -R23, RZ, RZ ;  /* 0x000000ff17047210 */ /* 0x000fe40007ffe1ff */
[----:B------:R-:W-:Y:S02]  /*34c0*/  PLOP3.LUT P0, PT, PT, PT, PT, 0x80, 0x8 ;  /* 0x000000000008781c */ /* 0x000fe40003f0f070 */
[----:B------:R-:W-:-:S13]  /*34d0*/  ISETP.GT.AND P1, PT, R4, 0xc, PT ;  /* 0x0000000c0400780c */ /* 0x000fda0003f24270 */
[----:B------:R-:W-:Y:S05]  /*34e0*/  @!P1 BRA `(.L_x_215) ;  /* 0x0000000000849947 */ /* 0x000fea0003800000 */
[----:B------:R-:W-:-:S13]  /*34f0*/  PLOP3.LUT P0, PT, PT, PT, PT, 0x8, 0x80 ;  /* 0x000000000080781c */ /* 0x000fda0003f0e170 */
.L_x_216:
[----:B01----:R-:W0:Y:S01]  /*3500*/  LDS.128 R4, [R2] ;  /* 0x0000000002047984 */ /* 0x003e220000000c00 */
[C-C-:B------:R-:W-:Y:S01]  /*3510*/  IMAD.WIDE R26, R22.reuse, 0x4, R24.reuse ;  /* 0x00000004161a7825 */ /* 0x140fe200078e0218 */
[----:B------:R-:W-:Y:S02]  /*3520*/  IADD3 R29, PT, PT, R22, 0x4, RZ ;  /* 0x00000004161d7810 */ /* 0x000fe40007ffe0ff */
[----:B------:R-:W1:Y:S01]  /*3530*/  LDS.128 R8, [R2+0x10] ;  /* 0x0000100002087984 */ /* 0x000e620000000c00 */
[----:B------:R-:W-:Y:S02]  /*3540*/  VIADD R23, R23, 0x10 ;  /* 0x0000001017177836 */ /* 0x000fe40000000000 */
[----:B------:R-:W-:Y:S01]  /*3550*/  IMAD.WIDE R28, R29, 0x4, R24 ;  /* 0x000000041d1c7825 */ /* 0x000fe200078e0218 */
[----:B------:R-:W2:Y:S02]  /*3560*/  LDS.128 R12, [R2+0x20] ;  /* 0x00002000020c7984 */ /* 0x000ea40000000c00 */
[----:B------:R-:W-:-:S02]  /*3570*/  ISETP.GE.AND P1, PT, R23, -0xc, PT ;  /* 0xfffffff41700780c */ /* 0x000fc40003f26270 */
[----:B------:R3:W4:Y:S02]  /*3580*/  LDS.128 R16, [R2+0x30] ;  /* 0x0000300002107984 */ /* 0x0007240000000c00 */
[----:B---3--:R-:W-:Y:S02]  /*3590*/  IADD3 R2, PT, PT, R2, 0x40, RZ ;  /* 0x0000004002027810 */ /* 0x008fe40007ffe0ff */
[----:B0-----:R0:W-:Y:S04]  /*35a0*/  STG.E desc[UR8][R26.64+-0x4], R5 ;  /* 0xfffffc051a007986 */ /* 0x0011e8000c101908 */
[----:B------:R3:W-:Y:S04]  /*35b0*/  STG.E desc[UR8][R26.64+0x4], R7 ;  /* 0x000004071a007986 */ /* 0x0007e8000c101908 */
[----:B------:R5:W-:Y:S01]  /*35c0*/  STG.E desc[UR8][R26.64+-0x8], R4 ;  /* 0xfffff8041a007986 */ /* 0x000be2000c101908 */
[----:B0-----:R-:W-:-:S03]  /*35d0*/  IADD3 R5, PT, PT, R22, 0x8, RZ ;  /* 0x0000000816057810 */ /* 0x001fc60007ffe0ff */
[----:B------:R0:W-:Y:S01]  /*35e0*/  STG.E desc[UR8][R26.64], R6 ;  /* 0x000000061a007986 */ /* 0x0001e2000c101908 */
[----:B---3--:R-:W-:-:S03]  /*35f0*/  IADD3 R7, PT, PT, R22, 0xc, RZ ;  /* 0x0000000c16077810 */ /* 0x008fc60007ffe0ff */
[----:B-1----:R1:W-:Y:S01]  /*3600*/  STG.E desc[UR8][R28.64+-0x8], R8 ;  /* 0xfffff8081c007986 */ /* 0x0023e2000c101908 */
[----:B------:R-:W-:Y:S01]  /*3610*/  IADD3 R22, PT, PT, R22, 0x10, RZ ;  /* 0x0000001016167810 */ /* 0x000fe20007ffe0ff */
[--C-:B-----5:R-:W-:Y:S02]  /*3620*/  IMAD.WIDE R4, R5, 0x4, R24.reuse ;  /* 0x0000000405047825 */ /* 0x120fe400078e0218 */
[----:B------:R1:W-:Y:S02]  /*3630*/  STG.E desc[UR8][R28.64+-0x4], R9 ;  /* 0xfffffc091c007986 */ /* 0x0003e4000c101908 */
[----:B0-----:R-:W-:Y:S02]  /*3640*/  IMAD.WIDE R6, R7, 0x4, R24 ;  /* 0x0000000407067825 */ /* 0x001fe400078e0218 */
[----:B------:R1:W-:Y:S04]  /*3650*/  STG.E desc[UR8][R28.64], R10 ;  /* 0x0000000a1c007986 */ /* 0x0003e8000c101908 */
[----:B------:R1:W-:Y:S04]  /*3660*/  STG.E desc[UR8][R28.64+0x4], R11 ;  /* 0x0000040b1c007986 */ /* 0x0003e8000c101908 */
[----:B--2---:R1:W-:Y:S04]  /*3670*/  STG.E desc[UR8][R4.64+-0x8], R12 ;  /* 0xfffff80c04007986 */ /* 0x0043e8000c101908 */
[----:B------:R1:W-:Y:S04]  /*3680*/  STG.E desc[UR8][R4.64+-0x4], R13 ;  /* 0xfffffc0d04007986 */ /* 0x0003e8000c101908 */
[----:B------:R1:W-:Y:S04]  /*3690*/  STG.E desc[UR8][R4.64], R14 ;  /* 0x0000000e04007986 */ /* 0x0003e8000c101908 */
[----:B------:R1:W-:Y:S04]  /*36a0*/  STG.E desc[UR8][R4.64+0x4], R15 ;  /* 0x0000040f04007986 */ /* 0x0003e8000c101908 */
[----:B----4-:R1:W-:Y:S04]  /*36b0*/  STG.E desc[UR8][R6.64+-0x8], R16 ;  /* 0xfffff81006007986 */ /* 0x0103e8000c101908 */
[----:B------:R1:W-:Y:S04]  /*36c0*/  STG.E desc[UR8][R6.64+-0x4], R17 ;  /* 0xfffffc1106007986 */ /* 0x0003e8000c101908 */
[----:B------:R1:W-:Y:S04]  /*36d0*/  STG.E desc[UR8][R6.64], R18 ;  /* 0x0000001206007986 */ /* 0x0003e8000c101908 */
[----:B------:R1:W-:Y:S01]  /*36e0*/  STG.E desc[UR8][R6.64+0x4], R19 ;  /* 0x0000041306007986 */ /* 0x0003e2000c101908 */
[----:B------:R-:W-:Y:S05]  /*36f0*/  @!P1 BRA `(.L_x_216) ;  /* 0xfffffffc00809947 */ /* 0x000fea000383ffff */
.L_x_215:
[----:B-1----:R-:W-:-:S04]  /*3700*/  IADD3 R4, PT, PT, -R23, RZ, RZ ;  /* 0x000000ff17047210 */ /* 0x002fc80007ffe1ff */
[----:B------:R-:W-:-:S13]  /*3710*/  ISETP.GT.AND P1, PT, R4, 0x4, PT ;  /* 0x000000040400780c */ /* 0x000fda0003f24270 */
[----:B------:R-:W-:Y:S05]  /*3720*/  @!P1 BRA `(.L_x_217) ;  /* 0x0000000000449947 */ /* 0x000fea0003800000 */
[----:B0-----:R-:W0:Y:S01]  /*3730*/  LDS.128 R4, [R2] ;  /* 0x0000000002047984 */ /* 0x001e220000000c00 */
[C---:B------:R-:W-:Y:S01]  /*3740*/  IADD3 R15, PT, PT, R22.reuse, 0x4, RZ ;  /* 0x00000004160f7810 */ /* 0x040fe20007ffe0ff */
[C-C-:B------:R-:W-:Y:S01]  /*3750*/  IMAD.WIDE R12, R22.reuse, 0x4, R24.reuse ;  /* 0x00000004160c7825 */ /* 0x140fe200078e0218 */
[----:B------:R-:W-:Y:S01]  /*3760*/  PLOP3.LUT P0, PT, PT, PT, PT, 0x8, 0x80 ;  /* 0x000000000080781c */ /* 0x000fe20003f0e170 */
[----:B------:R1:W2:Y:S01]  /*3770*/  LDS.128 R8, [R2+0x10] ;  /* 0x0000100002087984 */ /* 0x0002a20000000c00 */
[----:B------:R-:W-:Y:S01]  /*3780*/  IADD3 R22, PT, PT, R22, 0x8, RZ ;  /* 0x0000000816167810 */ /* 0x000fe20007ffe0ff */
[----:B------:R-:W-:-:S04]  /*3790*/  IMAD.WIDE R14, R15, 0x4, R24 ;  /* 0x000000040f0e7825 */ /* 0x000fc800078e0218 */
[----:B------:R-:W-:Y:S01]  /*37a0*/  VIADD R23, R23, 0x8 ;  /* 0x0000000817177836 */ /* 0x000fe20000000000 */
[----:B-1----:R-:W-:Y:S01]  /*37b0*/  IADD3 R2, PT, PT, R2, 0x20, RZ ;  /* 0x0000002002027810 */ /* 0x002fe20007ffe0ff */
[----:B0-----:R1:W-:Y:S04]  /*37c0*/  STG.E desc[UR8][R12.64+-0x8], R4 ;  /* 0xfffff8040c007986 */ /* 0x0013e8000c101908 */
[----:B------:R1:W-:Y:S04]  /*37d0*/  STG.E desc[UR8][R12.64+-0x4], R5 ;  /* 0xfffffc050c007986 */ /* 0x0003e8000c101908 */
[----:B------:R1:W-:Y:S04]  /*37e0*/  STG.E desc[UR8][R12.64], R6 ;  /* 0x000000060c007986 */ /* 0x0003e8000c101908 */
[----:B------:R1:W-:Y:S04]  /*37f0*/  STG.E desc[UR8][R12.64+0x4], R7 ;  /* 0x000004070c007986 */ /* 0x0003e8000c101908 */
[----:B--2---:R1:W-:Y:S04]  /*3800*/  STG.E desc[UR8][R14.64+-0x8], R8 ;  /* 0xfffff8080e007986 */ /* 0x0043e8000c101908 */
[----:B------:R1:W-:Y:S04]  /*3810*/  STG.E desc[UR8][R14.64+-0x4], R9 ;  /* 0xfffffc090e007986 */ /* 0x0003e8000c101908 */
[----:B------:R1:W-:Y:S04]  /*3820*/  STG.E desc[UR8][R14.64], R10 ;  /* 0x0000000a0e007986 */ /* 0x0003e8000c101908 */
[----:B------:R1:W-:Y:S02]  /*3830*/  STG.E desc[UR8][R14.64+0x4], R11 ;  /* 0x0000040b0e007986 */ /* 0x0003e4000c101908 */
.L_x_217:
[----:B------:R-:W-:-:S13]  /*3840*/  ISETP.NE.OR P0, PT, R23, RZ, P0 ;  /* 0x000000ff1700720c */ /* 0x000fda0000705670 */
[----:B------:R-:W-:Y:S05]  /*3850*/  @!P0 BRA `(.L_x_213) ;  /* 0x00000000002c8947 */ /* 0x000fea0003800000 */
.L_x_214:
[----:B012---:R0:W1:Y:S01]  /*3860*/  LDS.128 R4, [R2] ;  /* 0x0000000002047984 */ /* 0x0070620000000c00 */
[C---:B------:R-:W-:Y:S01]  /*3870*/  IMAD.WIDE R8, R22.reuse, 0x4, R24 ;  /* 0x0000000416087825 */ /* 0x040fe200078e0218 */
[----:B------:R-:W-:Y:S02]  /*3880*/  IADD3 R23, PT, PT, R23, 0x4, RZ ;  /* 0x0000000417177810 */ /* 0x000fe40007ffe0ff */
[----:B------:R-:W-:Y:S02]  /*3890*/  IADD3 R22, PT, PT, R22, 0x4, RZ ;  /* 0x0000000416167810 */ /* 0x000fe40007ffe0ff */
[----:B------:R-:W-:Y:S01]  /*38a0*/  ISETP.NE.AND P0, PT, R23, RZ, PT ;  /* 0x000000ff1700720c */ /* 0x000fe20003f05270 */
[----:B0-----:R-:W-:Y:S01]  /*38b0*/  VIADD R2, R2, 0x10 ;  /* 0x0000001002027836 */ /* 0x001fe20000000000 */
[----:B-1----:R2:W-:Y:S04]  /*38c0*/  STG.E desc[UR8][R8.64+-0x8], R4 ;  /* 0xfffff80408007986 */ /* 0x0025e8000c101908 */
[----:B------:R2:W-:Y:S04]  /*38d0*/  STG.E desc[UR8][R8.64+-0x4], R5 ;  /* 0xfffffc0508007986 */ /* 0x0005e8000c101908 */
[----:B------:R2:W-:Y:S04]  /*38e0*/  STG.E desc[UR8][R8.64], R6 ;  /* 0x0000000608007986 */ /* 0x0005e8000c101908 */
[----:B------:R2:W-:Y:S01]  /*38f0*/  STG.E desc[UR8][R8.64+0x4], R7 ;  /* 0x0000040708007986 */ /* 0x0005e2000c101908 */
[----:B------:R-:W-:Y:S05]  /*3900*/  @P0 BRA `(.L_x_214) ;  /* 0xfffffffc00d40947 */ /* 0x000fea000383ffff */
.L_x_213:
[----:B------:R-:W-:-:S13]  /*3910*/  ISETP.NE.AND P0, PT, R20, RZ, PT ;  /* 0x000000ff1400720c */ /* 0x000fda0003f05270 */
[----:B------:R-:W-:Y:S05]  /*3920*/  @!P0 EXIT ;  /* 0x000000000000894d */ /* 0x000fea0003800000 */
[----:B------:R-:W3:Y:S01]  /*3930*/  S2UR UR5, SR_CgaCtaId ;  /* 0x00000000000579c3 */ /* 0x000ee20000008800 */
[----:B------:R-:W-:Y:S01]  /*3940*/  UMOV UR4, 0x400 ;  /* 0x0000040000047882 */ /* 0x000fe20000000000 */
[----:B------:R-:W-:Y:S02]  /*3950*/  LEA R0, R21, R0, 0x2 ;  /* 0x0000000015007211 */ /* 0x000fe400078e10ff */
[----:B------:R-:W-:Y:S02]  /*3960*/  IADD3 R21, PT, PT, R3, R21, RZ ;  /* 0x0000001503157210 */ /* 0x000fe40007ffe0ff */
[----:B------:R-:W-:Y:S02]  /*3970*/  IADD3 R20, PT, PT, -R20, RZ, RZ ;  /* 0x000000ff14147210 */ /* 0x000fe40007ffe1ff */
[----:B-12---:R-:W1:Y:S01]  /*3980*/  LDC.64 R4, c[0x0][0x3c0] ;  /* 0x0000f000ff047b82 */ /* 0x006e620000000a00 */
[----:B---3--:R-:W-:-:S06]  /*3990*/  ULEA UR4, UR5, UR4, 0x18 ;  /* 0x0000000405047291 */ /* 0x008fcc000f8ec0ff */
[----:B------:R-:W-:-:S07]  /*39a0*/  IADD3 R0, PT, PT, R0, UR4, RZ ;  /* 0x0000000400007c10 */ /* 0x000fce000fffe0ff */
.L_x_218:
[----:B0-2---:R0:W2:Y:S01]  /*39b0*/  LDS R7, [R0] ;  /* 0x0000000000077984 */ /* 0x0050a20000000800 */
[C---:B-1----:R-:W-:Y:S01]  /*39c0*/  IMAD.WIDE R2, R21.reuse, 0x4, R4 ;  /* 0x0000000415027825 */ /* 0x042fe200078e0204 */
[----:B------:R-:W-:-:S03]  /*39d0*/  IADD3 R21, PT, PT, R21, 0x1, RZ ;  /* 0x0000000115157810 */ /* 0x000fc60007ffe0ff */
[----:B------:R-:W-:Y:S01]  /*39e0*/  VIADD R20, R20, 0x1 ;  /* 0x0000000114147836 */ /* 0x000fe20000000000 */
[----:B0-----:R-:W-:-:S04]  /*39f0*/  IADD3 R0, PT, PT, R0, 0x4, RZ ;  /* 0x0000000400007810 */ /* 0x001fc80007ffe0ff */
[----:B------:R-:W-:Y:S01]  /*3a00*/  ISETP.NE.AND P0, PT, R20, RZ, PT ;  /* 0x000000ff1400720c */ /* 0x000fe20003f05270 */
[----:B--2---:R2:W-:-:S12]  /*3a10*/  STG.E desc[UR8][R2.64], R7 ;  /* 0x0000000702007986 */ /* 0x0045d8000c101908 */
[----:B------:R-:W-:Y:S05]  /*3a20*/  @P0 BRA `(.L_x_218) ;  /* 0xfffffffc00e00947 */ /* 0x000fea000383ffff */
[----:B------:R-:W-:Y:S05]  /*3a30*/  EXIT ;  /* 0x000000000000794d */ /* 0x000fea0003800000 */
        .weak           $__internal_6_$__cuda_sm3x_div_rn_noftz_f32_slowpath
        .type           $__internal_6_$__cuda_sm3x_div_rn_noftz_f32_slowpath,@function
        .size           $__internal_6_$__cuda_sm3x_div_rn_noftz_f32_slowpath,(.L_x_341 - $__internal_6_$__cuda_sm3x_div_rn_noftz_f32_slowpath)
$__internal_6_$__cuda_sm3x_div_rn_noftz_f32_slowpath:
[----:B------:R-:W-:Y:S01]  /*3a40*/  SHF.R.U32.HI R26, RZ, 0x17, R14 ;  /* 0x00000017ff1a7819 */ /* 0x000fe2000001160e */
[----:B------:R-:W-:Y:S01]  /*3a50*/  BSSY.RECONVERGENT B2, `(.L_x_219) ;  /* 0x0000063000027945 */ /* 0x000fe20003800200 */
[----:B------:R-:W-:Y:S01]  /*3a60*/  SHF.R.U32.HI R11, RZ, 0x17, R4 ;  /* 0x00000017ff0b7819 */ /* 0x000fe20000011604 */
[----:B------:R-:W-:Y:S01]  /*3a70*/  IMAD.MOV.U32 R19, RZ, RZ, R14 ;  /* 0x000000ffff137224 */ /* 0x000fe200078e000e */
[----:B------:R-:W-:Y:S02]  /*3a80*/  LOP3.LUT R26, R26, 0xff, RZ, 0xc0, !PT ;  /* 0x000000ff1a1a7812 */ /* 0x000fe400078ec0ff */
[----:B------:R-:W-:Y:S02]  /*3a90*/  LOP3.LUT R11, R11, 0xff, RZ, 0xc0, !PT ;  /* 0x000000ff0b0b7812 */ /* 0x000fe400078ec0ff */
[----:B------:R-:W-:Y:S02]  /*3aa0*/  IADD3 R25, PT, PT, R26, -0x1, RZ ;  /* 0xffffffff1a197810 */ /* 0x000fe40007ffe0ff */
[----:B------:R-:W-:-:S02]  /*3ab0*/  IADD3 R27, PT, PT, R11, -0x1, RZ ;  /* 0xffffffff0b1b7810 */ /* 0x000fc40007ffe0ff */
[----:B------:R-:W-:-:S04]  /*3ac0*/  ISETP.GT.U32.AND P0, PT, R25, 0xfd, PT ;  /* 0x000000fd1900780c */ /* 0x000fc80003f04070 */
        /* <DEDUP_REMOVED lines=9> */
[----:B------:R-:W-:Y:S02]  /*3b60*/  FSETP.NEU.FTZ.AND P3, PT, |R4|, +INF , PT ;  /* 0x7f8000000400780b */ /* 0x000fe40003f7d200 */
        /* <DEDUP_REMOVED lines=16> */
.L_x_220:
[----:B------:R-:W-:Y:S01]  /*3c70*/  LEA R28, R26, 0xc0800000, 0x17 ;  /* 0xc08000001a1c7811 */ /* 0x000fe200078eb8ff */
[----:B------:R-:W-:Y:S01]  /*3c80*/  BSSY.RECONVERGENT B3, `(.L_x_225) ;  /* 0x0000036000037945 */ /* 0x000fe20003800200 */
[----:B------:R-:W-:-:S03]  /*3c90*/  IADD3 R11, PT, PT, R11, -0x7f, RZ ;  /* 0xffffff810b0b7810 */ /* 0x000fc60007ffe0ff */
[----:B------:R-:W-:Y:S01]  /*3ca0*/  IMAD.IADD R29, R19, 0x1, -R28 ;  /* 0x00000001131d7824 */ /* 0x000fe200078e0a1c */
[C---:B------:R-:W-:Y:S01]  /*3cb0*/  IADD3 R26, PT, PT, R11.reuse, 0x7f, -R26 ;  /* 0x0000007f0b1a7810 */ /* 0x040fe20007ffe81a */
[----:B------:R-:W-:Y:S02]  /*3cc0*/  IMAD R4, R11, -0x800000, R4 ;  /* 0xff8000000b047824 */ /* 0x000fe400078e0204 */
[----:B------:R-:W0:Y:S01]  /*3cd0*/  MUFU.RCP R28, R29 ;  /* 0x0000001d001c7308 */ /* 0x000e220000001000 */
[----:B------:R-:W-:Y:S01]  /*3ce0*/  FADD.FTZ R19, -R29, -RZ ;  /* 0x800000ff1d137221 */ /* 0x000fe20000010100 */
[----:B------:R-:W-:-:S03]  /*3cf0*/  IADD3 R13, PT, PT, R26, R13, RZ ;  /* 0x0000000d1a0d7210 */ /* 0x000fc60007ffe0ff */
        /* <DEDUP_REMOVED lines=21> */
[CCC-:B------:R-:W-:Y:S01]  /*3e50*/  FFMA.RP R26, R25.reuse, R19.reuse, R28.reuse ;  /* 0x00000013191a7223 */ /* 0x1c0fe2000000801c */
[----:B------:R-:W-:Y:S01]  /*3e60*/  FFMA.RM R19, R25, R19, R28 ;  /* 0x0000001319137223 */ /* 0x000fe2000000401c */
[C---:B------:R-:W-:Y:S01]  /*3e70*/  VIADD R28, R11.reuse, 0x20 ;  /* 0x000000200b1c7836 */ /* 0x040fe20000000000 */
[----:B------:R-:W-:Y:S02]  /*3e80*/  ISETP.NE.AND P3, PT, R11, RZ, PT ;  /* 0x000000ff0b00720c */ /* 0x000fe40003f65270 */
[----:B------:R-:W-:Y:S02]  /*3e90*/  LOP3.LUT R13, R13, 0x7fffff, RZ, 0xc0, !PT ;  /* 0x007fffff0d0d7812 */ /* 0x000fe400078ec0ff */
[----:B------:R-:W-:Y:S02]  /*3ea0*/  ISETP.NE.AND P1, PT, R11, RZ, PT ;  /* 0x000000ff0b00720c */ /* 0x000fe40003f25270 */
        /* <DEDUP_REMOVED lines=15> */
.L_x_227:
[----:B------:R-:W-:-:S04]  /*3fa0*/  LOP3.LUT R4, R4, 0x80000000, RZ, 0xc0, !PT ;  /* 0x8000000004047812 */ /* 0x000fc800078ec0ff */
[----:B------:R-:W-:Y:S01]  /*3fb0*/  LOP3.LUT R4, R4, 0x7f800000, RZ, 0xfc, !PT ;  /* 0x7f80000004047812 */ /* 0x000fe200078efcff */
[----:B------:R-:W-:Y:S06]  /*3fc0*/  BRA `(.L_x_228) ;  /* 0x0000000000047947 */ /* 0x000fec0003800000 */
.L_x_226:
[----:B------:R-:W-:-:S07]  /*3fd0*/  LEA R4, R13, R4, 0x17 ;  /* 0x000000040d047211 */ /* 0x000fce00078eb8ff */
.L_x_228:
[----:B------:R-:W-:Y:S05]  /*3fe0*/  BSYNC.RECONVERGENT B3 ;  /* 0x0000000000037941 */ /* 0x000fea0003800200 */
.L_x_225:
[----:B------:R-:W-:Y:S05]  /*3ff0*/  BRA `(.L_x_229) ;  /* 0x0000000000207947 */ /* 0x000fea0003800000 */
.L_x_224:
[----:B------:R-:W-:-:S04]  /*4000*/  LOP3.LUT R4, R19, 0x80000000, R4, 0x48, !PT ;  /* 0x8000000013047812 */ /* 0x000fc800078e4804 */
[----:B------:R-:W-:Y:S01]  /*4010*/  LOP3.LUT R4, R4, 0x7f800000, RZ, 0xfc, !PT ;  /* 0x7f80000004047812 */ /* 0x000fe200078efcff */
[----:B------:R-:W-:Y:S06]  /*4020*/  BRA `(.L_x_229) ;  /* 0x0000000000147947 */ /* 0x000fec0003800000 */
.L_x_223:
[----:B------:R-:W-:Y:S01]  /*4030*/  LOP3.LUT R4, R19, 0x80000000, R4, 0x48, !PT ;  /* 0x8000000013047812 */ /* 0x000fe200078e4804 */
[----:B------:R-:W-:Y:S06]  /*4040*/  BRA `(.L_x_229) ;  /* 0x00000000000c7947 */ /* 0x000fec0003800000 */
.L_x_222:
[----:B------:R-:W0:Y:S01]  /*4050*/  MUFU.RSQ R4, -QNAN ;  /* 0xffc0000000047908 */ /* 0x000e220000001400 */
[----:B------:R-:W-:Y:S05]  /*4060*/  BRA `(.L_x_229) ;  /* 0x0000000000047947 */ /* 0x000fea0003800000 */
.L_x_221:
[----:B------:R-:W-:-:S07]  /*4070*/  FADD.FTZ R4, R4, R14 ;  /* 0x0000000e04047221 */ /* 0x000fce0000010000 */
.L_x_229:
[----:B------:R-:W-:Y:S05]  /*4080*/  BSYNC.RECONVERGENT B2 ;  /* 0x0000000000027941 */ /* 0x000fea0003800200 */
.L_x_219:
[----:B------:R-:W-:-:S04]  /*4090*/  HFMA2 R13, -RZ, RZ, 0, 0 ;  /* 0x00000000ff0d7431 */ /* 0x000fc800000001ff */
[----:B0-----:R-:W-:Y:S05]  /*40a0*/  RET.REL.NODEC R12 `(gat_layer_kernel) ;  /* 0xffffffbc0cd47950 */ /* 0x001fea0003c3ffff */
.L_x_230:
        /* <DEDUP_REMOVED lines=13> */
.L_x_341:


//--------------------- .text.gcn_layer_kernel    --------------------------
	.section	.text.gcn_layer_kernel,"ax",@progbits
	.align	128
        .global         gcn_layer_kernel
        .type           gcn_layer_kernel,@function
        .size           gcn_layer_kernel,(.L_x_343 - gcn_layer_kernel)
        .other          gcn_layer_kernel,@"STO_CUDA_ENTRY STV_DEFAULT"
gcn_layer_kernel:
.text.gcn_layer_kernel:
        /* <DEDUP_REMOVED lines=8> */
[----:B------:R-:W0:Y:S01]  /*0080*/  LDC.64 R2, c[0x0][0x398] ;  /* 0x0000e600ff027b82 */ /* 0x000e220000000a00 */
[----:B------:R-:W1:Y:S01]  /*0090*/  LDCU.64 UR10, c[0x0][0x358] ;  /* 0x00006b00ff0a77ac */ /* 0x000e620008000a00 */
[----:B------:R-:W2:Y:S01]  /*00a0*/  LDCU UR5, c[0x0][0x3c0] ;  /* 0x00007800ff0577ac */ /* 0x000ea20008000800 */
[----:B0-----:R-:W-:-:S05]  /*00b0*/  IMAD.WIDE.U32 R2, R9, 0x4, R2 ;  /* 0x0000000409027825 */ /* 0x001fca00078e0002 */
[----:B-1----:R-:W3:Y:S04]  /*00c0*/  LDG.E.CONSTANT R8, desc[UR10][R2.64] ;  /* 0x0000000a02087981 */ /* 0x002ee8000c1e9900 */
[----:B------:R-:W3:Y:S01]  /*00d0*/  LDG.E.CONSTANT R7, desc[UR10][R2.64+0x4] ;  /* 0x0000040a02077981 */ /* 0x000ee2000c1e9900 */
[----:B--2---:R-:W-:Y:S01]  /*00e0*/  UIMAD UR4, UR4, UR5, URZ ;  /* 0x00000005040472a4 */ /* 0x004fe2000f8e02ff */
[----:B------:R-:W-:Y:S05]  /*00f0*/  BSSY.RECONVERGENT B0, `(.L_x_231) ;  /* 0x0000011000007945 */ /* 0x000fea0003800200 */
[----:B------:R-:W-:-:S02]  /*0100*/  ISETP.GE.AND P0, PT, R10, UR4, PT ;  /* 0x000000040a007c0c */ /* 0x000fc4000bf06270 */
[----:B---3--:R-:W-:-:S11]  /*0110*/  IADD3 R6, PT, PT, R7, 0x1, -R8 ;  /* 0x0000000107067810 */ /* 0x008fd60007ffe808 */
[----:B------:R-:W-:Y:S05]  /*0120*/  @P0 BRA `(.L_x_232) ;  /* 0x0000000000340947 */ /* 0x000fea0003800000 */
[----:B------:R-:W0:Y:S01]  /*0130*/  S2R R3, SR_CgaCtaId ;  /* 0x0000000000037919 */ /* 0x000e220000008800 */
[----:B------:R-:W1:Y:S01]  /*0140*/  LDC R12, c[0x0][0x360] ;  /* 0x0000d800ff0c7b82 */ /* 0x000e620000000800 */
[----:B------:R-:W-:Y:S02]  /*0150*/  MOV R0, 0x400 ;  /* 0x0000040000007802 */ /* 0x000fe40000000f00 */
[----:B------:R-:W-:-:S05]  /*0160*/  MOV R11, R10 ;  /* 0x0000000a000b7202 */ /* 0x000fca0000000f00 */
[----:B------:R-:W2:Y:S01]  /*0170*/  LDC.64 R4, c[0x0][0x388] ;  /* 0x0000e200ff047b82 */ /* 0x000ea20000000a00 */
[----:B0-----:R-:W-:-:S07]  /*0180*/  LEA R0, R3, R0, 0x18 ;  /* 0x0000000003007211 */ /* 0x001fce00078ec0ff */
.L_x_233:
[----:B0-2---:R-:W-:-:S06]  /*0190*/  IMAD.WIDE R2, R11, 0x4, R4 ;  /* 0x000000040b027825 */ /* 0x005fcc00078e0204 */
[----:B------:R-:W2:Y:S01]  /*01a0*/  LDG.E.CONSTANT R2, desc[UR10][R2.64] ;  /* 0x0000000a02027981 */ /* 0x000ea2000c1e9900 */
[----:B------:R-:W-:Y:S02]  /*01b0*/  LEA R13, R11, R0, 0x2 ;  /* 0x000000000b0d7211 */ /* 0x000fe400078e10ff */
[----:B-1----:R-:W-:-:S04]  /*01c0*/  IADD3 R11, PT, PT, R12, R11, RZ ;  /* 0x0000000b0c0b7210 */ /* 0x002fc80007ffe0ff */
[----:B------:R-:W-:Y:S01]  /*01d0*/  ISETP.GE.AND P0, PT, R11, UR4, PT ;  /* 0x000000040b007c0c */ /* 0x000fe2000bf06270 */
[----:B--2---:R0:W-:-:S12]  /*01e0*/  STS [R13], R2 ;  /* 0x000000020d007388 */ /* 0x0041d80000000800 */
[----:B------:R-:W-:Y:S05]  /*01f0*/  @!P0 BRA `(.L_x_233) ;  /* 0xfffffffc00e48947 */ /* 0x000fea000383ffff */
.L_x_232:
[----:B------:R-:W-:Y:S05]  /*0200*/  BSYNC.RECONVERGENT B0 ;  /* 0x0000000000007941 */ /* 0x000fea0003800200 */
.L_x_231:
[----:B------:R-:W-:Y:S01]  /*0210*/  I2FP.F32.S32 R0, R6 ;  /* 0x0000000600007245 */ /* 0x000fe20000201400 */
[----:B------:R-:W-:Y:S03]  /*0220*/  BAR.SYNC.DEFER_BLOCKING 0x0 ;  /* 0x0000000000007b1d */ /* 0x000fe60000010000 */
[----:B0-----:R-:W-:-:S03]  /*0230*/  IADD3 R2, PT, PT, R0, -0xd000000, RZ ;  /* 0xf300000000027810 */ /* 0x001fc60007ffe0ff */
[----:B------:R0:W1:Y:S01]  /*0240*/  MUFU.RSQ R3, R0 ;  /* 0x0000000000037308 */ /* 0x0000620000001400 */
[----:B------:R-:W-:-:S13]  /*0250*/  ISETP.GT.U32.AND P0, PT, R2, 0x727fffff, PT ;  /* 0x727fffff0200780c */ /* 0x000fda0003f04070 */
[----:B0-----:R-:W-:Y:S05]  /*0260*/  @!P0 BRA `(.L_x_234) ;  /* 0x0000000000108947 */ /* 0x001fea0003800000 */
[----:B------:R-:W-:-:S07]  /*0270*/  MOV R4, 0x290 ;  /* 0x0000029000047802 */ /* 0x000fce0000000f00 */
[----:B-1----:R-:W-:Y:S05]  /*0280*/  CALL.REL.NOINC `($__internal_7_$__cuda_sm20_sqrt_rn_f32_slowpath) ;  /* 0x0000003c00987944 */ /* 0x002fea0003c00000 */
[----:B------:R-:W-:Y:S01]  /*0290*/  MOV R6, R0 ;  /* 0x0000000000067202 */ /* 0x000fe20000000f00 */
[----:B------:R-:W-:Y:S06]  /*02a0*/  BRA `(.L_x_235) ;  /* 0x0000000000107947 */ /* 0x000fec0003800000 */
.L_x_234:
[----:B-1----:R-:W-:Y:S01]  /*02b0*/  FMUL.FTZ R5, R0, R3 ;  /* 0x0000000300057220 */ /* 0x002fe20000410000 */
[----:B------:R-:W-:-:S03]  /*02c0*/  FMUL.FTZ R3, R3, 0.5 ;  /* 0x3f00000003037820 */ /* 0x000fc60000410000 */
[----:B------:R-:W-:-:S04]  /*02d0*/  FFMA R0, -R5, R5, R0 ;  /* 0x0000000505007223 */ /* 0x000fc80000000100 */
[----:B------:R-:W-:-:S07]  /*02e0*/  FFMA R6, R0, R3, R5 ;  /* 0x0000000300067223 */ /* 0x000fce0000000005 */
.L_x_235:
[----:B------:R-:W0:Y:S01]  /*02f0*/  LDC R0, c[0x0][0x3c0] ;  /* 0x0000f000ff007b82 */ /* 0x000e220000000800 */
[----:B------:R-:W-:Y:S01]  /*0300*/  HFMA2 R27, -RZ, RZ, 0, 0 ;  /* 0x00000000ff1b7431 */ /* 0x000fe200000001ff */
[----:B0-----:R-:W-:-:S13]  /*0310*/  ISETP.GE.AND P0, PT, R0, 0x1, PT ;  /* 0x000000010000780c */ /* 0x001fda0003f06270 */
        /* <DEDUP_REMOVED lines=8> */
[----:B------:R-:W0:Y:S01]  /*03a0*/  S2UR UR5, SR_CgaCtaId ;  /* 0x00000000000579c3 */ /* 0x000e220000008800 */
[----:B------:R-:W-:Y:S01]  /*03b0*/  UMOV UR4, 0x400 ;  /* 0x0000040000047882 */ /* 0x000fe20000000000 */
[----:B------:R-:W-:Y:S02]  /*03c0*/  LOP3.LUT R5, R0, 0x7ffffff0, RZ, 0xc0, !PT ;  /* 0x7ffffff000057812 */ /* 0x000fe400078ec0ff */
[----:B------:R-:W-:Y:S01]  /*03d0*/  MOV R27, RZ ;  /* 0x000000ff001b7202 */ /* 0x000fe20000000f00 */
[----:B0-----:R-:W-:-:S03]  /*03e0*/  ULEA UR5, UR5, UR4, 0x18 ;  /* 0x0000000405057291 */ /* 0x001fc6000f8ec0ff */
[----:B------:R-:W-:-:S09]  /*03f0*/  UMOV UR4, URZ ;  /* 0x000000ff00047c82 */ /* 0x000fd20008000000 */
.L_x_238:
[----:B------:R-:W0:Y:S01]  /*0400*/  LDC.64 R2, c[0x0][0x380] ;  /* 0x0000e000ff027b82 */ /* 0x000e220000000a00 */
[----:B------:R-:W-:-:S07]  /*0410*/  IADD3 R11, PT, PT, R4, UR4, RZ ;  /* 0x00000004040b7c10 */ /* 0x000fce000fffe0ff */
[----:B------:R-:W1:Y:S01]  /*0420*/  LDC R13, c[0x0][0x3c4] ;  /* 0x0000f100ff0d7b82 */ /* 0x000e620000000800 */
[----:B0-----:R-:W-:-:S05]  /*0430*/  IMAD.WIDE.U32 R2, R11, 0x4, R2 ;  /* 0x000000040b027825 */ /* 0x001fca00078e0002 */
[----:B------:R-:W2:Y:S04]  /*0440*/  LDG.E.CONSTANT R26, desc[UR10][R2.64] ;  /* 0x0000000a021a7981 */ /* 0x000ea8000c1e9900 */
[----:B------:R-:W3:Y:S04]  /*0450*/  LDG.E.CONSTANT R19, desc[UR10][R2.64+0x4] ;  /* 0x0000040a02137981 */ /* 0x000ee8000c1e9900 */
[----:B------:R-:W4:Y:S04]  /*0460*/  LDG.E.CONSTANT R21, desc[UR10][R2.64+0x8] ;  /* 0x0000080a02157981 */ /* 0x000f28000c1e9900 */
[----:B------:R-:W5:Y:S04]  /*0470*/  LDG.E.CONSTANT R18, desc[UR10][R2.64+0xc] ;  /* 0x00000c0a02127981 */ /* 0x000f68000c1e9900 */
[----:B------:R-:W5:Y:S04]  /*0480*/  LDG.E.CONSTANT R11, desc[UR10][R2.64+0x10] ;  /* 0x0000100a020b7981 */ /* 0x000f68000c1e9900 */
[----:B------:R-:W5:Y:S01]  /*0490*/  LDG.E.CONSTANT R12, desc[UR10][R2.64+0x14] ;  /* 0x0000140a020c7981 */ /* 0x000f62000c1e9900 */
[----:B-1----:R-:W-:-:S03]  /*04a0*/  IMAD R14, R13, UR4, R10 ;  /* 0x000000040d0e7c24 */ /* 0x002fc6000f8e020a */
[----:B------:R-:W5:Y:S02]  /*04b0*/  LDG.E.CONSTANT R15, desc[UR10][R2.64+0x1c] ;  /* 0x00001c0a020f7981 */ /* 0x000f64000c1e9900 */
[----:B------:R-:W-:Y:S02]  /*04c0*/  LEA R28, R14, UR5, 0x2 ;  /* 0x000000050e1c7c11 */ /* 0x000fe4000f8e10ff */
[----:B------:R-:W5:Y:S02]  /*04d0*/  LDG.E.CONSTANT R14, desc[UR10][R2.64+0x18] ;  /* 0x0000180a020e7981 */ /* 0x000f64000c1e9900 */
[C---:B------:R-:W-:Y:S02]  /*04e0*/  LEA R29, R13.reuse, R28, 0x2 ;  /* 0x0000001c0d1d7211 */ /* 0x040fe400078e10ff */
[----:B------:R-:W2:Y:S04]  /*04f0*/  LDS R23, [R28] ;  /* 0x000000001c177984 */ /* 0x000ea80000000800 */
[----:B------:R-:W3:Y:S01]  /*0500*/  LDS R20, [R29] ;  /* 0x000000001d147984 */ /* 0x000ee20000000800 */
[----:B------:R-:W-:-:S03]  /*0510*/  LEA R16, R13, R29, 0x2 ;  /* 0x0000001d0d107211 */ /* 0x000fc600078e10ff */
[----:B------:R-:W5:Y:S04]  /*0520*/  LDG.E.CONSTANT R17, desc[UR10][R2.64+0x20] ;  /* 0x0000200a02117981 */ /* 0x000f68000c1e9900 */
[----:B------:R0:W4:Y:S02]  /*0530*/  LDS R22, [R16] ;  /* 0x0000000010167984 */ /* 0x0001240000000800 */
[----:B0-----:R-:W-:-:S05]  /*0540*/  LEA R16, R13, R16, 0x2 ;  /* 0x000000100d107211 */ /* 0x001fca00078e10ff */
[----:B------:R-:W5:Y:S01]  /*0550*/  LDS R25, [R16] ;  /* 0x0000000010197984 */ /* 0x000f620000000800 */
[----:B------:R-:W-:-:S05]  /*0560*/  LEA R28, R13, R16, 0x2 ;  /* 0x000000100d1c7211 */ /* 0x000fca00078e10ff */
[----:B------:R-:W0:Y:S01]  /*0570*/  LDS R16, [R28] ;  /* 0x000000001c107984 */ /* 0x000e220000000800 */
[----:B------:R-:W-:Y:S01]  /*0580*/  LEA R29, R13, R28, 0x2 ;  /* 0x0000001c0d1d7211 */ /* 0x000fe200078e10ff */
[----:B--2---:R-:W-:Y:S02]  /*0590*/  FFMA R26, R26, R23, R27 ;  /* 0x000000171a1a7223 */ /* 0x004fe4000000001b */
[----:B------:R-:W2:Y:S02]  /*05a0*/  LDG.E.CONSTANT R23, desc[UR10][R2.64+0x2c] ;  /* 0x00002c0a02177981 */ /* 0x000ea4000c1e9900 */
[----:B---3--:R-:W-:Y:S02]  /*05b0*/  FFMA R26, R19, R20, R26 ;  /* 0x00000014131a7223 */ /* 0x008fe4000000001a */
[----:B------:R-:W3:Y:S04]  /*05c0*/  LDG.E.CONSTANT R19, desc[UR10][R2.64+0x24] ;  /* 0x0000240a02137981 */ /* 0x000ee8000c1e9900 */
[----:B------:R-:W2:Y:S01]  /*05d0*/  LDG.E.CONSTANT R20, desc[UR10][R2.64+0x28] ;  /* 0x0000280a02147981 */ /* 0x000ea2000c1e9900 */
[----:B----4-:R-:W-:-:S03]  /*05e0*/  FFMA R27, R21, R22, R26 ;  /* 0x00000016151b7223 */ /* 0x010fc6000000001a */
[----:B------:R-:W4:Y:S01]  /*05f0*/  LDG.E.CONSTANT R22, desc[UR10][R2.64+0x30] ;  /* 0x0000300a02167981 */ /* 0x000f22000c1e9900 */
[----:B-----5:R-:W-:-:S03]  /*0600*/  FFMA R26, R18, R25, R27 ;  /* 0x00000019121a7223 */ /* 0x020fc6000000001b */
[----:B------:R-:W5:Y:S04]  /*0610*/  LDG.E.CONSTANT R21, desc[UR10][R2.64+0x34] ;  /* 0x0000340a02157981 */ /* 0x000f68000c1e9900 */
[----:B------:R-:W5:Y:S04]  /*0620*/  LDG.E.CONSTANT R18, desc[UR10][R2.64+0x38] ;  /* 0x0000380a02127981 */ /* 0x000f68000c1e9900 */
[----:B------:R1:W5:Y:S01]  /*0630*/  LDG.E.CONSTANT R27, desc[UR10][R2.64+0x3c] ;  /* 0x00003c0a021b7981 */ /* 0x000362000c1e9900 */
[----:B0-----:R-:W-:-:S03]  /*0640*/  FFMA R25, R11, R16, R26 ;  /* 0x000000100b197223 */ /* 0x001fc6000000001a */
[----:B------:R-:W0:Y:S01]  /*0650*/  LDS R16, [R29] ;  /* 0x000000001d107984 */ /* 0x000e220000000800 */
[----:B------:R-:W-:-:S04]  /*0660*/  LEA R26, R13, R29, 0x2 ;  /* 0x0000001d0d1a7211 */ /* 0x000fc800078e10ff */
[C---:B------:R-:W-:Y:S01]  /*0670*/  LEA R28, R13.reuse, R26, 0x2 ;  /* 0x0000001a0d1c7211 */ /* 0x040fe200078e10ff */
[----:B------:R-:W0:Y:S03]  /*0680*/  LDS R11, [R26] ;  /* 0x000000001a0b7984 */ /* 0x000e260000000800 */
[C---:B-1----:R-:W-:Y:S01]  /*0690*/  LEA R2, R13.reuse, R28, 0x2 ;  /* 0x0000001c0d027211 */ /* 0x042fe200078e10ff */
[----:B0-----:R-:W-:Y:S02]  /*06a0*/  FFMA R25, R12, R16, R25 ;  /* 0x000000100c197223 */ /* 0x001fe40000000019 */
[----:B------:R-:W0:Y:S04]  /*06b0*/  LDS R16, [R28] ;  /* 0x000000001c107984 */ /* 0x000e280000000800 */
[----:B------:R1:W0:Y:S01]  /*06c0*/  LDS R12, [R2] ;  /* 0x00000000020c7984 */ /* 0x0002220000000800 */
[----:B------:R-:W-:Y:S01]  /*06d0*/  FFMA R14, R14, R11, R25 ;  /* 0x0000000b0e0e7223 */ /* 0x000fe20000000019 */
[----:B-1----:R-:W-:-:S04]  /*06e0*/  LEA R2, R13, R2, 0x2 ;  /* 0x000000020d027211 */ /* 0x002fc800078e10ff */
[----:B------:R-:W-:Y:S02]  /*06f0*/  LEA R11, R13, R2, 0x2 ;  /* 0x000000020d0b7211 */ /* 0x000fe400078e10ff */
[----:B------:R-:W3:Y:S01]  /*0700*/  LDS R2, [R2] ;  /* 0x0000000002027984 */ /* 0x000ee20000000800 */
[----:B0-----:R-:W-:Y:S01]  /*0710*/  FFMA R16, R15, R16, R14 ;  /* 0x000000100f107223 */ /* 0x001fe2000000000e */
[C---:B------:R-:W-:Y:S02]  /*0720*/  LEA R14, R13.reuse, R11, 0x2 ;  /* 0x0000000b0d0e7211 */ /* 0x040fe400078e10ff */
[----:B------:R-:W2:Y:S02]  /*0730*/  LDS R11, [R11] ;  /* 0x000000000b0b7984 */ /* 0x000ea40000000800 */
[C---:B------:R-:W-:Y:S02]  /*0740*/  LEA R15, R13.reuse, R14, 0x2 ;  /* 0x0000000e0d0f7211 */ /* 0x040fe400078e10ff */
[----:B------:R-:W0:Y:S02]  /*0750*/  LDS R14, [R14] ;  /* 0x000000000e0e7984 */ /* 0x000e240000000800 */
[----:B------:R-:W-:Y:S01]  /*0760*/  LEA R28, R13, R15, 0x2 ;  /* 0x0000000f0d1c7211 */ /* 0x000fe200078e10ff */
[----:B------:R-:W-:Y:S01]  /*0770*/  FFMA R26, R17, R12, R16 ;  /* 0x0000000c111a7223 */ /* 0x000fe20000000010 */
[----:B------:R-:W4:Y:S02]  /*0780*/  LDS R3, [R15] ;  /* 0x000000000f037984 */ /* 0x000f240000000800 */
[----:B------:R-:W-:-:S02]  /*0790*/  LEA R17, R13, R28, 0x2 ;  /* 0x0000001c0d117211 */ /* 0x000fc400078e10ff */
[----:B------:R-:W5:Y:S02]  /*07a0*/  LDS R12, [R28] ;  /* 0x000000001c0c7984 */ /* 0x000f640000000800 */
[----:B------:R-:W-:Y:S02]  /*07b0*/  LEA R16, R13, R17, 0x2 ;  /* 0x000000110d107211 */ /* 0x000fe400078e10ff */
[----:B------:R-:W1:Y:S04]  /*07c0*/  LDS R13, [R17] ;  /* 0x00000000110d7984 */ /* 0x000e680000000800 */
[----:B------:R-:W1:Y:S01]  /*07d0*/  LDS R16, [R16] ;  /* 0x0000000010107984 */ /* 0x000e620000000800 */
[----:B------:R-:W-:-:S06]  /*07e0*/  UIADD3 UR4, UPT, UPT, UR4, 0x10, URZ ;  /* 0x0000001004047890 */ /* 0x000fcc000fffe0ff */
[----:B------:R-:W-:Y:S01]  /*07f0*/  ISETP.NE.AND P1, PT, R5, UR4, PT ;  /* 0x0000000405007c0c */ /* 0x000fe2000bf25270 */
[----:B---3--:R-:W-:-:S04]  /*0800*/  FFMA R19, R19, R2, R26 ;  /* 0x0000000213137223 */ /* 0x008fc8000000001a */
[----:B--2---:R-:W-:-:S04]  /*0810*/  FFMA R20, R20, R11, R19 ;  /* 0x0000000b14147223 */ /* 0x004fc80000000013 */
[----:B0-----:R-:W-:-:S04]  /*0820*/  FFMA R23, R23, R14, R20 ;  /* 0x0000000e17177223 */ /* 0x001fc80000000014 */
[----:B----4-:R-:W-:-:S04]  /*0830*/  FFMA R22, R22, R3, R23 ;  /* 0x0000000316167223 */ /* 0x010fc80000000017 */
[----:B-----5:R-:W-:-:S04]  /*0840*/  FFMA R21, R21, R12, R22 ;  /* 0x0000000c15157223 */ /* 0x020fc80000000016 */
[----:B-1----:R-:W-:-:S04]  /*0850*/  FFMA R18, R18, R13, R21 ;  /* 0x0000000d12127223 */ /* 0x002fc80000000015 */
[----:B------:R-:W-:Y:S01]  /*0860*/  FFMA R27, R27, R16, R18 ;  /* 0x000000101b1b7223 */ /* 0x000fe20000000012 */
[----:B------:R-:W-:Y:S06]  /*0870*/  @P1 BRA `(.L_x_238) ;  /* 0xfffffff800e01947 */ /* 0x000fec000383ffff */
.L_x_237:
[----:B------:R-:W-:Y:S05]  /*0880*/  @!P2 BRA `(.L_x_236) ;  /* 0x00000004009ca947 */ /* 0x000fea0003800000 */
[----:B------:R-:W-:Y:S02]  /*0890*/  ISETP.GE.U32.AND P2, PT, R24, 0x8, PT ;  /* 0x000000081800780c */ /* 0x000fe40003f46070 */
[----:B------:R-:W-:-:S04]  /*08a0*/  LOP3.LUT R23, R0, 0x7, RZ, 0xc0, !PT ;  /* 0x0000000700177812 */ /* 0x000fc800078ec0ff */
[----:B------:R-:W-:-:S07]  /*08b0*/  ISETP.NE.AND P1, PT, R23, RZ, PT ;  /* 0x000000ff1700720c */ /* 0x000fce0003f25270 */
[----:B------:R-:W-:Y:S06]  /*08c0*/  @!P2 BRA `(.L_x_239) ;  /* 0x0000000000b8a947 */ /* 0x000fec0003800000 */
[----:B------:R-:W0:Y:S01]  /*08d0*/  LDC.64 R18, c[0x0][0x380] ;  /* 0x0000e000ff127b82 */ /* 0x000e220000000a00 */
[----:B------:R-:W-:-:S07]  /*08e0*/  IADD3 R11, PT, PT, R4, R5, RZ ;  /* 0x00000005040b7210 */ /* 0x000fce0007ffe0ff */
[----:B------:R-:W1:Y:S01]  /*08f0*/  LDC.64 R2, c[0x0][0x380] ;  /* 0x0000e000ff027b82 */ /* 0x000e620000000a00 */
[----:B0-----:R-:W-:-:S06]  /*0900*/  IMAD.WIDE.U32 R18, R11, 0x4, R18 ;  /* 0x000000040b127825 */ /* 0x001fcc00078e0012 */
[----:B------:R0:W2:Y:S01]  /*0910*/  LDG.E.CONSTANT R18, desc[UR10][R18.64] ;  /* 0x0000000a12127981 */ /* 0x0000a2000c1e9900 */
[----:B------:R-:W-:-:S04]  /*0920*/  IADD3 R11, P2, PT, R4, R5, RZ ;  /* 0x00000005040b7210 */ /* 0x000fc80007f5e0ff */
[----:B------:R-:W-:Y:S02]  /*0930*/  IADD3.X R12, PT, PT, RZ, RZ, RZ, P2, !PT ;  /* 0x000000ffff0c7210 */ /* 0x000fe400017fe4ff */
[C---:B-1----:R-:W-:Y:S01]  /*0940*/  LEA R2, P2, R11.reuse, R2, 0x2 ;  /* 0x000000020b027211 */ /* 0x042fe200078410ff */
[----:B------:R-:W1:Y:S03]  /*0950*/  S2UR UR5, SR_CgaCtaId ;  /* 0x00000000000579c3 */ /* 0x000e660000008800 */
[----:B------:R-:W-:-:S05]  /*0960*/  LEA.HI.X R3, R11, R3, R12, 0x2, P2 ;  /* 0x000000030b037211 */ /* 0x000fca00010f140c */
[----:B------:R-:W3:Y:S01]  /*0970*/  LDG.E.CONSTANT R11, desc[UR10][R2.64+0x4] ;  /* 0x0000040a020b7981 */ /* 0x000ee2000c1e9900 */
[----:B0-----:R-:W0:Y:S03]  /*0980*/  LDC R19, c[0x0][0x3c4] ;  /* 0x0000f100ff137b82 */ /* 0x001e260000000800 */
[----:B------:R-:W4:Y:S04]  /*0990*/  LDG.E.CONSTANT R16, desc[UR10][R2.64+0x8] ;  /* 0x0000080a02107981 */ /* 0x000f28000c1e9900 */
[----:B------:R-:W5:Y:S04]  /*09a0*/  LDG.E.CONSTANT R15, desc[UR10][R2.64+0xc] ;  /* 0x00000c0a020f7981 */ /* 0x000f68000c1e9900 */
[----:B------:R-:W5:Y:S04]  /*09b0*/  LDG.E.CONSTANT R14, desc[UR10][R2.64+0x10] ;  /* 0x0000100a020e7981 */ /* 0x000f68000c1e9900 */
[----:B------:R-:W5:Y:S04]  /*09c0*/  LDG.E.CONSTANT R13, desc[UR10][R2.64+0x14] ;  /* 0x0000140a020d7981 */ /* 0x000f68000c1e9900 */
[----:B------:R-:W5:Y:S04]  /*09d0*/  LDG.E.CONSTANT R12, desc[UR10][R2.64+0x18] ;  /* 0x0000180a020c7981 */ /* 0x000f68000c1e9900 */
[----:B------:R1:W5:Y:S01]  /*09e0*/  LDG.E.CONSTANT R17, desc[UR10][R2.64+0x1c] ;  /* 0x00001c0a02117981 */ /* 0x000362000c1e9900 */
[----:B------:R-:W-:Y:S01]  /*09f0*/  UMOV UR4, 0x400 ;  /* 0x0000040000047882 */ /* 0x000fe20000000000 */
[C---:B0-----:R-:W-:Y:S01]  /*0a00*/  IMAD R20, R5.reuse, R19, R10 ;  /* 0x0000001305147224 */ /* 0x041fe200078e020a */
[----:B-1----:R-:W-:Y:S01]  /*0a10*/  ULEA UR4, UR5, UR4, 0x18 ;  /* 0x0000000405047291 */ /* 0x002fe2000f8ec0ff */
[----:B------:R-:W-:-:S05]  /*0a20*/  IADD3 R5, PT, PT, R5, 0x8, RZ ;  /* 0x0000000805057810 */ /* 0x000fca0007ffe0ff */
[----:B------:R-:W-:-:S04]  /*0a30*/  LEA R24, R20, UR4, 0x2 ;  /* 0x0000000414187c11 */ /* 0x000fc8000f8e10ff */
[C---:B------:R-:W-:Y:S01]  /*0a40*/  LEA R20, R19.reuse, R24, 0x2 ;  /* 0x0000001813147211 */ /* 0x040fe200078e10ff */
[----:B------:R0:W2:Y:S03]  /*0a50*/  LDS R22, [R24] ;  /* 0x0000000018167984 */ /* 0x0000a60000000800 */
[C---:B------:R-:W-:Y:S02]  /*0a60*/  LEA R28, R19.reuse, R20, 0x2 ;  /* 0x00000014131c7211 */ /* 0x040fe400078e10ff */
[----:B------:R-:W3:Y:S02]  /*0a70*/  LDS R20, [R20] ;  /* 0x0000000014147984 */ /* 0x000ee40000000800 */
[C---:B------:R-:W-:Y:S02]  /*0a80*/  LEA R2, R19.reuse, R28, 0x2 ;  /* 0x0000001c13027211 */ /* 0x040fe400078e10ff */
[----:B------:R-:W4:Y:S02]  /*0a90*/  LDS R21, [R28] ;  /* 0x000000001c157984 */ /* 0x000f240000000800 */
[----:B------:R-:W-:-:S02]  /*0aa0*/  LEA R3, R19, R2, 0x2 ;  /* 0x0000000213037211 */ /* 0x000fc400078e10ff */
[----:B------:R-:W5:Y:S02]  /*0ab0*/  LDS R2, [R2] ;  /* 0x0000000002027984 */ /* 0x000f640000000800 */
[C---:B------:R-:W-:Y:S02]  /*0ac0*/  LEA R25, R19.reuse, R3, 0x2 ;  /* 0x0000000313197211 */ /* 0x040fe400078e10ff */
[----:B------:R-:W1:Y:S02]  /*0ad0*/  LDS R3, [R3] ;  /* 0x0000000003037984 */ /* 0x000e640000000800 */
[----:B0-----:R-:W-:Y:S01]  /*0ae0*/  LEA R24, R19, R25, 0x2 ;  /* 0x0000001913187211 */ /* 0x001fe200078e10ff */
[----:B--2---:R-:W-:-:S03]  /*0af0*/  FFMA R26, R18, R22, R27 ;  /* 0x00000016121a7223 */ /* 0x004fc6000000001b */
[----:B------:R-:W-:Y:S01]  /*0b00*/  LEA R22, R19, R24, 0x2 ;  /* 0x0000001813167211 */ /* 0x000fe200078e10ff */
[----:B------:R-:W0:Y:S04]  /*0b10*/  LDS R18, [R25] ;  /* 0x0000000019127984 */ /* 0x000e280000000800 */
[----:B------:R-:W2:Y:S04]  /*0b20*/  LDS R19, [R24] ;  /* 0x0000000018137984 */ /* 0x000ea80000000800 */
[----:B------:R-:W2:Y:S01]  /*0b30*/  LDS R22, [R22] ;  /* 0x0000000016167984 */ /* 0x000ea20000000800 */
[----:B---3--:R-:W-:-:S04]  /*0b40*/  FFMA R11, R11, R20, R26 ;  /* 0x000000140b0b7223 */ /* 0x008fc8000000001a */
[----:B----4-:R-:W-:-:S04]  /*0b50*/  FFMA R16, R16, R21, R11 ;  /* 0x0000001510107223 */ /* 0x010fc8000000000b */
[----:B-----5:R-:W-:-:S04]  /*0b60*/  FFMA R15, R15, R2, R16 ;  /* 0x000000020f0f7223 */ /* 0x020fc80000000010 */
[----:B-1----:R-:W-:-:S04]  /*0b70*/  FFMA R14, R14, R3, R15 ;  /* 0x000000030e0e7223 */ /* 0x002fc8000000000f */
[----:B0-----:R-:W-:-:S04]  /*0b80*/  FFMA R13, R13, R18, R14 ;  /* 0x000000120d0d7223 */ /* 0x001fc8000000000e */
[----:B--2---:R-:W-:-:S04]  /*0b90*/  FFMA R12, R12, R19, R13 ;  /* 0x000000130c0c7223 */ /* 0x004fc8000000000d */
[----:B------:R-:W-:-:S07]  /*0ba0*/  FFMA R27, R17, R22, R12 ;  /* 0x00000016111b7223 */ /* 0x000fce000000000c */
.L_x_239:
        /* <DEDUP_REMOVED lines=10> */
[----:B0-----:R-:W-:-:S07]  /*0c50*/  IMAD.WIDE.U32 R12, R11, 0x4, R12 ;  /* 0x000000040b0c7825 */ /* 0x001fce00078e000c */
[----:B------:R-:W0:Y:S01]  /*0c60*/  S2UR UR5, SR_CgaCtaId ;  /* 0x00000000000579c3 */ /* 0x000e220000008800 */
[----:B------:R-:W2:Y:S01]  /*0c70*/  LDG.E.CONSTANT R12, desc[UR10][R12.64] ;  /* 0x0000000a0c0c7981 */ /* 0x000ea2000c1e9900 */
[----:B-1----:R-:W-:-:S06]  /*0c80*/  LEA R2, P2, R14, R2, 0x2 ;  /* 0x000000020e027211 */ /* 0x002fcc00078410ff */
[----:B------:R-:W1:Y:S01]  /*0c90*/  LDC R11, c[0x0][0x3c4] ;  /* 0x0000f100ff0b7b82 */ /* 0x000e620000000800 */
[----:B------:R-:W-:-:S05]  /*0ca0*/  LEA.HI.X R3, R14, R3, R15, 0x2, P2 ;  /* 0x000000030e037211 */ /* 0x000fca00010f140f */
[----:B------:R-:W3:Y:S04]  /*0cb0*/  LDG.E.CONSTANT R15, desc[UR10][R2.64+0x4] ;  /* 0x0000040a020f7981 */ /* 0x000ee8000c1e9900 */
[----:B------:R-:W4:Y:S04]  /*0cc0*/  LDG.E.CONSTANT R17, desc[UR10][R2.64+0x8] ;  /* 0x0000080a02117981 */ /* 0x000f28000c1e9900 */
[----:B------:R-:W5:Y:S01]  /*0cd0*/  LDG.E.CONSTANT R19, desc[UR10][R2.64+0xc] ;  /* 0x00000c0a02137981 */ /* 0x000f62000c1e9900 */
[----:B------:R-:W-:Y:S02]  /*0ce0*/  UMOV UR4, 0x400 ;  /* 0x0000040000047882 */ /* 0x000fe40000000000 */
[----:B0-----:R-:W-:Y:S01]  /*0cf0*/  ULEA UR4, UR5, UR4, 0x18 ;  /* 0x0000000405047291 */ /* 0x001fe2000f8ec0ff */
[----:B-1----:R-:W-:-:S05]  /*0d00*/  IMAD R14, R5, R11, R10 ;  /* 0x0000000b050e7224 */ /* 0x002fca00078e020a */
[----:B------:R-:W-:-:S04]  /*0d10*/  LEA R14, R14, UR4, 0x2 ;  /* 0x000000040e0e7c11 */ /* 0x000fc8000f8e10ff */
[C---:B------:R-:W-:Y:S02]  /*0d20*/  LEA R16, R11.reuse, R14, 0x2 ;  /* 0x0000000e0b107211 */ /* 0x040fe400078e10ff */
[----:B------:R-:W2:Y:S02]  /*0d30*/  LDS R14, [R14] ;  /* 0x000000000e0e7984 */ /* 0x000ea40000000800 */
[C---:B------:R-:W-:Y:S02]  /*0d40*/  LEA R18, R11.reuse, R16, 0x2 ;  /* 0x000000100b127211 */ /* 0x040fe400078e10ff */
[----:B------:R-:W3:Y:S02]  /*0d50*/  LDS R16, [R16] ;  /* 0x0000000010107984 */ /* 0x000ee40000000800 */
[----:B------:R-:W-:Y:S02]  /*0d60*/  LEA R11, R11, R18, 0x2 ;  /* 0x000000120b0b7211 */ /* 0x000fe400078e10ff */
[----:B------:R-:W4:Y:S04]  /*0d70*/  LDS R18, [R18] ;  /* 0x0000000012127984 */ /* 0x000f280000000800 */
[----:B------:R-:W5:Y:S01]  /*0d80*/  LDS R11, [R11] ;  /* 0x000000000b0b7984 */ /* 0x000f620000000800 */
[----:B------:R-:W-:Y:S01]  /*0d90*/  IADD3 R5, PT, PT, R5, 0x4, RZ ;  /* 0x0000000405057810 */ /* 0x000fe20007ffe0ff */
[----:B--2---:R-:W-:-:S04]  /*0da0*/  FFMA R12, R12, R14, R27 ;  /* 0x0000000e0c0c7223 */ /* 0x004fc8000000001b */
[----:B---3--:R-:W-:-:S04]  /*0db0*/  FFMA R12, R15, R16, R12 ;  /* 0x000000100f0c7223 */ /* 0x008fc8000000000c */
[----:B----4-:R-:W-:-:S04]  /*0dc0*/  FFMA R12, R17, R18, R12 ;  /* 0x00000012110c7223 */ /* 0x010fc8000000000c */
[----:B-----5:R-:W-:-:S07]  /*0dd0*/  FFMA R27, R19, R11, R12 ;  /* 0x0000000b131b7223 */ /* 0x020fce000000000c */
.L_x_240:
[----:B------:R-:W-:Y:S05]  /*0de0*/  @!P1 BRA `(.L_x_236) ;  /* 0x0000000000449947 */ /* 0x000fea0003800000 */
[----:B------:R-:W0:Y:S01]  /*0df0*/  S2UR UR5, SR_CgaCtaId ;  /* 0x00000000000579c3 */ /* 0x000e220000008800 */
[----:B------:R-:W-:Y:S01]  /*0e00*/  UMOV UR4, 0x400 ;  /* 0x0000040000047882 */ /* 0x000fe20000000000 */
[----:B------:R-:W1:Y:S06]  /*0e10*/  LDCU UR6, c[0x0][0x3c4] ;  /* 0x00007880ff0677ac */ /* 0x000e6c0008000800 */
[----:B------:R-:W2:Y:S01]  /*0e20*/  LDC.64 R2, c[0x0][0x380] ;  /* 0x0000e000ff027b82 */ /* 0x000ea20000000a00 */
[----:B0-----:R-:W-:-:S03]  /*0e30*/  ULEA UR5, UR5, UR4, 0x18 ;  /* 0x0000000405057291 */ /* 0x001fc6000f8ec0ff */
[----:B-1----:R-:W-:-:S09]  /*0e40*/  UMOV UR4, URZ ;  /* 0x000000ff00047c82 */ /* 0x002fd20008000000 */
.L_x_241:
[----:B------:R-:W-:-:S05]  /*0e50*/  IADD3 R13, PT, PT, R4, R5, RZ ;  /* 0x00000005040d7210 */ /* 0x000fca0007ffe0ff */
[----:B--2---:R-:W-:-:S06]  /*0e60*/  IMAD.WIDE.U32 R12, R13, 0x4, R2 ;  /* 0x000000040d0c7825 */ /* 0x004fcc00078e0002 */
[----:B------:R-:W2:Y:S01]  /*0e70*/  LDG.E.CONSTANT R12, desc[UR10][R12.64] ;  /* 0x0000000a0c0c7981 */ /* 0x000ea2000c1e9900 */
[C---:B------:R-:W-:Y:S01]  /*0e80*/  IMAD R11, R5.reuse, UR6, R10 ;  /* 0x00000006050b7c24 */ /* 0x040fe2000f8e020a */
[----:B------:R-:W-:Y:S01]  /*0e90*/  UIADD3 UR4, UPT, UPT, UR4, 0x1, URZ ;  /* 0x0000000104047890 */ /* 0x000fe2000fffe0ff */
[----:B------:R-:W-:-:S03]  /*0ea0*/  IADD3 R5, PT, PT, R5, 0x1, RZ ;  /* 0x0000000105057810 */ /* 0x000fc60007ffe0ff */
[----:B------:R-:W-:Y:S02]  /*0eb0*/  LEA R11, R11, UR5, 0x2 ;  /* 0x000000050b0b7c11 */ /* 0x000fe4000f8e10ff */
[----:B------:R-:W-:-:S04]  /*0ec0*/  ISETP.NE.AND P1, PT, R0, UR4, PT ;  /* 0x0000000400007c0c */ /* 0x000fc8000bf25270 */
[----:B------:R-:W2:Y:S02]  /*0ed0*/  LDS R11, [R11] ;  /* 0x000000000b0b7984 */ /* 0x000ea40000000800 */
[----:B--2---:R-:W-:-:S07]  /*0ee0*/  FFMA R27, R12, R11, R27 ;  /* 0x0000000b0c1b7223 */ /* 0x004fce000000001b */
[----:B------:R-:W-:Y:S05]  /*0ef0*/  @P1 BRA `(.L_x_241) ;  /* 0xfffffffc00d41947 */ /* 0x000fea000383ffff */
.L_x_236:
        /* <DEDUP_REMOVED lines=11> */
[----:B------:R-:W-:Y:S05]  /*0fb0*/  CALL.REL.NOINC `($__internal_8_$__cuda_sm3x_div_rn_noftz_f32_slowpath) ;  /* 0x0000003000ac7944 */ /* 0x000fea0003c00000 */
.L_x_243:
[----:B------:R-:W-:Y:S05]  /*0fc0*/  BSYNC.RECONVERGENT B2 ;  /* 0x0000000000027941 */ /* 0x000fea0003800200 */
.L_x_242:
[----:B------:R-:W-:Y:S02]  /*0fd0*/  ISETP.LE.OR P0, PT, R7, R8, !P0 ;  /* 0x000000080700720c */ /* 0x000fe40004703670 */
[----:B------:R-:W-:-:S11]  /*0fe0*/  MOV R22, R0 ;  /* 0x0000000000167202 */ /* 0x000fd60000000f00 */
[----:B------:R-:W-:Y:S05]  /*0ff0*/  @P0 BRA `(.L_x_244) ;  /* 0x0000003000100947 */ /* 0x000fea0003800000 */
[----:B------:R-:W0:Y:S02]  /*1000*/  LDCU.64 UR4, c[0x0][0x3a8] ;  /* 0x00007500ff0477ac */ /* 0x000e240008000a00 */
[----:B0-----:R-:W-:-:S04]  /*1010*/  UISETP.NE.U32.AND UP0, UPT, UR4, URZ, UPT ;  /* 0x000000ff0400728c */ /* 0x001fc8000bf05070 */
[----:B------:R-:W-:-:S09]  /*1020*/  UISETP.NE.AND.EX UP0, UPT, UR5, URZ, UPT, UP0 ;  /* 0x000000ff0500728c */ /* 0x000fd2000bf05300 */
[----:B------:R-:W-:Y:S05]  /*1030*/  BRA.U UP0, `(.L_x_245) ;  /* 0x0000001500e47547 */ /* 0x000fea000b800000 */
[----:B------:R-:W0:Y:S02]  /*1040*/  LDCU UR5, c[0x0][0x3c0] ;  /* 0x00007800ff0577ac */ /* 0x000e240008000800 */
[----:B0-----:R-:W-:Y:S02]  /*1050*/  ULOP3.LUT UR4, UR5, 0x7ffffff8, URZ, 0xc0, !UPT ;  /* 0x7ffffff805047892 */ /* 0x001fe4000f8ec0ff */
[----:B------:R-:W-:Y:S02]  /*1060*/  ULOP3.LUT UR7, UR5, 0x7, URZ, 0xc0, !UPT ;  /* 0x0000000705077892 */ /* 0x000fe4000f8ec0ff */
[----:B------:R-:W-:-:S12]  /*1070*/  UIADD3 UR6, UPT, UPT, -UR4, URZ, URZ ;  /* 0x000000ff04067290 */ /* 0x000fd8000fffe1ff */
.L_x_283:
[----:B------:R-:W0:Y:S01]  /*1080*/  LDC.64 R2, c[0x0][0x3a0] ;  /* 0x0000e800ff027b82 */ /* 0x000e220000000a00 */
[----:B------:R-:W1:Y:S07]  /*1090*/  LDCU UR4, c[0x0][0x3c0] ;  /* 0x00007800ff0477ac */ /* 0x000e6e0008000800 */
[----:B------:R-:W2:Y:S01]  /*10a0*/  LDC.64 R12, c[0x0][0x398] ;  /* 0x0000e600ff0c7b82 */ /* 0x000ea20000000a00 */
[----:B0-----:R-:W-:-:S05]  /*10b0*/  IMAD.WIDE R2, R8, 0x4, R2 ;  /* 0x0000000408027825 */ /* 0x001fca00078e0202 */
[----:B------:R-:W2:Y:S02]  /*10c0*/  LDG.E.CONSTANT R5, desc[UR10][R2.64] ;  /* 0x0000000a02057981 */ /* 0x000ea4000c1e9900 */
[----:B--2---:R-:W-:-:S05]  /*10d0*/  IMAD.WIDE R12, R5, 0x4, R12 ;  /* 0x00000004050c7825 */ /* 0x004fca00078e020c */
[----:B------:R-:W2:Y:S04]  /*10e0*/  LDG.E.CONSTANT R0, desc[UR10][R12.64+0x4] ;  /* 0x0000040a0c007981 */ /* 0x000ea8000c1e9900 */
[----:B------:R-:W2:Y:S01]  /*10f0*/  LDG.E.CONSTANT R11, desc[UR10][R12.64] ;  /* 0x0000000a0c0b7981 */ /* 0x000ea2000c1e9900 */
[----:B-1----:R-:W-:Y:S01]  /*1100*/  UISETP.GE.U32.AND UP0, UPT, UR4, 0x8, UPT ;  /* 0x000000080400788c */ /* 0x002fe2000bf06070 */
[----:B--2---:R-:W-:-:S04]  /*1110*/  IADD3 R0, PT, PT, R0, 0x1, -R11 ;  /* 0x0000000100007810 */ /* 0x004fc80007ffe80b */
[----:B------:R-:W-:-:S04]  /*1120*/  I2FP.F32.S32 R4, R0 ;  /* 0x0000000000047245 */ /* 0x000fc80000201400 */
[----:B------:R-:W-:Y:S01]  /*1130*/  IADD3 R0, PT, PT, R4, -0xd000000, RZ ;  /* 0xf300000004007810 */ /* 0x000fe20007ffe0ff */
[----:B------:R0:W1:Y:S03]  /*1140*/  MUFU.RSQ R11, R4 ;  /* 0x00000004000b7308 */ /* 0x0000660000001400 */
[----:B------:R-:W-:-:S13]  /*1150*/  ISETP.GT.U32.AND P0, PT, R0, 0x727fffff, PT ;  /* 0x727fffff0000780c */ /* 0x000fda0003f04070 */
[----:B0-----:R-:W-:Y:S05]  /*1160*/  @!P0 BRA `(.L_x_246) ;  /* 0x0000000000148947 */ /* 0x001fea0003800000 */
[----:B------:R-:W-:Y:S02]  /*1170*/  MOV R0, R4 ;  /* 0x0000000400007202 */ /* 0x000fe40000000f00 */
[----:B------:R-:W-:-:S07]  /*1180*/  MOV R4, 0x11a0 ;  /* 0x000011a000047802 */ /* 0x000fce0000000f00 */
[----:B-1----:R-:W-:Y:S05]  /*1190*/  CALL.REL.NOINC `($__internal_7_$__cuda_sm20_sqrt_rn_f32_slowpath) ;  /* 0x0000002c00d47944 */ /* 0x002fea0003c00000 */
[----:B------:R-:W-:Y:S01]  /*11a0*/  MOV R3, R0 ;  /* 0x0000000000037202 */ /* 0x000fe20000000f00 */
[----:B------:R-:W-:Y:S06]  /*11b0*/  BRA `(.L_x_247) ;  /* 0x0000000000107947 */ /* 0x000fec0003800000 */
.L_x_246:
[----:B-1----:R-:W-:Y:S01]  /*11c0*/  FMUL.FTZ R3, R4, R11 ;  /* 0x0000000b04037220 */ /* 0x002fe20000410000 */
[----:B------:R-:W-:-:S03]  /*11d0*/  FMUL.FTZ R2, R11, 0.5 ;  /* 0x3f0000000b027820 */ /* 0x000fc60000410000 */
[----:B------:R-:W-:-:S04]  /*11e0*/  FFMA R0, -R3, R3, R4 ;  /* 0x0000000303007223 */ /* 0x000fc80000000104 */
[----:B------:R-:W-:-:S07]  /*11f0*/  FFMA R3, R0, R2, R3 ;  /* 0x0000000200037223 */ /* 0x000fce0000000003 */
.L_x_247:
[----:B------:R-:W0:Y:S01]  /*1200*/  LDCU UR4, c[0x0][0x3c0] ;  /* 0x00007800ff0477ac */ /* 0x000e220008000800 */
[----:B------:R-:W-:Y:S01]  /*1210*/  FMUL R4, R3, R6 ;  /* 0x0000000603047220 */ /* 0x000fe20000400000 */
[----:B0-----:R-:W-:Y:S01]  /*1220*/  IMAD R5, R5, UR4, RZ ;  /* 0x0000000405057c24 */ /* 0x001fe2000f8e02ff */
[----:B------:R-:W-:Y:S01]  /*1230*/  UMOV UR4, URZ ;  /* 0x000000ff00047c82 */ /* 0x000fe20008000000 */
[----:B------:R-:W-:Y:S05]  /*1240*/  BRA.U !UP0, `(.L_x_248) ;  /* 0x0000000908987547 */ /* 0x000fea000b800000 */
[----:B------:R-:W0:Y:S01]  /*1250*/  S2UR UR5, SR_CgaCtaId ;  /* 0x00000000000579c3 */ /* 0x000e220000008800 */
[----:B------:R-:W-:Y:S01]  /*1260*/  UMOV UR4, 0x400 ;  /* 0x0000040000047882 */ /* 0x000fe20000000000 */
[----:B------:R-:W-:Y:S01]  /*1270*/  MOV R14, R5 ;  /* 0x00000005000e7202 */ /* 0x000fe20000000f00 */
[----:B------:R-:W1:Y:S05]  /*1280*/  LDCU UR8, c[0x0][0x3c0] ;  /* 0x00007800ff0877ac */ /* 0x000e6a0008000800 */
[----:B------:R-:W2:Y:S08]  /*1290*/  LDC R2, c[0x0][0x3c4] ;  /* 0x0000f100ff027b82 */ /* 0x000eb00000000800 */
[----:B------:R-:W3:Y:S01]  /*12a0*/  LDC.64 R16, c[0x0][0x380] ;  /* 0x0000e000ff107b82 */ /* 0x000ee20000000a00 */
[----:B0-----:R-:W-:-:S03]  /*12b0*/  ULEA UR4, UR5, UR4, 0x18 ;  /* 0x0000000405047291 */ /* 0x001fc6000f8ec0ff */
[----:B------:R-:W-:-:S03]  /*12c0*/  UMOV UR5, UR6 ;  /* 0x0000000600057c82 */ /* 0x000fc60008000000 */
[----:B-1----:R-:W-:-:S07]  /*12d0*/  LEA R15, R10, UR4, 0x2 ;  /* 0x000000040a0f7c11 */ /* 0x002fce000f8e10ff */
.L_x_265:
[----:B---3--:R-:W-:Y:S01]  /*12e0*/  IMAD.WIDE R18, R14, 0x4, R16 ;  /* 0x000000040e127825 */ /* 0x008fe200078e0210 */
[----:B------:R-:W0:Y:S04]  /*12f0*/  LDS R0, [R15] ;  /* 0x000000000f007984 */ /* 0x000e280000000800 */
[----:B------:R-:W0:Y:S01]  /*1300*/  LDG.E.CONSTANT R27, desc[UR10][R18.64] ;  /* 0x0000000a121b7981 */ /* 0x000e22000c1e9900 */
[----:B------:R-:W1:Y:S01]  /*1310*/  MUFU.RCP R3, R4 ;  /* 0x0000000400037308 */ /* 0x000e620000001000 */
[----:B------:R-:W-:Y:S01]  /*1320*/  UIADD3 UR5, UPT, UPT, UR5, 0x8, URZ ;  /* 0x0000000805057890 */ /* 0x000fe2000fffe0ff */
[----:B------:R-:W-:Y:S01]  /*1330*/  BSSY.RECONVERGENT B2, `(.L_x_249) ;  /* 0x000000f000027945 */ /* 0x000fe20003800200 */
[----:B------:R-:W-:Y:S02]  /*1340*/  ULOP3.LUT UR4, UR8, 0x7ffffff8, URZ, 0xc0, !UPT ;  /* 0x7ffffff808047892 */ /* 0x000fe4000f8ec0ff */
[----:B------:R-:W-:Y:S01]  /*1350*/  UISETP.NE.AND UP0, UPT, UR5, URZ, UPT ;  /* 0x000000ff0500728c */ /* 0x000fe2000bf05270 */
[----:B-1----:R-:W-:-:S04]  /*1360*/  FFMA R12, -R4, R3, 1 ;  /* 0x3f800000040c7423 */ /* 0x002fc80000000103 */
[----:B------:R-:W-:Y:S01]  /*1370*/  FFMA R12, R3, R12, R3 ;  /* 0x0000000c030c7223 */ /* 0x000fe20000000003 */
[----:B0-----:R-:W-:-:S04]  /*1380*/  FMUL R27, R27, R0 ;  /* 0x000000001b1b7220 */ /* 0x001fc80000400000 */
[----:B------:R-:W0:Y:S01]  /*1390*/  FCHK P0, R27, R4 ;  /* 0x000000041b007302 */ /* 0x000e220000000000 */
[----:B------:R-:W-:-:S04]  /*13a0*/  FFMA R3, R27, R12, RZ ;  /* 0x0000000c1b037223 */ /* 0x000fc800000000ff */
[----:B------:R-:W-:-:S04]  /*13b0*/  FFMA R0, -R4, R3, R27 ;  /* 0x0000000304007223 */ /* 0x000fc8000000011b */
[----:B------:R-:W-:Y:S01]  /*13c0*/  FFMA R11, R12, R0, R3 ;  /* 0x000000000c0b7223 */ /* 0x000fe20000000003 */
[----:B0-----:R-:W-:Y:S06]  /*13d0*/  @!P0 BRA `(.L_x_250) ;  /* 0x0000000000108947 */ /* 0x001fec0003800000 */
[----:B------:R-:W-:Y:S02]  /*13e0*/  MOV R24, R4 ;  /* 0x0000000400187202 */ /* 0x000fe40000000f00 */
[----:B------:R-:W-:-:S07]  /*13f0*/  MOV R12, 0x1410 ;  /* 0x00001410000c7802 */ /* 0x000fce0000000f00 */
[----:B--2---:R-:W-:Y:S05]  /*1400*/  CALL.REL.NOINC `($__internal_8_$__cuda_sm3x_div_rn_noftz_f32_slowpath) ;  /* 0x0000002c00987944 */ /* 0x004fea0003c00000 */
[----:B------:R-:W-:-:S07]  /*1410*/  MOV R11, R0 ;  /* 0x00000000000b7202 */ /* 0x000fce0000000f00 */
.L_x_250:
[----:B------:R-:W-:Y:S05]  /*1420*/  BSYNC.RECONVERGENT B2 ;  /* 0x0000000000027941 */ /* 0x000fea0003800200 */
.L_x_249:
[----:B------:R-:W3:Y:S01]  /*1430*/  LDG.E.CONSTANT R0, desc[UR10][R18.64+0x4] ;  /* 0x0000040a12007981 */ /* 0x000ee2000c1e9900 */
[----:B--2---:R-:W-:Y:S01]  /*1440*/  LEA R3, R2, R15, 0x2 ;  /* 0x0000000f02037211 */ /* 0x004fe200078e10ff */
[----:B------:R-:W0:Y:S01]  /*1450*/  MUFU.RCP R21, R4 ;  /* 0x0000000400157308 */ /* 0x000e220000001000 */
[----:B------:R-:W-:Y:S01]  /*1460*/  BSSY.RECONVERGENT B2, `(.L_x_251) ;  /* 0x000000f000027945 */ /* 0x000fe20003800200 */
[----:B------:R-:W-:Y:S02]  /*1470*/  FADD R22, R11, R22 ;  /* 0x000000160b167221 */ /* 0x000fe40000000000 */
[----:B------:R-:W3:Y:S01]  /*1480*/  LDS R13, [R3] ;  /* 0x00000000030d7984 */ /* 0x000ee20000000800 */
[----:B0-----:R-:W-:Y:S01]  /*1490*/  FFMA R12, -R4, R21, 1 ;  /* 0x3f800000040c7423 */ /* 0x001fe20000000115 */
[----:B---3--:R-:W-:-:S03]  /*14a0*/  FMUL R27, R0, R13 ;  /* 0x0000000d001b7220 */ /* 0x008fc60000400000 */
[----:B------:R-:W-:Y:S01]  /*14b0*/  FFMA R0, R21, R12, R21 ;  /* 0x0000000c15007223 */ /* 0x000fe20000000015 */
[----:B------:R-:W0:Y:S03]  /*14c0*/  FCHK P0, R27, R4 ;  /* 0x000000041b007302 */ /* 0x000e260000000000 */
[----:B------:R-:W-:-:S04]  /*14d0*/  FFMA R13, R0, R27, RZ ;  /* 0x0000001b000d7223 */ /* 0x000fc800000000ff */
[----:B------:R-:W-:-:S04]  /*14e0*/  FFMA R12, -R4, R13, R27 ;  /* 0x0000000d040c7223 */ /* 0x000fc8000000011b */
[----:B------:R-:W-:Y:S01]  /*14f0*/  FFMA R13, R0, R12, R13 ;  /* 0x0000000c000d7223 */ /* 0x000fe2000000000d */
[----:B0-----:R-:W-:Y:S06]  /*1500*/  @!P0 BRA `(.L_x_252) ;  /* 0x0000000000108947 */ /* 0x001fec0003800000 */
[----:B------:R-:W-:Y:S02]  /*1510*/  MOV R24, R4 ;  /* 0x0000000400187202 */ /* 0x000fe40000000f00 */
[----:B------:R-:W-:-:S07]  /*1520*/  MOV R12, 0x1540 ;  /* 0x00001540000c7802 */ /* 0x000fce0000000f00 */
[----:B------:R-:W-:Y:S05]  /*1530*/  CALL.REL.NOINC `($__internal_8_$__cuda_sm3x_div_rn_noftz_f32_slowpath) ;  /* 0x0000002c004c7944 */ /* 0x000fea0003c00000 */
[----:B------:R-:W-:-:S07]  /*1540*/  MOV R13, R0 ;  /* 0x00000000000d7202 */ /* 0x000fce0000000f00 */
.L_x_252:
[----:B------:R-:W-:Y:S05]  /*1550*/  BSYNC.RECONVERGENT B2 ;  /* 0x0000000000027941 */ /* 0x000fea0003800200 */
.L_x_251:
[----:B------:R-:W2:Y:S01]  /*1560*/  LDG.E.CONSTANT R0, desc[UR10][R18.64+0x8] ;  /* 0x0000080a12007981 */ /* 0x000ea2000c1e9900 */
[----:B------:R-:W-:Y:S01]  /*1570*/  LEA R3, R2, R3, 0x2 ;  /* 0x0000000302037211 */ /* 0x000fe200078e10ff */
[----:B------:R-:W0:Y:S01]  /*1580*/  MUFU.RCP R21, R4 ;  /* 0x0000000400157308 */ /* 0x000e220000001000 */
[----:B------:R-:W-:Y:S01]  /*1590*/  BSSY.RECONVERGENT B2, `(.L_x_253) ;  /* 0x000000f000027945 */ /* 0x000fe20003800200 */
[----:B------:R-:W-:Y:S02]  /*15a0*/  FADD R22, R22, R13 ;  /* 0x0000000d16167221 */ /* 0x000fe40000000000 */
[----:B------:R-:W2:Y:S01]  /*15b0*/  LDS R11, [R3] ;  /* 0x00000000030b7984 */ /* 0x000ea20000000800 */
[----:B0-----:R-:W-:Y:S01]  /*15c0*/  FFMA R12, -R4, R21, 1 ;  /* 0x3f800000040c7423 */ /* 0x001fe20000000115 */
[----:B--2---:R-:W-:-:S03]  /*15d0*/  FMUL R27, R0, R11 ;  /* 0x0000000b001b7220 */ /* 0x004fc60000400000 */
        /* <DEDUP_REMOVED lines=10> */
.L_x_254:
[----:B------:R-:W-:Y:S05]  /*1680*/  BSYNC.RECONVERGENT B2 ;  /* 0x0000000000027941 */ /* 0x000fea0003800200 */
.L_x_253:
        /* <DEDUP_REMOVED lines=18> */
.L_x_256:
[----:B------:R-:W-:Y:S05]  /*17b0*/  BSYNC.RECONVERGENT B2 ;  /* 0x0000000000027941 */ /* 0x000fea0003800200 */
.L_x_255:
        /* <DEDUP_REMOVED lines=18> */
.L_x_258:
[----:B------:R-:W-:Y:S05]  /*18e0*/  BSYNC.RECONVERGENT B2 ;  /* 0x0000000000027941 */ /* 0x000fea0003800200 */
.L_x_257:
        /* <DEDUP_REMOVED lines=18> */
.L_x_260:
[----:B------:R-:W-:Y:S05]  /*1a10*/  BSYNC.RECONVERGENT B2 ;  /* 0x0000000000027941 */ /* 0x000fea0003800200 */
.L_x_259:
        /* <DEDUP_REMOVED lines=18> */
.L_x_262:
[----:B------:R-:W-:Y:S05]  /*1b40*/  BSYNC.RECONVERGENT B2 ;  /* 0x0000000000027941 */ /* 0x000fea0003800200 */
.L_x_261:
[----:B------:R-:W2:Y:S01]  /*1b50*/  LDG.E.CONSTANT R18, desc[UR10][R18.64+0x1c] ;  /* 0x00001c0a12127981 */ /* 0x000ea2000c1e9900 */
[----:B------:R-:W-:Y:S01]  /*1b60*/  LEA R3, R2, R3, 0x2 ;  /* 0x0000000302037211 */ /* 0x000fe200078e10ff */
[----:B------:R-:W0:Y:S01]  /*1b70*/  MUFU.RCP R13, R4 ;  /* 0x00000004000d7308 */ /* 0x000e220000001000 */
[----:B------:R-:W-:Y:S01]  /*1b80*/  BSSY.RECONVERGENT B2, `(.L_x_263) ;  /* 0x000000e000027945 */ /* 0x000fe20003800200 */
[----:B------:R-:W-:-:S03]  /*1b90*/  FADD R22, R22, R11 ;  /* 0x0000000b16167221 */ /* 0x000fc60000000000 */
[----:B------:R-:W2:Y:S01]  /*1ba0*/  LDS R3, [R3] ;  /* 0x0000000003037984 */ /* 0x000ea20000000800 */
[----:B0-----:R-:W-:-:S04]  /*1bb0*/  FFMA R0, -R4, R13, 1 ;  /* 0x3f80000004007423 */ /* 0x001fc8000000010d */
[----:B------:R-:W-:Y:S01]  /*1bc0*/  FFMA R0, R13, R0, R13 ;  /* 0x000000000d007223 */ /* 0x000fe2000000000d */
[----:B--2---:R-:W-:-:S04]  /*1bd0*/  FMUL R27, R18, R3 ;  /* 0x00000003121b7220 */ /* 0x004fc80000400000 */
[----:B------:R-:W0:Y:S01]  /*1be0*/  FCHK P0, R27, R4 ;  /* 0x000000041b007302 */ /* 0x000e220000000000 */
[----:B------:R-:W-:-:S04]  /*1bf0*/  FFMA R13, R0, R27, RZ ;  /* 0x0000001b000d7223 */ /* 0x000fc800000000ff */
[----:B------:R-:W-:-:S04]  /*1c00*/  FFMA R12, -R4, R13, R27 ;  /* 0x0000000d040c7223 */ /* 0x000fc8000000011b */
[----:B------:R-:W-:Y:S01]  /*1c10*/  FFMA R0, R0, R12, R13 ;  /* 0x0000000c00007223 */ /* 0x000fe2000000000d */
[----:B0-----:R-:W-:Y:S06]  /*1c20*/  @!P0 BRA `(.L_x_264) ;  /* 0x00000000000c8947 */ /* 0x001fec0003800000 */
[----:B------:R-:W-:Y:S02]  /*1c30*/  MOV R24, R4 ;  /* 0x0000000400187202 */ /* 0x000fe40000000f00 */
[----:B------:R-:W-:-:S07]  /*1c40*/  MOV R12, 0x1c60 ;  /* 0x00001c60000c7802 */ /* 0x000fce0000000f00 */
[----:B------:R-:W-:Y:S05]  /*1c50*/  CALL.REL.NOINC `($__internal_8_$__cuda_sm3x_div_rn_noftz_f32_slowpath) ;  /* 0x0000002400847944 */ /* 0x000fea0003c00000 */
.L_x_264:
[----:B------:R-:W-:Y:S05]  /*1c60*/  BSYNC.RECONVERGENT B2 ;  /* 0x0000000000027941 */ /* 0x000fea0003800200 */
.L_x_263:
[----:B------:R-:W-:Y:S01]  /*1c70*/  FADD R22, R22, R0 ;  /* 0x0000000016167221 */ /* 0x000fe20000000000 */
[----:B------:R-:W-:Y:S02]  /*1c80*/  LEA R15, R2, R15, 0x5 ;  /* 0x0000000f020f7211 */ /* 0x000fe400078e28ff */
[----:B------:R-:W-:Y:S01]  /*1c90*/  IADD3 R14, PT, PT, R14, 0x8, RZ ;  /* 0x000000080e0e7810 */ /* 0x000fe20007ffe0ff */
[----:B------:R-:W-:Y:S06]  /*1ca0*/  BRA.U UP0, `(.L_x_265) ;  /* 0xfffffff5008c7547 */ /* 0x000fec000b83ffff */
.L_x_248:
[----:B------:R-:W-:-:S09]  /*1cb0*/  UISETP.NE.AND UP0, UPT, UR7, URZ, UPT ;  /* 0x000000ff0700728c */ /* 0x000fd2000bf05270 */
[----:B------:R-:W-:Y:S05]  /*1cc0*/  BRA.U !UP0, `(.L_x_266) ;  /* 0x0000000908b07547 */ /* 0x000fea000b800000 */
[----:B------:R-:W-:-:S04]  /*1cd0*/  UIADD3 UR5, UPT, UPT, UR7, -0x1, URZ ;  /* 0xffffffff07057890 */ /* 0x000fc8000fffe0ff */
[----:B------:R-:W-:-:S09]  /*1ce0*/  UISETP.GE.U32.AND UP0, UPT, UR5, 0x3, UPT ;  /* 0x000000030500788c */ /* 0x000fd2000bf06070 */
[----:B------:R-:W-:Y:S05]  /*1cf0*/  BRA.U !UP0, `(.L_x_267) ;  /* 0x00000005085c7547 */ /* 0x000fea000b800000 */
[----:B------:R-:W0:Y:S01]  /*1d00*/  LDC.64 R14, c[0x0][0x380] ;  /* 0x0000e000ff0e7b82 */ /* 0x000e220000000a00 */
[----:B------:R-:W-:-:S05]  /*1d10*/  IADD3 R3, PT, PT, R5, UR4, RZ ;  /* 0x0000000405037c10 */ /* 0x000fca000fffe0ff */
[----:B0-----:R-:W-:Y:S02]  /*1d20*/  IMAD.WIDE R14, R3, 0x4, R14 ;  /* 0x00000004030e7825 */ /* 0x001fe400078e020e */
[----:B------:R-:W0:Y:S03]  /*1d30*/  S2UR UR8, SR_CgaCtaId ;  /* 0x00000000000879c3 */ /* 0x000e260000008800 */
[----:B------:R-:W2:Y:S01]  /*1d40*/  LDG.E.CONSTANT R0, desc[UR10][R14.64] ;  /* 0x0000000a0e007981 */ /* 0x000ea2000c1e9900 */
[----:B------:R-:W-:Y:S01]  /*1d50*/  UMOV UR5, 0x400 ;  /* 0x0000040000057882 */ /* 0x000fe20000000000 */
[----:B------:R-:W1:Y:S01]  /*1d60*/  MUFU.RCP R11, R4 ;  /* 0x00000004000b7308 */ /* 0x000e620000001000 */
[----:B------:R-:W-:Y:S02]  /*1d70*/  BSSY.RECONVERGENT B2, `(.L_x_268) ;  /* 0x0000012000027945 */ /* 0x000fe40003800200 */
[----:B------:R-:W3:Y:S01]  /*1d80*/  LDC R3, c[0x0][0x3c4] ;  /* 0x0000f100ff037b82 */ /* 0x000ee20000000800 */
[----:B-1----:R-:W-:Y:S01]  /*1d90*/  FFMA R12, -R4, R11, 1 ;  /* 0x3f800000040c7423 */ /* 0x002fe2000000010b */
[----:B0-----:R-:W-:Y:S01]  /*1da0*/  ULEA UR5, UR8, UR5, 0x18 ;  /* 0x0000000508057291 */ /* 0x001fe2000f8ec0ff */
[----:B---3--:R-:W-:-:S05]  /*1db0*/  IMAD R2, R3, UR4, R10 ;  /* 0x0000000403027c24 */ /* 0x008fca000f8e020a */
[----:B------:R-:W-:-:S05]  /*1dc0*/  LEA R2, R2, UR5, 0x2 ;  /* 0x0000000502027c11 */ /* 0x000fca000f8e10ff */
[----:B------:R-:W2:Y:S02]  /*1dd0*/  LDS R3, [R2] ;  /* 0x0000000002037984 */ /* 0x000ea40000000800 */
[----:B--2---:R-:W-:Y:S01]  /*1de0*/  FMUL R27, R0, R3 ;  /* 0x00000003001b7220 */ /* 0x004fe20000400000 */
[----:B------:R-:W-:-:S03]  /*1df0*/  FFMA R0, R11, R12, R11 ;  /* 0x0000000c0b007223 */ /* 0x000fc6000000000b */
        /* <DEDUP_REMOVED lines=9> */
.L_x_269:
[----:B------:R-:W-:Y:S05]  /*1e90*/  BSYNC.RECONVERGENT B2 ;  /* 0x0000000000027941 */ /* 0x000fea0003800200 */
.L_x_268:
[----:B------:R-:W2:Y:S01]  /*1ea0*/  LDG.E.CONSTANT R0, desc[UR10][R14.64+0x4] ;  /* 0x0000040a0e007981 */ /* 0x000ea2000c1e9900 */
[----:B------:R-:W0:Y:S01]  /*1eb0*/  LDC R11, c[0x0][0x3c4] ;  /* 0x0000f100ff0b7b82 */ /* 0x000e220000000800 */
[----:B------:R-:W1:Y:S01]  /*1ec0*/  MUFU.RCP R13, R4 ;  /* 0x00000004000d7308 */ /* 0x000e620000001000 */
[----:B------:R-:W-:Y:S01]  /*1ed0*/  BSSY.RECONVERGENT B2, `(.L_x_270) ;  /* 0x0000010000027945 */ /* 0x000fe20003800200 */
[----:B------:R-:W-:Y:S01]  /*1ee0*/  FADD R22, R22, R3 ;  /* 0x0000000316167221 */ /* 0x000fe20000000000 */
[----:B-1----:R-:W-:Y:S01]  /*1ef0*/  FFMA R12, -R4, R13, 1 ;  /* 0x3f800000040c7423 */ /* 0x002fe2000000010d */
[----:B0-----:R-:W-:-:S05]  /*1f00*/  LEA R2, R11, R2, 0x2 ;  /* 0x000000020b027211 */ /* 0x001fca00078e10ff */
        /* <DEDUP_REMOVED lines=12> */
.L_x_271:
[----:B------:R-:W-:Y:S05]  /*1fd0*/  BSYNC.RECONVERGENT B2 ;  /* 0x0000000000027941 */ /* 0x000fea0003800200 */
.L_x_270:
        /* <DEDUP_REMOVED lines=19> */
.L_x_273:
[----:B------:R-:W-:Y:S05]  /*2110*/  BSYNC.RECONVERGENT B2 ;  /* 0x0000000000027941 */ /* 0x000fea0003800200 */
.L_x_272:
[----:B------:R-:W2:Y:S01]  /*2120*/  LDG.E.CONSTANT R14, desc[UR10][R14.64+0xc] ;  /* 0x00000c0a0e0e7981 */ /* 0x000ea2000c1e9900 */
[----:B------:R-:W0:Y:S01]  /*2130*/  LDC R11, c[0x0][0x3c4] ;  /* 0x0000f100ff0b7b82 */ /* 0x000e220000000800 */
[----:B------:R-:W1:Y:S01]  /*2140*/  MUFU.RCP R13, R4 ;  /* 0x00000004000d7308 */ /* 0x000e620000001000 */
[----:B------:R-:W-:Y:S01]  /*2150*/  BSSY.RECONVERGENT B2, `(.L_x_274) ;  /* 0x000000f000027945 */ /* 0x000fe20003800200 */
[----:B------:R-:W-:Y:S01]  /*2160*/  FADD R22, R22, R3 ;  /* 0x0000000316167221 */ /* 0x000fe20000000000 */
[----:B-1----:R-:W-:-:S04]  /*2170*/  FFMA R0, -R4, R13, 1 ;  /* 0x3f80000004007423 */ /* 0x002fc8000000010d */
[----:B------:R-:W-:Y:S01]  /*2180*/  FFMA R0, R13, R0, R13 ;  /* 0x000000000d007223 */ /* 0x000fe2000000000d */
[----:B0-----:R-:W-:-:S05]  /*2190*/  LEA R2, R11, R2, 0x2 ;  /* 0x000000020b027211 */ /* 0x001fca00078e10ff */
[----:B------:R-:W2:Y:S02]  /*21a0*/  LDS R11, [R2] ;  /* 0x00000000020b7984 */ /* 0x000ea40000000800 */
        /* <DEDUP_REMOVED lines=9> */
.L_x_275:
[----:B------:R-:W-:Y:S05]  /*2240*/  BSYNC.RECONVERGENT B2 ;  /* 0x0000000000027941 */ /* 0x000fea0003800200 */
.L_x_274:
[----:B------:R-:W-:Y:S01]  /*2250*/  FADD R22, R22, R0 ;  /* 0x0000000016167221 */ /* 0x000fe20000000000 */
[----:B------:R-:W-:-:S12]  /*2260*/  UIADD3 UR4, UPT, UPT, UR4, 0x4, URZ ;  /* 0x0000000404047890 */ /* 0x000fd8000fffe0ff */
.L_x_267:
[----:B------:R-:W0:Y:S02]  /*2270*/  LDCU UR5, c[0x0][0x3c0] ;  /* 0x00007800ff0577ac */ /* 0x000e240008000800 */
[----:B0-----:R-:W-:-:S09]  /*2280*/  ULOP3.LUT UP0, UR5, UR5, 0x3, URZ, 0xc0, !UPT ;  /* 0x0000000305057892 */ /* 0x001fd2000f80c0ff */
[----:B------:R-:W-:Y:S05]  /*2290*/  BRA.U !UP0, `(.L_x_266) ;  /* 0x00000005083c7547 */ /* 0x000fea000b800000 */
[----:B------:R-:W-:-:S09]  /*22a0*/  UISETP.NE.AND UP0, UPT, UR5, 0x1, UPT ;  /* 0x000000010500788c */ /* 0x000fd2000bf05270 */
        /* <DEDUP_REMOVED lines=26> */
.L_x_278:
[----:B------:R-:W-:Y:S05]  /*2450*/  BSYNC.RECONVERGENT B2 ;  /* 0x0000000000027941 */ /* 0x000fea0003800200 */
.L_x_277:
        /* <DEDUP_REMOVED lines=18> */
.L_x_280:
[----:B------:R-:W-:Y:S05]  /*2580*/  BSYNC.RECONVERGENT B2 ;  /* 0x0000000000027941 */ /* 0x000fea0003800200 */
.L_x_279:
[----:B------:R-:W-:Y:S01]  /*2590*/  FADD R22, R22, R0 ;  /* 0x0000000016167221 */ /* 0x000fe20000000000 */
[----:B------:R-:W-:-:S12]  /*25a0*/  UIADD3 UR4, UPT, UPT, UR4, 0x2, URZ ;  /* 0x0000000204047890 */ /* 0x000fd8000fffe0ff */
.L_x_276:
[----:B------:R-:W0:Y:S02]  /*25b0*/  LDCU UR5, c[0x0][0x3c0] ;  /* 0x00007800ff0577ac */ /* 0x000e240008000800 */
[----:B0-----:R-:W-:-:S04]  /*25c0*/  ULOP3.LUT UR5, UR5, 0x1, URZ, 0xc0, !UPT ;  /* 0x0000000105057892 */ /* 0x001fc8000f8ec0ff */
[----:B------:R-:W-:-:S09]  /*25d0*/  UISETP.NE.U32.AND UP0, UPT, UR5, 0x1, UPT ;  /* 0x000000010500788c */ /* 0x000fd2000bf05070 */
[----:B------:R-:W-:Y:S05]  /*25e0*/  BRA.U UP0, `(.L_x_266) ;  /* 0x0000000100687547 */ /* 0x000fea000b800000 */
[----:B------:R-:W0:Y:S01]  /*25f0*/  LDC.64 R2, c[0x0][0x380] ;  /* 0x0000e000ff027b82 */ /* 0x000e220000000a00 */
[----:B------:R-:W-:-:S05]  /*2600*/  IADD3 R5, PT, PT, R5, UR4, RZ ;  /* 0x0000000405057c10 */ /* 0x000fca000fffe0ff */
[----:B0-----:R-:W-:Y:S02]  /*2610*/  IMAD.WIDE R2, R5, 0x4, R2 ;  /* 0x0000000405027825 */ /* 0x001fe400078e0202 */
[----:B------:R-:W0:Y:S04]  /*2620*/  S2UR UR8, SR_CgaCtaId ;  /* 0x00000000000879c3 */ /* 0x000e280000008800 */
[----:B------:R-:W2:Y:S01]  /*2630*/  LDG.E.CONSTANT R2, desc[UR10][R2.64] ;  /* 0x0000000a02027981 */ /* 0x000ea2000c1e9900 */
[----:B------:R-:W-:Y:S01]  /*2640*/  UMOV UR5, 0x400 ;  /* 0x0000040000057882 */ /* 0x000fe20000000000 */
[----:B------:R-:W1:Y:S02]  /*2650*/  MUFU.RCP R11, R4 ;  /* 0x00000004000b7308 */ /* 0x000e640000001000 */
[----:B------:R-:W3:Y:S01]  /*2660*/  LDC R5, c[0x0][0x3c4] ;  /* 0x0000f100ff057b82 */ /* 0x000ee20000000800 */
[----:B------:R-:W-:Y:S01]  /*2670*/  BSSY.RECONVERGENT B2, `(.L_x_281) ;  /* 0x0000010000027945 */ /* 0x000fe20003800200 */
[----:B0-----:R-:W-:Y:S01]  /*2680*/  ULEA UR5, UR8, UR5, 0x18 ;  /* 0x0000000508057291 */ /* 0x001fe2000f8ec0ff */
[----:B---3--:R-:W-:-:S05]  /*2690*/  IMAD R0, R5, UR4, R10 ;  /* 0x0000000405007c24 */ /* 0x008fca000f8e020a */
[----:B------:R-:W-:Y:S01]  /*26a0*/  LEA R5, R0, UR5, 0x2 ;  /* 0x0000000500057c11 */ /* 0x000fe2000f8e10ff */
[----:B-1----:R-:W-:-:S04]  /*26b0*/  FFMA R0, -R4, R11, 1 ;  /* 0x3f80000004007423 */ /* 0x002fc8000000010b */
[----:B------:R-:W-:Y:S01]  /*26c0*/  FFMA R0, R11, R0, R11 ;  /* 0x000000000b007223 */ /* 0x000fe2000000000b */
        /* <DEDUP_REMOVED lines=10> */
.L_x_282:
[----:B------:R-:W-:Y:S05]  /*2770*/  BSYNC.RECONVERGENT B2 ;  /* 0x0000000000027941 */ /* 0x000fea0003800200 */
.L_x_281:
[----:B------:R-:W-:-:S07]  /*2780*/  FADD R22, R22, R0 ;  /* 0x0000000016167221 */ /* 0x000fce0000000000 */
.L_x_266:
[----:B------:R-:W-:-:S04]  /*2790*/  IADD3 R8, PT, PT, R8, 0x1, RZ ;  /* 0x0000000108087810 */ /* 0x000fc80007ffe0ff */
[----:B------:R-:W-:-:S13]  /*27a0*/  ISETP.NE.AND P0, PT, R8, R7, PT ;  /* 0x000000070800720c */ /* 0x000fda0003f05270 */
[----:B------:R-:W-:Y:S05]  /*27b0*/  @!P0 BRA `(.L_x_244) ;  /* 0x0000001800208947 */ /* 0x000fea0003800000 */
[----:B------:R-:W-:Y:S05]  /*27c0*/  BRA `(.L_x_283) ;  /* 0xffffffe8002c7947 */ /* 0x000fea000383ffff */
.L_x_245:
[----:B------:R-:W0:Y:S02]  /*27d0*/  LDCU UR4, c[0x0][0x3c0] ;  /* 0x00007800ff0477ac */ /* 0x000e240008000800 */
[----:B0-----:R-:W-:-:S12]  /*27e0*/  ULOP3.LUT UR5, UR4, 0x7, URZ, 0xc0, !UPT ;  /* 0x0000000704057892 */ /* 0x001fd8000f8ec0ff */
.L_x_321:
[----:B0-----:R-:W0:Y:S01]  /*27f0*/  LDC.64 R2, c[0x0][0x3a0] ;  /* 0x0000e800ff027b82 */ /* 0x001e220000000a00 */
        /* <DEDUP_REMOVED lines=9> */
[----:B-----5:R-:W-:-:S04]  /*2890*/  I2FP.F32.S32 R4, R0 ;  /* 0x0000000000047245 */ /* 0x020fc80000201400 */
        /* <DEDUP_REMOVED lines=9> */
.L_x_284:
[----:B-1----:R-:W-:Y:S01]  /*2930*/  FMUL.FTZ R3, R4, R11 ;  /* 0x0000000b04037220 */ /* 0x002fe20000410000 */
[----:B------:R-:W-:-:S03]  /*2940*/  FMUL.FTZ R2, R11, 0.5 ;  /* 0x3f0000000b027820 */ /* 0x000fc60000410000 */
[----:B------:R-:W-:-:S04]  /*2950*/  FFMA R0, -R3, R3, R4 ;  /* 0x0000000303007223 */ /* 0x000fc80000000104 */
[----:B------:R-:W-:-:S07]  /*2960*/  FFMA R3, R0, R2, R3 ;  /* 0x0000000200037223 */ /* 0x000fce0000000003 */
.L_x_285:
[----:B------:R-:W0:Y:S02]  /*2970*/  LDC.64 R12, c[0x0][0x3a8] ;  /* 0x0000ea00ff0c7b82 */ /* 0x000e240000000a00 */
[----:B0-----:R-:W-:-:S05]  /*2980*/  IMAD.WIDE R12, R8, 0x4, R12 ;  /* 0x00000004080c7825 */ /* 0x001fca00078e020c */
[----:B------:R0:W5:Y:S01]  /*2990*/  LDG.E.CONSTANT R4, desc[UR10][R12.64] ;  /* 0x0000000a0c047981 */ /* 0x000162000c1e9900 */
[----:B------:R-:W-:Y:S01]  /*29a0*/  FMUL R3, R3, R6 ;  /* 0x0000000603037220 */ /* 0x000fe20000400000 */
[----:B------:R-:W-:Y:S01]  /*29b0*/  UMOV UR4, URZ ;  /* 0x000000ff00047c82 */ /* 0x000fe20008000000 */
[----:B------:R-:W-:Y:S05]  /*29c0*/  BRA.U !UP0, `(.L_x_286) ;  /* 0x0000000908bc7547 */ /* 0x000fea000b800000 */
[----:B------:R-:W1:Y:S01]  /*29d0*/  LDC R2, c[0x0][0x3c4] ;  /* 0x0000f100ff027b82 */ /* 0x000e620000000800 */
[----:B------:R-:W2:Y:S01]  /*29e0*/  LDCU UR8, c[0x0][0x3c0] ;  /* 0x00007800ff0877ac */ /* 0x000ea20008000800 */
[----:B------:R-:W-:-:S06]  /*29f0*/  UMOV UR4, URZ ;  /* 0x000000ff00047c82 */ /* 0x000fcc0008000000 */
[----:B------:R-:W3:Y:S08]  /*2a00*/  LDC.64 R18, c[0x0][0x380] ;  /* 0x0000e000ff127b82 */ /* 0x000ef00000000a00 */
[----:B------:R-:W4:Y:S02]  /*2a10*/  LDC.64 R16, c[0x0][0x3c0] ;  /* 0x0000f000ff107b82 */ /* 0x000f240000000a00 */
.L_x_303:
[----:B----4-:R-:W-:-:S04]  /*2a20*/  IMAD R15, R5, R16, UR4 ;  /* 0x00000004050f7e24 */ /* 0x010fc8000f8e0210 */
[----:B---3--:R-:W-:-:S05]  /*2a30*/  IMAD.WIDE R14, R15, 0x4, R18 ;  /* 0x000000040f0e7825 */ /* 0x008fca00078e0212 */
[----:B------:R-:W3:Y:S01]  /*2a40*/  LDG.E.CONSTANT R11, desc[UR10][R14.64] ;  /* 0x0000000a0e0b7981 */ /* 0x000ee2000c1e9900 */
[----:B------:R-:W4:Y:S01]  /*2a50*/  S2UR UR7, SR_CgaCtaId ;  /* 0x00000000000779c3 */ /* 0x000f220000008800 */
[----:B------:R-:W-:Y:S01]  /*2a60*/  UMOV UR6, 0x400 ;  /* 0x0000040000067882 */ /* 0x000fe20000000000 */
[----:B------:R-:W-:Y:S01]  /*2a70*/  IMAD R25, R17, UR4, R10 ;  /* 0x0000000411197c24 */ /* 0x000fe2000f8e020a */
[----:B0-----:R-:W0:Y:S01]  /*2a80*/  MUFU.RCP R12, R3 ;  /* 0x00000003000c7308 */ /* 0x001e220000001000 */
[----:B------:R-:W-:Y:S01]  /*2a90*/  BSSY.RECONVERGENT B2, `(.L_x_287) ;  /* 0x0000011000027945 */ /* 0x000fe20003800200 */
[----:B0-----:R-:W-:Y:S01]  /*2aa0*/  FFMA R13, -R3, R12, 1 ;  /* 0x3f800000030d7423 */ /* 0x001fe2000000010c */
[----:B----4-:R-:W-:-:S03]  /*2ab0*/  ULEA UR6, UR7, UR6, 0x18 ;  /* 0x0000000607067291 */ /* 0x010fc6000f8ec0ff */
[----:B------:R-:W-:-:S03]  /*2ac0*/  FFMA R12, R12, R13, R12 ;  /* 0x0000000d0c0c7223 */ /* 0x000fc6000000000c */
[----:B------:R-:W-:-:S05]  /*2ad0*/  LEA R25, R25, UR6, 0x2 ;  /* 0x0000000619197c11 */ /* 0x000fca000f8e10ff */
[----:B------:R-:W0:Y:S01]  /*2ae0*/  LDS R0, [R25] ;  /* 0x0000000019007984 */ /* 0x000e220000000800 */
[----:B---3-5:R-:W-:-:S04]  /*2af0*/  FMUL R11, R4, R11 ;  /* 0x0000000b040b7220 */ /* 0x028fc80000400000 */
        /* <DEDUP_REMOVED lines=8> */
[----:B-12---:R-:W-:Y:S05]  /*2b80*/  CALL.REL.NOINC `($__internal_8_$__cuda_sm3x_div_rn_noftz_f32_slowpath) ;  /* 0x0000001400b87944 */ /* 0x006fea0003c00000 */
[----:B------:R-:W-:-:S07]  /*2b90*/  MOV R11, R0 ;  /* 0x00000000000b7202 */ /* 0x000fce0000000f00 */
.L_x_288:
[----:B--2---:R-:W-:Y:S05]  /*2ba0*/  BSYNC.RECONVERGENT B2 ;  /* 0x0000000000027941 */ /* 0x004fea0003800200 */
.L_x_287:
[----:B------:R-:W2:Y:S01]  /*2bb0*/  LDG.E.CONSTANT R13, desc[UR10][R14.64+0x4] ;  /* 0x0000040a0e0d7981 */ /* 0x000ea2000c1e9900 */
[----:B-1----:R-:W-:Y:S01]  /*2bc0*/  LEA R25, R2, R25, 0x2 ;  /* 0x0000001902197211 */ /* 0x002fe200078e10ff */
[----:B------:R-:W0:Y:S01]  /*2bd0*/  MUFU.RCP R12, R3 ;  /* 0x00000003000c7308 */ /* 0x000e220000001000 */
[----:B------:R-:W-:Y:S01]  /*2be0*/  BSSY.RECONVERGENT B2, `(.L_x_289) ;  /* 0x0000010000027945 */ /* 0x000fe20003800200 */
[----:B------:R-:W-:Y:S02]  /*2bf0*/  FADD R22, R11, R22 ;  /* 0x000000160b167221 */ /* 0x000fe40000000000 */
[----:B------:R-:W1:Y:S01]  /*2c00*/  LDS R0, [R25] ;  /* 0x0000000019007984 */ /* 0x000e620000000800 */
[----:B0-----:R-:W-:Y:S01]  /*2c10*/  FFMA R21, -R3, R12, 1 ;  /* 0x3f80000003157423 */ /* 0x001fe2000000010c */
[----:B--2---:R-:W-:-:S04]  /*2c20*/  FMUL R13, R4, R13 ;  /* 0x0000000d040d7220 */ /* 0x004fc80000400000 */
[----:B-1----:R-:W-:Y:S01]  /*2c30*/  FMUL R27, R13, R0 ;  /* 0x000000000d1b7220 */ /* 0x002fe20000400000 */
        /* <DEDUP_REMOVED lines=10> */
.L_x_290:
[----:B------:R-:W-:Y:S05]  /*2ce0*/  BSYNC.RECONVERGENT B2 ;  /* 0x0000000000027941 */ /* 0x000fea0003800200 */
.L_x_289:
[----:B------:R-:W2:Y:S01]  /*2cf0*/  LDG.E.CONSTANT R11, desc[UR10][R14.64+0x8] ;  /* 0x0000080a0e0b7981 */ /* 0x000ea2000c1e9900 */
[----:B------:R-:W-:Y:S01]  /*2d00*/  LEA R25, R2, R25, 0x2 ;  /* 0x0000001902197211 */ /* 0x000fe200078e10ff */
        /* <DEDUP_REMOVED lines=17> */
.L_x_292:
[----:B------:R-:W-:Y:S05]  /*2e20*/  BSYNC.RECONVERGENT B2 ;  /* 0x0000000000027941 */ /* 0x000fea0003800200 */
.L_x_291:
        /* <DEDUP_REMOVED lines=19> */
.L_x_294:
[----:B------:R-:W-:Y:S05]  /*2f60*/  BSYNC.RECONVERGENT B2 ;  /* 0x0000000000027941 */ /* 0x000fea0003800200 */
.L_x_293:
        /* <DEDUP_REMOVED lines=19> */
.L_x_296:
[----:B------:R-:W-:Y:S05]  /*30a0*/  BSYNC.RECONVERGENT B2 ;  /* 0x0000000000027941 */ /* 0x000fea0003800200 */
.L_x_295:
        /* <DEDUP_REMOVED lines=19> */
.L_x_298:
[----:B------:R-:W-:Y:S05]  /*31e0*/  BSYNC.RECONVERGENT B2 ;  /* 0x0000000000027941 */ /* 0x000fea0003800200 */
.L_x_297:
        /* <DEDUP_REMOVED lines=19> */
.L_x_300:
[----:B------:R-:W-:Y:S05]  /*3320*/  BSYNC.RECONVERGENT B2 ;  /* 0x0000000000027941 */ /* 0x000fea0003800200 */
.L_x_299:
[----:B------:R-:W2:Y:S01]  /*3330*/  LDG.E.CONSTANT R15, desc[UR10][R14.64+0x1c] ;  /* 0x00001c0a0e0f7981 */ /* 0x000ea2000c1e9900 */
[----:B------:R-:W-:Y:S01]  /*3340*/  LEA R25, R2, R25, 0x2 ;  /* 0x0000001902197211 */ /* 0x000fe200078e10ff */
[----:B------:R-:W0:Y:S01]  /*3350*/  MUFU.RCP R12, R3 ;  /* 0x00000003000c7308 */ /* 0x000e220000001000 */
[----:B------:R-:W-:Y:S01]  /*3360*/  BSSY.RECONVERGENT B2, `(.L_x_301) ;  /* 0x000000f000027945 */ /* 0x000fe20003800200 */
[----:B------:R-:W-:-:S03]  /*3370*/  FADD R22, R22, R11 ;  /* 0x0000000b16167221 */ /* 0x000fc60000000000 */
        /* <DEDUP_REMOVED lines=13> */
.L_x_302:
[----:B------:R-:W-:Y:S05]  /*3450*/  BSYNC.RECONVERGENT B2 ;  /* 0x0000000000027941 */ /* 0x000fea0003800200 */
.L_x_301:
[----:B------:R-:W-:Y:S01]  /*3460*/  UIADD3 UR4, UPT, UPT, UR4, 0x8, URZ ;  /* 0x0000000804047890 */ /* 0x000fe2000fffe0ff */
[----:B------:R-:W-:Y:S01]  /*3470*/  FADD R22, R22, R0 ;  /* 0x0000000016167221 */ /* 0x000fe20000000000 */
[----:B------:R-:W-:-:S04]  /*3480*/  ULOP3.LUT UR6, UR8, 0x7ffffff8, URZ, 0xc0, !UPT ;  /* 0x7ffffff808067892 */ /* 0x000fc8000f8ec0ff */
[----:B------:R-:W-:-:S09]  /*3490*/  UISETP.NE.AND UP0, UPT, UR4, UR6, UPT ;  /* 0x000000060400728c */ /* 0x000fd2000bf05270 */
[----:B------:R-:W-:Y:S05]  /*34a0*/  BRA.U UP0, `(.L_x_303) ;  /* 0xfffffff5005c7547 */ /* 0x000fea000b83ffff */
[----:B------:R-:W-:-:S05]  /*34b0*/  UMOV UR4, UR6 ;  /* 0x0000000600047c82 */ /* 0x000fca0008000000 */
.L_x_286:
[----:B------:R-:W-:-:S09]  /*34c0*/  UISETP.NE.AND UP0, UPT, UR5, URZ, UPT ;  /* 0x000000ff0500728c */ /* 0x000fd2000bf05270 */
[----:B------:R-:W-:Y:S05]  /*34d0*/  BRA.U !UP0, `(.L_x_304) ;  /* 0x0000000908cc7547 */ /* 0x000fea000b800000 */
[----:B------:R-:W-:-:S04]  /*34e0*/  UIADD3 UR6, UPT, UPT, UR5, -0x1, URZ ;  /* 0xffffffff05067890 */ /* 0x000fc8000fffe0ff */
[----:B------:R-:W-:-:S09]  /*34f0*/  UISETP.GE.U32.AND UP0, UPT, UR6, 0x3, UPT ;  /* 0x000000030600788c */ /* 0x000fd2000bf06070 */
[----:B------:R-:W-:Y:S05]  /*3500*/  BRA.U !UP0, `(.L_x_305) ;  /* 0x00000005086c7547 */ /* 0x000fea000b800000 */
[----:B0-----:R-:W0:Y:S08]  /*3510*/  LDC.64 R12, c[0x0][0x3c0] ;  /* 0x0000f000ff0c7b82 */ /* 0x001e300000000a00 */
[----:B------:R-:W1:Y:S01]  /*3520*/  LDC.64 R14, c[0x0][0x380] ;  /* 0x0000e000ff0e7b82 */ /* 0x000e620000000a00 */
[----:B0-----:R-:W-:-:S04]  /*3530*/  IMAD R11, R5, R12, UR4 ;  /* 0x00000004050b7e24 */ /* 0x001fc8000f8e020c */
[----:B-1----:R-:W-:-:S05]  /*3540*/  IMAD.WIDE R14, R11, 0x4, R14 ;  /* 0x000000040b0e7825 */ /* 0x002fca00078e020e */
[----:B------:R-:W2:Y:S01]  /*3550*/  LDG.E.CONSTANT R11, desc[UR10][R14.64] ;  /* 0x0000000a0e0b7981 */ /* 0x000ea2000c1e9900 */
[----:B------:R-:W0:Y:S01]  /*3560*/  S2UR UR7, SR_CgaCtaId ;  /* 0x00000000000779c3 */ /* 0x000e220000008800 */
[----:B------:R-:W-:Y:S01]  /*3570*/  UMOV UR6, 0x400 ;  /* 0x0000040000067882 */ /* 0x000fe20000000000 */
[----:B------:R-:W-:Y:S01]  /*3580*/  IMAD R2, R13, UR4, R10 ;  /* 0x000000040d027c24 */ /* 0x000fe2000f8e020a */
[----:B------:R-:W1:Y:S01]  /*3590*/  MUFU.RCP R12, R3 ;  /* 0x00000003000c7308 */ /* 0x000e620000001000 */
[----:B------:R-:W-:Y:S01]  /*35a0*/  BSSY.RECONVERGENT B2, `(.L_x_306) ;  /* 0x0000011000027945 */ /* 0x000fe20003800200 */
[----:B-1----:R-:W-:Y:S01]  /*35b0*/  FFMA R13, -R3, R12, 1 ;  /* 0x3f800000030d7423 */ /* 0x002fe2000000010c */
[----:B0-----:R-:W-:-:S06]  /*35c0*/  ULEA UR6, UR7, UR6, 0x18 ;  /* 0x0000000607067291 */ /* 0x001fcc000f8ec0ff */
[----:B------:R-:W-:-:S05]  /*35d0*/  LEA R2, R2, UR6, 0x2 ;  /* 0x0000000602027c11 */ /* 0x000fca000f8e10ff */
[----:B------:R-:W0:Y:S01]  /*35e0*/  LDS R0, [R2] ;  /* 0x0000000002007984 */ /* 0x000e220000000800 */
[----:B--2--5:R-:W-:-:S04]  /*35f0*/  FMUL R11, R4, R11 ;  /* 0x0000000b040b7220 */ /* 0x024fc80000400000 */
[----:B0-----:R-:W-:Y:S01]  /*3600*/  FMUL R27, R11, R0 ;  /* 0x000000000b1b7220 */ /* 0x001fe20000400000 */
        /* <DEDUP_REMOVED lines=10> */
.L_x_307:
[----:B------:R-:W-:Y:S05]  /*36b0*/  BSYNC.RECONVERGENT B2 ;  /* 0x0000000000027941 */ /* 0x000fea0003800200 */
.L_x_306:
[----:B------:R-:W2:Y:S01]  /*36c0*/  LDG.E.CONSTANT R13, desc[UR10][R14.64+0x4] ;  /* 0x0000040a0e0d7981 */ /* 0x000ea2000c1e9900 */
[----:B------:R-:W0:Y:S01]  /*36d0*/  LDC R17, c[0x0][0x3c4] ;  /* 0x0000f100ff117b82 */ /* 0x000e220000000800 */
[----:B------:R-:W1:Y:S01]  /*36e0*/  MUFU.RCP R12, R3 ;  /* 0x00000003000c7308 */ /* 0x000e620000001000 */
[----:B------:R-:W-:Y:S01]  /*36f0*/  BSSY.RECONVERGENT B2, `(.L_x_308) ;  /* 0x0000011000027945 */ /* 0x000fe20003800200 */
[----:B------:R-:W-:Y:S01]  /*3700*/  FADD R22, R22, R11 ;  /* 0x0000000b16167221 */ /* 0x000fe20000000000 */
[----:B0-----:R-:W-:Y:S01]  /*3710*/  LEA R2, R17, R2, 0x2 ;  /* 0x0000000211027211 */ /* 0x001fe200078e10ff */
[----:B-1----:R-:W-:-:S04]  /*3720*/  FFMA R17, -R3, R12, 1 ;  /* 0x3f80000003117423 */ /* 0x002fc8000000010c */
[----:B------:R-:W0:Y:S01]  /*3730*/  LDS R0, [R2] ;  /* 0x0000000002007984 */ /* 0x000e220000000800 */
[----:B--2---:R-:W-:-:S04]  /*3740*/  FMUL R13, R4, R13 ;  /* 0x0000000d040d7220 */ /* 0x004fc80000400000 */
        /* <DEDUP_REMOVED lines=11> */
.L_x_309:
[----:B------:R-:W-:Y:S05]  /*3800*/  BSYNC.RECONVERGENT B2 ;  /* 0x0000000000027941 */ /* 0x000fea0003800200 */
.L_x_308:
        /* <DEDUP_REMOVED lines=20> */
.L_x_311:
[----:B------:R-:W-:Y:S05]  /*3950*/  BSYNC.RECONVERGENT B2 ;  /* 0x0000000000027941 */ /* 0x000fea0003800200 */
.L_x_310:
[----:B------:R-:W2:Y:S01]  /*3960*/  LDG.E.CONSTANT R15, desc[UR10][R14.64+0xc] ;  /* 0x00000c0a0e0f7981 */ /* 0x000ea2000c1e9900 */
[----:B------:R-:W0:Y:S01]  /*3970*/  LDC R13, c[0x0][0x3c4] ;  /* 0x0000f100ff0d7b82 */ /* 0x000e220000000800 */
[----:B------:R-:W1:Y:S01]  /*3980*/  MUFU.RCP R12, R3 ;  /* 0x00000003000c7308 */ /* 0x000e620000001000 */
[----:B------:R-:W-:Y:S01]  /*3990*/  BSSY.RECONVERGENT B2, `(.L_x_312) ;  /* 0x0000010000027945 */ /* 0x000fe20003800200 */
[----:B------:R-:W-:Y:S01]  /*39a0*/  FADD R22, R22, R11 ;  /* 0x0000000b16167221 */ /* 0x000fe20000000000 */
[----:B-1----:R-:W-:Y:S01]  /*39b0*/  FFMA R17, -R3, R12, 1 ;  /* 0x3f80000003117423 */ /* 0x002fe2000000010c */
[----:B0-----:R-:W-:-:S05]  /*39c0*/  LEA R2, R13, R2, 0x2 ;  /* 0x000000020d027211 */ /* 0x001fca00078e10ff */
        /* <DEDUP_REMOVED lines=12> */
.L_x_313:
[----:B------:R-:W-:Y:S05]  /*3a90*/  BSYNC.RECONVERGENT B2 ;  /* 0x0000000000027941 */ /* 0x000fea0003800200 */
.L_x_312:
[----:B------:R-:W-:Y:S01]  /*3aa0*/  FADD R22, R22, R0 ;  /* 0x0000000016167221 */ /* 0x000fe20000000000 */
[----:B------:R-:W-:-:S12]  /*3ab0*/  UIADD3 UR4, UPT, UPT, UR4, 0x4, URZ ;  /* 0x0000000404047890 */ /* 0x000fd8000fffe0ff */
.L_x_305:
[----:B------:R-:W1:Y:S02]  /*3ac0*/  LDC R0, c[0x0][0x3c0] ;  /* 0x0000f000ff007b82 */ /* 0x000e640000000800 */
[----:B-1----:R-:W-:-:S13]  /*3ad0*/  LOP3.LUT P0, R2, R0, 0x3, RZ, 0xc0, !PT ;  /* 0x0000000300027812 */ /* 0x002fda000780c0ff */
[----:B------:R-:W-:Y:S05]  /*3ae0*/  @!P0 BRA `(.L_x_304) ;  /* 0x0000000400488947 */ /* 0x000fea0003800000 */
[----:B------:R-:W-:-:S13]  /*3af0*/  ISETP.NE.AND P0, PT, R2, 0x1, PT ;  /* 0x000000010200780c */ /* 0x000fda0003f05270 */
[----:B------:R-:W-:Y:S05]  /*3b00*/  @!P0 BRA `(.L_x_314) ;  /* 0x0000000000c48947 */ /* 0x000fea0003800000 */
[----:B------:R-:W1:Y:S01]  /*3b10*/  LDC.64 R14, c[0x0][0x380] ;  /* 0x0000e000ff0e7b82 */ /* 0x000e620000000a00 */
[----:B------:R-:W-:-:S07]  /*3b20*/  IMAD R11, R5, R0, UR4 ;  /* 0x00000004050b7e24 */ /* 0x000fce000f8e0200 */
[----:B------:R-:W2:Y:S08]  /*3b30*/  S2UR UR7, SR_CgaCtaId ;  /* 0x00000000000779c3 */ /* 0x000eb00000008800 */
[----:B0-----:R-:W0:Y:S01]  /*3b40*/  LDC R13, c[0x0][0x3c4] ;  /* 0x0000f100ff0d7b82 */ /* 0x001e220000000800 */
[----:B-1----:R-:W-:-:S05]  /*3b50*/  IMAD.WIDE R14, R11, 0x4, R14 ;  /* 0x000000040b0e7825 */ /* 0x002fca00078e020e */
[----:B------:R-:W3:Y:S01]  /*3b60*/  LDG.E.CONSTANT R11, desc[UR10][R14.64] ;  /* 0x0000000a0e0b7981 */ /* 0x000ee2000c1e9900 */
[----:B------:R-:W-:Y:S01]  /*3b70*/  UMOV UR6, 0x400 ;  /* 0x0000040000067882 */ /* 0x000fe20000000000 */
[----:B------:R-:W1:Y:S01]  /*3b80*/  MUFU.RCP R12, R3 ;  /* 0x00000003000c7308 */ /* 0x000e620000001000 */
[----:B--2---:R-:W-:Y:S01]  /*3b90*/  ULEA UR6, UR7, UR6, 0x18 ;  /* 0x0000000607067291 */ /* 0x004fe2000f8ec0ff */
[----:B------:R-:W-:Y:S01]  /*3ba0*/  BSSY.RECONVERGENT B2, `(.L_x_315) ;  /* 0x0000011000027945 */ /* 0x000fe20003800200 */
[----:B0-----:R-:W-:-:S05]  /*3bb0*/  IMAD R2, R13, UR4, R10 ;  /* 0x000000040d027c24 */ /* 0x001fca000f8e020a */
[----:B------:R-:W-:Y:S01]  /*3bc0*/  LEA R2, R2, UR6, 0x2 ;  /* 0x0000000602027c11 */ /* 0x000fe2000f8e10ff */
[----:B-1----:R-:W-:-:S04]  /*3bd0*/  FFMA R13, -R3, R12, 1 ;  /* 0x3f800000030d7423 */ /* 0x002fc8000000010c */
[----:B------:R-:W0:Y:S01]  /*3be0*/  LDS R0, [R2] ;  /* 0x0000000002007984 */ /* 0x000e220000000800 */
[----:B---3-5:R-:W-:-:S04]  /*3bf0*/  FMUL R11, R4, R11 ;  /* 0x0000000b040b7220 */ /* 0x028fc80000400000 */
        /* <DEDUP_REMOVED lines=11> */
.L_x_316:
[----:B------:R-:W-:Y:S05]  /*3cb0*/  BSYNC.RECONVERGENT B2 ;  /* 0x0000000000027941 */ /* 0x000fea0003800200 */
.L_x_315:
        /* <DEDUP_REMOVED lines=19> */
.L_x_318:
[----:B------:R-:W-:Y:S05]  /*3df0*/  BSYNC.RECONVERGENT B2 ;  /* 0x0000000000027941 */ /* 0x000fea0003800200 */
.L_x_317:
[----:B------:R-:W-:Y:S01]  /*3e00*/  FADD R22, R22, R0 ;  /* 0x0000000016167221 */ /* 0x000fe20000000000 */
[----:B------:R-:W-:-:S12]  /*3e10*/  UIADD3 UR4, UPT, UPT, UR4, 0x2, URZ ;  /* 0x0000000204047890 */ /* 0x000fd8000fffe0ff */
.L_x_314:
[----:B------:R-:W1:Y:S02]  /*3e20*/  LDC R0, c[0x0][0x3c0] ;  /* 0x0000f000ff007b82 */ /* 0x000e640000000800 */
[----:B-1----:R-:W-:-:S04]  /*3e30*/  LOP3.LUT R2, R0, 0x1, RZ, 0xc0, !PT ;  /* 0x0000000100027812 */ /* 0x002fc800078ec0ff */
[----:B------:R-:W-:-:S13]  /*3e40*/  ISETP.NE.U32.AND P0, PT, R2, 0x1, PT ;  /* 0x000000010200780c */ /* 0x000fda0003f05070 */
[----:B------:R-:W-:Y:S05]  /*3e50*/  @P0 BRA `(.L_x_304) ;  /* 0x00000000006c0947 */ /* 0x000fea0003800000 */
[----:B0-----:R-:W0:Y:S01]  /*3e60*/  LDC.64 R12, c[0x0][0x380] ;  /* 0x0000e000ff0c7b82 */ /* 0x001e220000000a00 */
[----:B------:R-:W-:-:S04]  /*3e70*/  IMAD R5, R5, R0, UR4 ;  /* 0x0000000405057e24 */ /* 0x000fc8000f8e0200 */
[----:B0-----:R-:W-:-:S03]  /*3e80*/  IMAD.WIDE R12, R5, 0x4, R12 ;  /* 0x00000004050c7825 */ /* 0x001fc600078e020c */
[----:B------:R-:W0:Y:S03]  /*3e90*/  S2UR UR7, SR_CgaCtaId ;  /* 0x00000000000779c3 */ /* 0x000e260000008800 */
[----:B------:R-:W2:Y:S01]  /*3ea0*/  LDG.E.CONSTANT R13, desc[UR10][R12.64] ;  /* 0x0000000a0c0d7981 */ /* 0x000ea2000c1e9900 */
[----:B------:R-:W-:Y:S01]  /*3eb0*/  UMOV UR6, 0x400 ;  /* 0x0000040000067882 */ /* 0x000fe20000000000 */
[----:B------:R-:W-:Y:S03]  /*3ec0*/  BSSY.RECONVERGENT B2, `(.L_x_319) ;  /* 0x0000013000027945 */ /* 0x000fe60003800200 */
[----:B------:R-:W1:Y:S01]  /*3ed0*/  LDC R5, c[0x0][0x3c4] ;  /* 0x0000f100ff057b82 */ /* 0x000e620000000800 */
[----:B0-----:R-:W-:Y:S01]  /*3ee0*/  ULEA UR6, UR7, UR6, 0x18 ;  /* 0x0000000607067291 */ /* 0x001fe2000f8ec0ff */
[----:B-1----:R-:W-:-:S05]  /*3ef0*/  IMAD R0, R5, UR4, R10 ;  /* 0x0000000405007c24 */ /* 0x002fca000f8e020a */
[----:B------:R-:W-:Y:S02]  /*3f00*/  LEA R2, R0, UR6, 0x2 ;  /* 0x0000000600027c11 */ /* 0x000fe4000f8e10ff */
[----:B------:R-:W0:Y:S03]  /*3f10*/  MUFU.RCP R0, R3 ;  /* 0x0000000300007308 */ /* 0x000e260000001000 */
[----:B------:R-:W1:Y:S01]  /*3f20*/  LDS R5, [R2] ;  /* 0x0000000002057984 */ /* 0x000e620000000800 */
[----:B0-----:R-:W-:-:S04]  /*3f30*/  FFMA R11, -R3, R0, 1 ;  /* 0x3f800000030b7423 */ /* 0x001fc80000000100 */
[----:B------:R-:W-:Y:S01]  /*3f40*/  FFMA R0, R0, R11, R0 ;  /* 0x0000000b00007223 */ /* 0x000fe20000000000 */
[----:B--2--5:R-:W-:-:S04]  /*3f50*/  FMUL R4, R4, R13 ;  /* 0x0000000d04047220 */ /* 0x024fc80000400000 */
[----:B-1----:R-:W-:-:S04]  /*3f60*/  FMUL R27, R4, R5 ;  /* 0x00000005041b7220 */ /* 0x002fc80000400000 */
        /* <DEDUP_REMOVED lines=8> */
.L_x_320:
[----:B------:R-:W-:Y:S05]  /*3ff0*/  BSYNC.RECONVERGENT B2 ;  /* 0x0000000000027941 */ /* 0x000fea0003800200 */
.L_x_319:
[----:B------:R-:W-:-:S07]  /*4000*/  FADD R22, R22, R0 ;  /* 0x0000000016167221 */ /* 0x000fce0000000000 */
.L_x_304:
[----:B------:R-:W-:-:S04]  /*4010*/  IADD3 R8, PT, PT, R8, 0x1, RZ ;  /* 0x0000000108087810 */ /* 0x000fc80007ffe0ff */
[----:B------:R-:W-:-:S13]  /*4020*/  ISETP.NE.AND P0, PT, R8, R7, PT ;  /* 0x000000070800720c */ /* 0x000fda0003f05270 */
[----:B------:R-:W-:Y:S05]  /*4030*/  @P0 BRA `(.L_x_321) ;  /* 0xffffffe400ec0947 */ /* 0x000fea000383ffff */
.L_x_244:
[----:B------:R-:W1:Y:S01]  /*4040*/  LDC.64 R2, c[0x0][0x390] ;  /* 0x0000e400ff027b82 */ /* 0x000e620000000a00 */
[----:B------:R-:W2:Y:S07]  /*4050*/  LDCU UR4, c[0x0][0x3c4] ;  /* 0x00007880ff0477ac */ /* 0x000eae0008000800 */
[----:B-----5:R-:W3:Y:S01]  /*4060*/  LDC.64 R4, c[0x0][0x3b0] ;  /* 0x0000ec00ff047b82 */ /* 0x020ee20000000a00 */
[----:B-1----:R-:W-:-:S06]  /*4070*/  IMAD.WIDE.U32 R2, R10, 0x4, R2 ;  /* 0x000000040a027825 */ /* 0x002fcc00078e0002 */
[----:B------:R-:W4:Y:S01]  /*4080*/  LDG.E.CONSTANT R3, desc[UR10][R2.64] ;  /* 0x0000000a02037981 */ /* 0x000f22000c1e9900 */
[----:B--2---:R-:W-:-:S04]  /*4090*/  IMAD R9, R9, UR4, R10 ;  /* 0x0000000409097c24 */ /* 0x004fc8000f8e020a */
[----:B---3--:R-:W-:-:S04]  /*40a0*/  IMAD.WIDE.U32 R4, R9, 0x4, R4 ;  /* 0x0000000409047825 */ /* 0x008fc800078e0004 */
[----:B----4-:R-:W-:-:S05]  /*40b0*/  FADD R22, R3, R22 ;  /* 0x0000001603167221 */ /* 0x010fca0000000000 */
[----:B------:R-:W-:-:S05]  /*40c0*/  FMNMX R7, RZ, R22, !PT ;  /* 0x00000016ff077209 */ /* 0x000fca0007800000 */
[----:B------:R-:W-:Y:S01]  /*40d0*/  STG.E desc[UR10][R4.64], R7 ;  /* 0x0000000704007986 */ /* 0x000fe2000c10190a */
[----:B------:R-:W-:Y:S05]  /*40e0*/  EXIT ;  /* 0x000000000000794d */ /* 0x000fea0003800000 */
        .weak           $__internal_7_$__cuda_sm20_sqrt_rn_f32_slowpath
        .type           $__internal_7_$__cuda_sm20_sqrt_rn_f32_slowpath,@function
        .size           $__internal_7_$__cuda_sm20_sqrt_rn_f32_slowpath,($__internal_8_$__cuda_sm3x_div_rn_noftz_f32_slowpath - $__internal_7_$__cuda_sm20_sqrt_rn_f32_slowpath)
$__internal_7_$__cuda_sm20_sqrt_rn_f32_slowpath:
        /* <DEDUP_REMOVED lines=10> */
[----:B------:R-:W-:Y:S01]  /*4190*/  @!P0 MOV R2, R0 ;  /* 0x0000000000028202 */ /* 0x000fe20000000f00 */
[----:B------:R-:W-:Y:S06]  /*41a0*/  @!P0 BRA `(.L_x_322) ;  /* 0x0000000000208947 */ /* 0x000fec0003800000 */
[----:B------:R-:W-:-:S04]  /*41b0*/  FFMA R0, R0, 1.84467440737095516160e+19, RZ ;  /* 0x5f80000000007823 */ /* 0x000fc800000000ff */
[----:B------:R-:W0:Y:S02]  /*41c0*/  MUFU.RSQ R3, R0 ;  /* 0x0000000000037308 */ /* 0x000e240000001400 */
[----:B0-----:R-:W-:Y:S01]  /*41d0*/  FMUL.FTZ R11, R0, R3 ;  /* 0x00000003000b7220 */ /* 0x001fe20000410000 */
[----:B------:R-:W-:-:S03]  /*41e0*/  FMUL.FTZ R3, R3, 0.5 ;  /* 0x3f00000003037820 */ /* 0x000fc60000410000 */
[----:B------:R-:W-:-:S04]  /*41f0*/  FADD.FTZ R2, -R11, -RZ ;  /* 0x800000ff0b027221 */ /* 0x000fc80000010100 */
[----:B------:R-:W-:-:S04]  /*4200*/  FFMA R2, R11, R2, R0 ;  /* 0x000000020b027223 */ /* 0x000fc80000000000 */
[----:B------:R-:W-:-:S04]  /*4210*/  FFMA R2, R2, R3, R11 ;  /* 0x0000000302027223 */ /* 0x000fc8000000000b */
[----:B------:R-:W-:-:S07]  /*4220*/  FMUL.FTZ R2, R2, 2.3283064365386962891e-10 ;  /* 0x2f80000002027820 */ /* 0x000fce0000410000 */
.L_x_322:
[----:B------:R-:W-:Y:S01]  /*4230*/  HFMA2 R3, -RZ, RZ, 0, 0 ;  /* 0x00000000ff037431 */ /* 0x000fe200000001ff */
[----:B------:R-:W-:Y:S02]  /*4240*/  MOV R0, R2 ;  /* 0x0000000200007202 */ /* 0x000fe40000000f00 */
[----:B------:R-:W-:-:S04]  /*4250*/  MOV R2, R4 ;  /* 0x0000000400027202 */ /* 0x000fc80000000f00 */
[----:B------:R-:W-:Y:S05]  /*4260*/  RET.REL.NODEC R2 `(gcn_layer_kernel) ;  /* 0xffffffbc02647950 */ /* 0x000fea0003c3ffff */
        .weak           $__internal_8_$__cuda_sm3x_div_rn_noftz_f32_slowpath
        .type           $__internal_8_$__cuda_sm3x_div_rn_noftz_f32_slowpath,@function
        .size           $__internal_8_$__cuda_sm3x_div_rn_noftz_f32_slowpath,(.L_x_343 - $__internal_8_$__cuda_sm3x_div_rn_noftz_f32_slowpath)
$__internal_8_$__cuda_sm3x_div_rn_noftz_f32_slowpath:
        /* <DEDUP_REMOVED lines=34> */
.L_x_324:
[----:B------:R-:W-:Y:S01]  /*4490*/  LEA R21, R11, 0xc0800000, 0x17 ;  /* 0xc08000000b157811 */ /* 0x000fe200078eb8ff */
[----:B------:R-:W-:Y:S01]  /*44a0*/  BSSY.RECONVERGENT B1, `(.L_x_329) ;  /* 0x0000036000017945 */ /* 0x000fe20003800200 */
[----:B------:R-:W-:Y:S02]  /*44b0*/  IADD3 R20, PT, PT, R20, -0x7f, RZ ;  /* 0xffffff8114147810 */ /* 0x000fe40007ffe0ff */
[----:B------:R-:W-:-:S03]  /*44c0*/  IADD3 R28, PT, PT, -R21, R24, RZ ;  /* 0x00000018151c7210 */ /* 0x000fc60007ffe1ff */
[----:B------:R-:W-:Y:S01]  /*44d0*/  IMAD R0, R20, -0x800000, R27 ;  /* 0xff80000014007824 */ /* 0x000fe200078e021b */
        /* <DEDUP_REMOVED lines=27> */
[----:B------:R-:W-:Y:S02]  /*4690*/  IADD3 R21, PT, PT, R11, 0x20, RZ ;  /* 0x000000200b157810 */ /* 0x000fe40007ffe0ff */
[----:B------:R-:W-:Y:S02]  /*46a0*/  LOP3.LUT R13, R13, 0x7fffff, RZ, 0xc0, !PT ;  /* 0x007fffff0d0d7812 */ /* 0x000fe400078ec0ff */
[----:B------:R-:W-:Y:S02]  /*46b0*/  ISETP.NE.AND P3, PT, R11, RZ, PT ;  /* 0x000000ff0b00720c */ /* 0x000fe40003f65270 */
[----:B------:R-:W-:Y:S02]  /*46c0*/  LOP3.LUT R24, R13, 0x800000, RZ, 0xfc, !PT ;  /* 0x008000000d187812 */ /* 0x000fe400078efcff */
[----:B------:R-:W-:-:S02]  /*46d0*/  ISETP.NE.AND P2, PT, R11, RZ, PT ;  /* 0x000000ff0b00720c */ /* 0x000fc40003f45270 */
        /* <DEDUP_REMOVED lines=14> */
.L_x_331:
[----:B------:R-:W-:-:S04]  /*47c0*/  LOP3.LUT R0, R0, 0x80000000, RZ, 0xc0, !PT ;  /* 0x8000000000007812 */ /* 0x000fc800078ec0ff */
[----:B------:R-:W-:Y:S01]  /*47d0*/  LOP3.LUT R0, R0, 0x7f800000, RZ, 0xfc, !PT ;  /* 0x7f80000000007812 */ /* 0x000fe200078efcff */
[----:B------:R-:W-:Y:S06]  /*47e0*/  BRA `(.L_x_332) ;  /* 0x0000000000047947 */ /* 0x000fec0003800000 */
.L_x_330:
[----:B------:R-:W-:-:S07]  /*47f0*/  LEA R0, R13, R0, 0x17 ;  /* 0x000000000d007211 */ /* 0x000fce00078eb8ff */
.L_x_332:
[----:B------:R-:W-:Y:S05]  /*4800*/  BSYNC.RECONVERGENT B1 ;  /* 0x0000000000017941 */ /* 0x000fea0003800200 */
.L_x_329:
[----:B------:R-:W-:Y:S05]  /*4810*/  BRA `(.L_x_333) ;  /* 0x0000000000207947 */ /* 0x000fea0003800000 */
.L_x_328:
[----:B------:R-:W-:-:S04]  /*4820*/  LOP3.LUT R24, R24, 0x80000000, R27, 0x48, !PT ;  /* 0x8000000018187812 */ /* 0x000fc800078e481b */
[----:B------:R-:W-:Y:S01]  /*4830*/  LOP3.LUT R0, R24, 0x7f800000, RZ, 0xfc, !PT ;  /* 0x7f80000018007812 */ /* 0x000fe200078efcff */
[----:B------:R-:W-:Y:S06]  /*4840*/  BRA `(.L_x_333) ;  /* 0x0000000000147947 */ /* 0x000fec0003800000 */
.L_x_327:
[----:B------:R-:W-:Y:S01]  /*4850*/  LOP3.LUT R0, R24, 0x80000000, R27, 0x48, !PT ;  /* 0x8000000018007812 */ /* 0x000fe200078e481b */
[----:B------:R-:W-:Y:S06]  /*4860*/  BRA `(.L_x_333) ;  /* 0x00000000000c7947 */ /* 0x000fec0003800000 */
.L_x_326:
[----:B------:R-:W0:Y:S01]  /*4870*/  MUFU.RSQ R0, -QNAN ;  /* 0xffc0000000007908 */ /* 0x000e220000001400 */
[----:B------:R-:W-:Y:S05]  /*4880*/  BRA `(.L_x_333) ;  /* 0x0000000000047947 */ /* 0x000fea0003800000 */
.L_x_325:
[----:B------:R-:W-:-:S07]  /*4890*/  FADD.FTZ R0, R27, R24 ;  /* 0x000000181b007221 */ /* 0x000fce0000010000 */
.L_x_333:
[----:B------:R-:W-:Y:S05]  /*48a0*/  BSYNC.RECONVERGENT B0 ;  /* 0x0000000000007941 */ /* 0x000fea0003800200 */
.L_x_323:
[----:B------:R-:W-:-:S04]  /*48b0*/  HFMA2 R13, -RZ, RZ, 0, 0 ;  /* 0x00000000ff0d7431 */ /* 0x000fc800000001ff */
[----:B0-----:R-:W-:Y:S05]  /*48c0*/  RET.REL.NODEC R12 `(gcn_layer_kernel) ;  /* 0xffffffb40ccc7950 */ /* 0x001fea0003c3ffff */
.L_x_334:
        /* <DEDUP_REMOVED lines=11> */
.L_x_343:


//--------------------- .nv.shared.gnn_performance_metrics --------------------------
	.section	.nv.shared.gnn_performance_metrics,"aw",@nobits
	.sectionflags	@""
	.align	16
	.zero		1024


//--------------------- .nv.shared.reserved.0     --------------------------
	.section	.nv.shared.reserved.0,"aw",@nobits
	.weak		__nv_reservedSMEM_offset_0_alias
	.size		__nv_reservedSMEM_offset_0_alias, 0, 64
	.other		__nv_reservedSMEM_offset_0_alias,@"STO_CUDA_RESERVED_SHARED STV_DEFAULT"
__nv_reservedSMEM_offset_0_alias:
	.zero		0
	.zero		64


//--------------------- .nv.shared.gnn_forward_pass --------------------------
	.section	.nv.shared.gnn_forward_pass,"aw",@nobits
	.sectionflags	@""
	.align	16
	.zero		1024


//--------------------- .nv.shared.global_max_pool_kernel --------------------------
	.section	.nv.shared.global_max_pool_kernel,"aw",@nobits
	.sectionflags	@""
	.align	16
	.zero		1024


//--------------------- .nv.shared.global_mean_pool_kernel --------------------------
	.section	.nv.shared.global_mean_pool_kernel,"aw",@nobits
	.sectionflags	@""
	.align	16
	.zero		1024


//--------------------- .nv.shared.edge_conv_kernel --------------------------
	.section	.nv.shared.edge_conv_kernel,"aw",@nobits
	.sectionflags	@""
	.align	16
	.zero		1024


//--------------------- .nv.shared.dropout_kernel --------------------------
	.section	.nv.shared.dropout_kernel,"aw",@nobits
	.sectionflags	@""
	.align	16
	.zero		1024


//--------------------- .nv.shared.batch_norm_kernel --------------------------
	.section	.nv.shared.batch_norm_kernel,"aw",@nobits
	.sectionflags	@""
	.align	16
	.zero		1024


//--------------------- .nv.shared.gin_layer_kernel --------------------------
	.section	.nv.shared.gin_layer_kernel,"aw",@nobits
	.sectionflags	@""
	.align	16
	.zero		1024


//--------------------- .nv.shared.sage_layer_kernel --------------------------
	.section	.nv.shared.sage_layer_kernel,"aw",@nobits
	.sectionflags	@""
	.align	16
	.zero		1024


//--------------------- .nv.shared.gat_layer_kernel --------------------------
	.section	.nv.shared.gat_layer_kernel,"aw",@nobits
	.sectionflags	@""
	.align	16
	.zero		1024


//--------------------- .nv.shared.gcn_layer_kernel --------------------------
	.section	.nv.shared.gcn_layer_kernel,"aw",@nobits
	.sectionflags	@""
	.align	16
	.zero		1024


//--------------------- .nv.constant0.gnn_performance_metrics --------------------------
	.section	.nv.constant0.gnn_performance_metrics,"a",@progbits
	.sectionflags	@""
	.align	4
.nv.constant0.gnn_performance_metrics:
	.zero		936


//--------------------- .nv.constant0.gnn_forward_pass --------------------------
	.section	.nv.constant0.gnn_forward_pass,"a",@progbits
	.sectionflags	@""
	.align	4
.nv.constant0.gnn_forward_pass:
	.zero		996


//--------------------- .nv.constant0.global_max_pool_kernel --------------------------
	.section	.nv.constant0.global_max_pool_kernel,"a",@progbits
	.sectionflags	@""
	.align	4
.nv.constant0.global_max_pool_kernel:
	.zero		932


//--------------------- .nv.constant0.global_mean_pool_kernel --------------------------
	.section	.nv.constant0.global_mean_pool_kernel,"a",@progbits
	.sectionflags	@""
	.align	4
.nv.constant0.global_mean_pool_kernel:
	.zero		932


//--------------------- .nv.constant0.edge_conv_kernel --------------------------
	.section	.nv.constant0.edge_conv_kernel,"a",@progbits
	.sectionflags	@""
	.align	4
.nv.constant0.edge_conv_kernel:
	.zero		972


//--------------------- .nv.constant0.dropout_kernel --------------------------
	.section	.nv.constant0.dropout_kernel,"a",@progbits
	.sectionflags	@""
	.align	4
.nv.constant0.dropout_kernel:
	.zero		921


//--------------------- .nv.constant0.batch_norm_kernel --------------------------
	.section	.nv.constant0.batch_norm_kernel,"a",@progbits
	.sectionflags	@""
	.align	4
.nv.constant0.batch_norm_kernel:
	.zero		949


//--------------------- .nv.constant0.gin_layer_kernel --------------------------
	.section	.nv.constant0.gin_layer_kernel,"a",@progbits
	.sectionflags	@""
	.align	4
.nv.constant0.gin_layer_kernel:
	.zero		1008


//--------------------- .nv.constant0.sage_layer_kernel --------------------------
	.section	.nv.constant0.sage_layer_kernel,"a",@progbits
	.sectionflags	@""
	.align	4
.nv.constant0.sage_layer_kernel:
	.zero		1008


//--------------------- .nv.constant0.gat_layer_kernel --------------------------
	.section	.nv.constant0.gat_layer_kernel,"a",@progbits
	.sectionflags	@""
	.align	4
.nv.constant0.gat_layer_kernel:
	.zero		1012


//--------------------- .nv.constant0.gcn_layer_kernel --------------------------
	.section	.nv.constant0.gcn_layer_kernel,"a",@progbits
	.sectionflags	@""
	.align	4
.nv.constant0.gcn_layer_kernel:
	.zero		996


//--------------------- SYMBOLS --------------------------

	.type		.nv.reservedSmem.offset0,@object
	.size		.nv.reservedSmem.offset0,0x4
	.type		.nv.reservedSmem.cap,@object
	.size		.nv.reservedSmem.cap,0x4
